def attn_fwd(
    Q,
    K,
    V,
    Out,
    Lse,
    sm_scale,
    stride_qz,
    stride_qh,
    stride_qm,
    stride_qk,
    stride_kz,
    stride_kh,
    stride_kn,
    stride_kk,
    stride_vz,
    stride_vh,
    stride_vn,
    stride_vk,
    stride_oz,
    stride_oh,
    stride_om,
    stride_ok,
    seqlen_q,
    seqlen_k,
    BLOCK_M: tl.constexpr,
    BLOCK_N: tl.constexpr,
    HEAD_DIM: tl.constexpr,
    CAUSAL: tl.constexpr,
):
    start_m = tl.program_id(0)
    off_hz = tl.program_id(1)
    q_off = off_hz * stride_qh
    k_off = off_hz * stride_kh
    v_off = off_hz * stride_vh
    offs_m = start_m * BLOCK_M + tl.arange(0, BLOCK_M)
    offs_d = tl.arange(0, HEAD_DIM)
    offs_n = tl.arange(0, BLOCK_N)
    q_ptrs = Q + q_off + offs_m[:, None] * stride_qm + offs_d[None, :] * stride_qk
    k_ptrs = K + k_off + offs_d[:, None] * stride_kk + offs_n[None, :] * stride_kn
    v_ptrs = V + v_off + offs_n[:, None] * stride_vn + offs_d[None, :] * stride_vk
    m_i = tl.full([BLOCK_M], float("-inf"), dtype=tl.float32)
    l_i = tl.zeros([BLOCK_M], dtype=tl.float32) + 1.0
    acc = tl.zeros([BLOCK_M, HEAD_DIM], dtype=tl.float32)
    q = tl.load(q_ptrs)
    acc, l_i, m_i = _attn_fwd_inner(
        acc,
        l_i,
        m_i,
        q,
        k_ptrs,
        v_ptrs,
        sm_scale,
        stride_kn,
        stride_vn,
        start_m,
        seqlen_k,
        BLOCK_M,
        BLOCK_N,
        HEAD_DIM,
        CAUSAL,
    )
    acc = acc / l_i[:, None]
    lse = m_i + tl.math.log2(l_i) / 1.4426950408889634
    o_ptrs = (
        Out
        + off_hz * stride_oh
        + offs_m[:, None] * stride_om
        + offs_d[None, :] * stride_ok
    )
    tl.store(o_ptrs, acc.to(Out.dtype.element_ty))
    tl.store(Lse + off_hz * seqlen_q + offs_m, lse)

# config = {"BLOCK_M": 32, "BLOCK_N": 128, "HEAD_DIM": 512, "arch": "sm_100", "causal": true, "dtype": "bf16", "num_stages": 4, "num_warps": 8}
# arch = sm_100


// ===== COMPILED SASS (sm_100a) =====

	.target	sm_100a

	.elftype	@"ET_EXEC"


//--------------------- .note.nv.tkinfo           --------------------------
	.section	.note.nv.tkinfo,"",@"SHT_NOTE"
	.sectionflags	@"SHF_NOTE_NV_TKINFO"
	.tkinfo
        /*0018*/ 	.word	0x00000081
        /*0030*/ 	.string	""
        /*0030*/ 	.string	"ptxas-blackwell"
        /*0030*/ 	.string	"Cuda compilation tools, release 12.9, V12.9.86"
        /*0030*/ 	.string	"Build cuda_12.9.r12.9/compiler.36037853_0"
        /*0030*/ 	.string	"-v  -suppress-debug-info  -lineinfo  -arch sm_100a "



//--------------------- .note.nv.cuver            --------------------------
	.section	.note.nv.cuver,"",@"SHT_NOTE"
	.sectionflags	@"SHF_NOTE_NV_CUVER"
        /*0018*/ 	.short	0x0001
        /*001a*/ 	.short	0x0064
        /*001c*/ 	.short	0x0001
        /*001e*/ 	.short	0x0000
        /*0020*/ 	.short	0x0001
        /*0022*/ 	.short	0x0000


//--------------------- .nv.info                  --------------------------
	.section	.nv.info,"",@"SHT_CUDA_INFO"
	.align	4


	//----- nvinfo : EIATTR_REGCOUNT
	.align		4
        /*0000*/ 	.byte	0x04, 0x2f
        /*0002*/ 	.short	(.L_2 - .L_1)
	.align		4
.L_1:
        /*0004*/ 	.word	index@(attn_fwd)
        /*0008*/ 	.word	0x00000020


	//----- nvinfo : EIATTR_FRAME_SIZE
	.align		4
.L_2:
        /*000c*/ 	.byte	0x04, 0x11
        /*000e*/ 	.short	(.L_4 - .L_3)
	.align		4
.L_3:
        /*0010*/ 	.word	index@(attn_fwd)
        /*0014*/ 	.word	0x00002548


	//----- nvinfo : EIATTR_MIN_STACK_SIZE
	.align		4
.L_4:
        /*0018*/ 	.byte	0x04, 0x12
        /*001a*/ 	.short	(.L_6 - .L_5)
	.align		4
.L_5:
        /*001c*/ 	.word	index@(attn_fwd)
        /*0020*/ 	.word	0x00002548
.L_6:


//--------------------- .nv.info.attn_fwd         --------------------------
	.section	.nv.info.attn_fwd,"",@"SHT_CUDA_INFO"
	.sectionflags	@""
	.align	4


	//----- nvinfo : EIATTR_CUDA_API_VERSION
	.align		4
        /*0000*/ 	.byte	0x04, 0x37
        /*0002*/ 	.short	(.L_8 - .L_7)
.L_7:
        /*0004*/ 	.word	0x00000081


	//----- nvinfo : EIATTR_KPARAM_INFO
	.align		4
.L_8:
        /*0008*/ 	.byte	0x04, 0x17
        /*000a*/ 	.short	(.L_10 - .L_9)
.L_9:
        /*000c*/ 	.word	0x00000000
        /*0010*/ 	.short	0x0019
        /*0012*/ 	.short	0x0080
        /*0014*/ 	.byte	0x00, 0xf4, 0x21, 0x00


	//----- nvinfo : EIATTR_KPARAM_INFO
	.align		4
.L_10:
        /*0018*/ 	.byte	0x04, 0x17
        /*001a*/ 	.short	(.L_12 - .L_11)
.L_11:
        /*001c*/ 	.word	0x00000000
        /*0020*/ 	.short	0x0018
        /*0022*/ 	.short	0x0078
        /*0024*/ 	.byte	0x00, 0xf4, 0x21, 0x00


	//----- nvinfo : EIATTR_KPARAM_INFO
	.align		4
.L_12:
        /*0028*/ 	.byte	0x04, 0x17
        /*002a*/ 	.short	(.L_14 - .L_13)
.L_13:
        /*002c*/ 	.word	0x00000000
        /*0030*/ 	.short	0x0017
        /*0032*/ 	.short	0x0070
        /*0034*/ 	.byte	0x00, 0xf0, 0x11, 0x00


	//----- nvinfo : EIATTR_KPARAM_INFO
	.align		4
.L_14:
        /*0038*/ 	.byte	0x04, 0x17
        /*003a*/ 	.short	(.L_16 - .L_15)
.L_15:
        /*003c*/ 	.word	0x00000000
        /*0040*/ 	.short	0x0016
        /*0042*/ 	.short	0x006c
        /*0044*/ 	.byte	0x00, 0xf0, 0x11, 0x00


	//----- nvinfo : EIATTR_KPARAM_INFO
	.align		4
.L_16:
        /*0048*/ 	.byte	0x04, 0x17
        /*004a*/ 	.short	(.L_18 - .L_17)
.L_17:
        /*004c*/ 	.word	0x00000000
        /*0050*/ 	.short	0x0015
        /*0052*/ 	.short	0x0068
        /*0054*/ 	.byte	0x00, 0xf0, 0x11, 0x00


	//----- nvinfo : EIATTR_KPARAM_INFO
	.align		4
.L_18:
        /*0058*/ 	.byte	0x04, 0x17
        /*005a*/ 	.short	(.L_20 - .L_19)
.L_19:
        /*005c*/ 	.word	0x00000000
        /*0060*/ 	.short	0x0014
        /*0062*/ 	.short	0x0064
        /*0064*/ 	.byte	0x00, 0xf0, 0x11, 0x00


	//----- nvinfo : EIATTR_KPARAM_INFO
	.align		4
.L_20:
        /*0068*/ 	.byte	0x04, 0x17
        /*006a*/ 	.short	(.L_22 - .L_21)
.L_21:
        /*006c*/ 	.word	0x00000000
        /*0070*/ 	.short	0x0013
        /*0072*/ 	.short	0x0060
        /*0074*/ 	.byte	0x00, 0xf0, 0x11, 0x00


	//----- nvinfo : EIATTR_KPARAM_INFO
	.align		4
.L_22:
        /*0078*/ 	.byte	0x04, 0x17
        /*007a*/ 	.short	(.L_24 - .L_23)
.L_23:
        /*007c*/ 	.word	0x00000000
        /*0080*/ 	.short	0x0012
        /*0082*/ 	.short	0x005c
        /*0084*/ 	.byte	0x00, 0xf0, 0x11, 0x00


	//----- nvinfo : EIATTR_KPARAM_INFO
	.align		4
.L_24:
        /*0088*/ 	.byte	0x04, 0x17
        /*008a*/ 	.short	(.L_26 - .L_25)
.L_25:
        /*008c*/ 	.word	0x00000000
        /*0090*/ 	.short	0x0011
        /*0092*/ 	.short	0x0058
        /*0094*/ 	.byte	0x00, 0xf0, 0x11, 0x00


	//----- nvinfo : EIATTR_KPARAM_INFO
	.align		4
.L_26:
        /*0098*/ 	.byte	0x04, 0x17
        /*009a*/ 	.short	(.L_28 - .L_27)
.L_27:
        /*009c*/ 	.word	0x00000000
        /*00a0*/ 	.short	0x0010
        /*00a2*/ 	.short	0x0054
        /*00a4*/ 	.byte	0x00, 0xf0, 0x11, 0x00


	//----- nvinfo : EIATTR_KPARAM_INFO
	.align		4
.L_28:
        /*00a8*/ 	.byte	0x04, 0x17
        /*00aa*/ 	.short	(.L_30 - .L_29)
.L_29:
        /*00ac*/ 	.word	0x00000000
        /*00b0*/ 	.short	0x000f
        /*00b2*/ 	.short	0x0050
        /*00b4*/ 	.byte	0x00, 0xf0, 0x11, 0x00


	//----- nvinfo : EIATTR_KPARAM_INFO
	.align		4
.L_30:
        /*00b8*/ 	.byte	0x04, 0x17
        /*00ba*/ 	.short	(.L_32 - .L_31)
.L_31:
        /*00bc*/ 	.word	0x00000000
        /*00c0*/ 	.short	0x000e
        /*00c2*/ 	.short	0x004c
        /*00c4*/ 	.byte	0x00, 0xf0, 0x11, 0x00


	//----- nvinfo : EIATTR_KPARAM_INFO
	.align		4
.L_32:
        /*00c8*/ 	.byte	0x04, 0x17
        /*00ca*/ 	.short	(.L_34 - .L_33)
.L_33:
        /*00cc*/ 	.word	0x00000000
        /*00d0*/ 	.short	0x000d
        /*00d2*/ 	.short	0x0048
        /*00d4*/ 	.byte	0x00, 0xf0, 0x11, 0x00


	//----- nvinfo : EIATTR_KPARAM_INFO
	.align		4
.L_34:
        /*00d8*/ 	.byte	0x04, 0x17
        /*00da*/ 	.short	(.L_36 - .L_35)
.L_35:
        /*00dc*/ 	.word	0x00000000
        /*00e0*/ 	.short	0x000c
        /*00e2*/ 	.short	0x0044
        /*00e4*/ 	.byte	0x00, 0xf0, 0x11, 0x00


	//----- nvinfo : EIATTR_KPARAM_INFO
	.align		4
.L_36:
        /*00e8*/ 	.byte	0x04, 0x17
        /*00ea*/ 	.short	(.L_38 - .L_37)
.L_37:
        /*00ec*/ 	.word	0x00000000
        /*00f0*/ 	.short	0x000b
        /*00f2*/ 	.short	0x0040
        /*00f4*/ 	.byte	0x00, 0xf0, 0x11, 0x00


	//----- nvinfo : EIATTR_KPARAM_INFO
	.align		4
.L_38:
        /*00f8*/ 	.byte	0x04, 0x17
        /*00fa*/ 	.short	(.L_40 - .L_39)
.L_39:
        /*00fc*/ 	.word	0x00000000
        /*0100*/ 	.short	0x000a
        /*0102*/ 	.short	0x003c
        /*0104*/ 	.byte	0x00, 0xf0, 0x11, 0x00


	//----- nvinfo : EIATTR_KPARAM_INFO
	.align		4
.L_40:
        /*0108*/ 	.byte	0x04, 0x17
        /*010a*/ 	.short	(.L_42 - .L_41)
.L_41:
        /*010c*/ 	.word	0x00000000
        /*0110*/ 	.short	0x0009
        /*0112*/ 	.short	0x0038
        /*0114*/ 	.byte	0x00, 0xf0, 0x11, 0x00


	//----- nvinfo : EIATTR_KPARAM_INFO
	.align		4
.L_42:
        /*0118*/ 	.byte	0x04, 0x17
        /*011a*/ 	.short	(.L_44 - .L_43)
.L_43:
        /*011c*/ 	.word	0x00000000
        /*0120*/ 	.short	0x0008
        /*0122*/ 	.short	0x0034
        /*0124*/ 	.byte	0x00, 0xf0, 0x11, 0x00


	//----- nvinfo : EIATTR_KPARAM_INFO
	.align		4
.L_44:
        /*0128*/ 	.byte	0x04, 0x17
        /*012a*/ 	.short	(.L_46 - .L_45)
.L_45:
        /*012c*/ 	.word	0x00000000
        /*0130*/ 	.short	0x0007
        /*0132*/ 	.short	0x0030
        /*0134*/ 	.byte	0x00, 0xf0, 0x11, 0x00


	//----- nvinfo : EIATTR_KPARAM_INFO
	.align		4
.L_46:
        /*0138*/ 	.byte	0x04, 0x17
        /*013a*/ 	.short	(.L_48 - .L_47)
.L_47:
        /*013c*/ 	.word	0x00000000
        /*0140*/ 	.short	0x0006
        /*0142*/ 	.short	0x002c
        /*0144*/ 	.byte	0x00, 0xf0, 0x11, 0x00


	//----- nvinfo : EIATTR_KPARAM_INFO
	.align		4
.L_48:
        /*0148*/ 	.byte	0x04, 0x17
        /*014a*/ 	.short	(.L_50 - .L_49)
.L_49:
        /*014c*/ 	.word	0x00000000
        /*0150*/ 	.short	0x0005
        /*0152*/ 	.short	0x0028
        /*0154*/ 	.byte	0x00, 0xf0, 0x11, 0x00


	//----- nvinfo : EIATTR_KPARAM_INFO
	.align		4
.L_50:
        /*0158*/ 	.byte	0x04, 0x17
        /*015a*/ 	.short	(.L_52 - .L_51)
.L_51:
        /*015c*/ 	.word	0x00000000
        /*0160*/ 	.short	0x0004
        /*0162*/ 	.short	0x0020
        /*0164*/ 	.byte	0x00, 0xf4, 0x21, 0x00


	//----- nvinfo : EIATTR_KPARAM_INFO
	.align		4
.L_52:
        /*0168*/ 	.byte	0x04, 0x17
        /*016a*/ 	.short	(.L_54 - .L_53)
.L_53:
        /*016c*/ 	.word	0x00000000
        /*0170*/ 	.short	0x0003
        /*0172*/ 	.short	0x0018
        /*0174*/ 	.byte	0x00, 0xf4, 0x21, 0x00


	//----- nvinfo : EIATTR_KPARAM_INFO
	.align		4
.L_54:
        /*0178*/ 	.byte	0x04, 0x17
        /*017a*/ 	.short	(.L_56 - .L_55)
.L_55:
        /*017c*/ 	.word	0x00000000
        /*0180*/ 	.short	0x0002
        /*0182*/ 	.short	0x0010
        /*0184*/ 	.byte	0x00, 0xf4, 0x21, 0x00


	//----- nvinfo : EIATTR_KPARAM_INFO
	.align		4
.L_56:
        /*0188*/ 	.byte	0x04, 0x17
        /*018a*/ 	.short	(.L_58 - .L_57)
.L_57:
        /*018c*/ 	.word	0x00000000
        /*0190*/ 	.short	0x0001
        /*0192*/ 	.short	0x0008
        /*0194*/ 	.byte	0x00, 0xf4, 0x21, 0x00


	//----- nvinfo : EIATTR_KPARAM_INFO
	.align		4
.L_58:
        /*0198*/ 	.byte	0x04, 0x17
        /*019a*/ 	.short	(.L_60 - .L_59)
.L_59:
        /*019c*/ 	.word	0x00000000
        /*01a0*/ 	.short	0x0000
        /*01a2*/ 	.short	0x0000
        /*01a4*/ 	.byte	0x00, 0xf4, 0x21, 0x00


	//----- nvinfo : EIATTR_SPARSE_MMA_MASK
	.align		4
.L_60:
        /*01a8*/ 	.byte	0x03, 0x50
        /*01aa*/ 	.short	0x0000


	//----- nvinfo : EIATTR_MAXREG_COUNT
	.align		4
        /*01ac*/ 	.byte	0x03, 0x1b
        /*01ae*/ 	.short	0x00ff


	//----- nvinfo : EIATTR_NUM_BARRIERS
	.align		4
        /*01b0*/ 	.byte	0x02, 0x4c
        /*01b2*/ 	.byte	0x01
	.zero		1


	//----- nvinfo : EIATTR_ANNOTATIONS
	.align		4
        /*01b4*/ 	.byte	0x04, 0x55
        /*01b6*/ 	.short	(.L_62 - .L_61)


	//   ....[0]....
.L_61:
        /*01b8*/ 	.word	0x00000001
        /*01bc*/ 	.byte	0x20, 0x04, 0x00, 0x00, 0x01, 0x00, 0x00, 0x00, 0x30, 0x04, 0x00, 0x00, 0x01, 0x00, 0x00, 0x00
        /* <DEDUP_REMOVED lines=2813> */
        /*b19c*/ 	.byte	0x00, 0xc8, 0x02, 0x00, 0x01, 0x00, 0x00, 0x00, 0x30, 0xca, 0x02, 0x00


	//----- nvinfo : EIATTR_COOP_GROUP_MASK_REGIDS
	.align		4
.L_62:
        /*b1a8*/ 	.byte	0x04, 0x29
        /*b1aa*/ 	.short	(.L_64 - .L_63)


	//   ....[0]....
.L_63:
        /*b1ac*/ 	.word	0xffffffff


	//   ....[1]....
        /*b1b0*/ 	.word	0xffffffff


	//   ....[2]....
        /*b1b4*/ 	.word	0xffffffff


	//   ....[3]....
        /*b1b8*/ 	.word	0xffffffff


	//   ....[4]....
        /*b1bc*/ 	.word	0xffffffff


	//   ....[5]....
        /*b1c0*/ 	.word	0xffffffff


	//   ....[6]....
        /*b1c4*/ 	.word	0xffffffff


	//   ....[7]....
        /*b1c8*/ 	.word	0xffffffff


	//   ....[8]....
        /*b1cc*/ 	.word	0xffffffff


	//   ....[9]....
        /*b1d0*/ 	.word	0xffffffff


	//   ....[10]....
        /*b1d4*/ 	.word	0xffffffff


	//   ....[11]....
        /*b1d8*/ 	.word	0xffffffff


	//   ....[12]....
        /*b1dc*/ 	.word	0xffffffff


	//   ....[13]....
        /*b1e0*/ 	.word	0xffffffff


	//   ....[14]....
        /*b1e4*/ 	.word	0xffffffff


	//   ....[15]....
        /*b1e8*/ 	.word	0xffffffff


	//   ....[16]....
        /*b1ec*/ 	.word	0xffffffff


	//   ....[17]....
        /*b1f0*/ 	.word	0xffffffff


	//   ....[18]....
        /*b1f4*/ 	.word	0xffffffff


	//   ....[19]....
        /*b1f8*/ 	.word	0xffffffff


	//   ....[20]....
        /*b1fc*/ 	.word	0xffffffff


	//   ....[21]....
        /*b200*/ 	.word	0xffffffff


	//----- nvinfo : EIATTR_COOP_GROUP_INSTR_OFFSETS
	.align		4
.L_64:
        /*b204*/ 	.byte	0x04, 0x28
        /*b206*/ 	.short	(.L_66 - .L_65)


	//   ....[0]....
.L_65:
        /*b208*/ 	.word	0x00017f20


	//   ....[1]....
        /*b20c*/ 	.word	0x00017f30


	//   ....[2]....
        /*b210*/ 	.word	0x00017f40


	//   ....[3]....
        /*b214*/ 	.word	0x00017f60


	//   ....[4]....
        /*b218*/ 	.word	0x00017f90


	//   ....[5]....
        /*b21c*/ 	.word	0x00017fa0


	//   ....[6]....
        /*b220*/ 	.word	0x000180a0


	//   ....[7]....
        /*b224*/ 	.word	0x000180d0


	//   ....[8]....
        /*b228*/ 	.word	0x00018200


	//   ....[9]....
        /*b22c*/ 	.word	0x00018220


	//   ....[10]....
        /*b230*/ 	.word	0x00018240


	//   ....[11]....
        /*b234*/ 	.word	0x00018930


	//   ....[12]....
        /*b238*/ 	.word	0x00018940


	//   ....[13]....
        /*b23c*/ 	.word	0x00018950


	//   ....[14]....
        /*b240*/ 	.word	0x00018960


	//   ....[15]....
        /*b244*/ 	.word	0x000189c0


	//   ....[16]....
        /*b248*/ 	.word	0x000189d0


	//   ....[17]....
        /*b24c*/ 	.word	0x000189e0


	//   ....[18]....
        /*b250*/ 	.word	0x000189f0


	//   ....[19]....
        /*b254*/ 	.word	0x00018ab0


	//   ....[20]....
        /*b258*/ 	.word	0x00018ad0


	//   ....[21]....
        /*b25c*/ 	.word	0x00018af0


	//----- nvinfo : EIATTR_VRC_CTA_INIT_COUNT
	.align		4
.L_66:
        /*b260*/ 	.byte	0x02, 0x4a
	.zero		1
	.zero		1


	//----- nvinfo : EIATTR_EXIT_INSTR_OFFSETS
	.align		4
        /*b264*/ 	.byte	0x04, 0x1c
        /*b266*/ 	.short	(.L_68 - .L_67)


	//   ....[0]....
.L_67:
        /*b268*/ 	.word	0x0002ca20


	//   ....[1]....
        /*b26c*/ 	.word	0x0002ca60


	//----- nvinfo : EIATTR_REQNTID
	.align		4
.L_68:
        /*b270*/ 	.byte	0x04, 0x10
        /*b272*/ 	.short	(.L_70 - .L_69)
.L_69:
        /*b274*/ 	.word	0x00000100
        /*b278*/ 	.word	0x00000001
        /*b27c*/ 	.word	0x00000001


	//----- nvinfo : EIATTR_CBANK_PARAM_SIZE
	.align		4
.L_70:
        /*b280*/ 	.byte	0x03, 0x19
        /*b282*/ 	.short	0x0088


	//----- nvinfo : EIATTR_PARAM_CBANK
	.align		4
        /*b284*/ 	.byte	0x04, 0x0a
        /*b286*/ 	.short	(.L_72 - .L_71)
	.align		4
.L_71:
        /*b288*/ 	.word	index@(.nv.constant0.attn_fwd)
        /*b28c*/ 	.short	0x0380
        /*b28e*/ 	.short	0x0088


	//----- nvinfo : EIATTR_SW_WAR
	.align		4
.L_72:
        /*b290*/ 	.byte	0x04, 0x36
        /*b292*/ 	.short	(.L_74 - .L_73)
.L_73:
        /*b294*/ 	.word	0x00000008
.L_74:


//--------------------- .nv.compat                --------------------------
	.section	.nv.compat,"",@"SHT_CUDA_COMPAT_INFO"
	.align	4
        /*0000*/ 	.byte	0x02, 0x02, 0x01, 0x00, 0x02, 0x05, 0x05, 0x00, 0x02, 0x03, 0x00, 0x00, 0x02, 0x06, 0x01, 0x00


//--------------------- .nv.callgraph             --------------------------
	.section	.nv.callgraph,"",@"SHT_CUDA_CALLGRAPH"
	.align	4
	.sectionentsize	8
	.align		4
        /*0000*/ 	.word	0x00000000
	.align		4
        /*0004*/ 	.word	0xffffffff
	.align		4
        /*0008*/ 	.word	0x00000000
	.align		4
        /*000c*/ 	.word	0xfffffffe
	.align		4
        /*0010*/ 	.word	0x00000000
	.align		4
        /*0014*/ 	.word	0xfffffffd
	.align		4
        /*0018*/ 	.word	0x00000000
	.align		4
        /*001c*/ 	.word	0xfffffffc


//--------------------- .nv.constant4             --------------------------
	.section	.nv.constant4,"a",@progbits
	.align	8
	.align		8
.nv.constant4:
        /*0000*/ 	.dword	_$_str


//--------------------- .text.attn_fwd            --------------------------
	.section	.text.attn_fwd,"ax",@progbits
	.align	128
        .global         attn_fwd
        .type           attn_fwd,@function
        .size           attn_fwd,(.L_x_3 - attn_fwd)
        .other          attn_fwd,@"STO_CUDA_ENTRY STV_DEFAULT"
attn_fwd:
.text.attn_fwd:
[----:B------:R-:W0:Y:S01]  /*0000*/  LDC R1, c[0x0][0x37c] ;  /* 0x0000df00ff017b82 */ /* 0x000e220000000800 */
[----:B------:R-:W1:Y:S07]  /*0010*/  S2R R0, SR_CTAID.X ;  /* 0x0000000000007919 */ /* 0x000e6e0000002500 */
[----:B------:R-:W2:Y:S01]  /*0020*/  S2UR UR7, SR_CTAID.Y ;  /* 0x00000000000779c3 */ /* 0x000ea20000002600 */
[----:B------:R-:W2:Y:S01]  /*0030*/  LDCU.64 UR4, c[0x0][0x3b0] ;  /* 0x00007600ff0477ac */ /* 0x000ea20008000a00 */
[----:B0-----:R-:W-:Y:S01]  /*0040*/  IADD3 R1, PT, PT, R1, -0x2548, RZ ;  /* 0xffffdab801017810 */ /* 0x001fe20007ffe0ff */
[----:B------:R-:W0:Y:S01]  /*0050*/  S2R R2, SR_TID.X ;  /* 0x0000000000027919 */ /* 0x000e220000002100 */
[----:B------:R-:W3:Y:S04]  /*0060*/  LDCU.64 UR10, c[0x0][0x358] ;  /* 0x00006b00ff0a77ac */ /* 0x000ee80008000a00 */
[----:B------:R-:W4:Y:S08]  /*0070*/  LDC R19, c[0x0][0x3b8] ;  /* 0x0000ee00ff137b82 */ /* 0x000f300000000800 */
[----:B------:R-:W3:Y:S01]  /*0080*/  LDC.64 R6, c[0x0][0x380] ;  /* 0x0000e000ff067b82 */ /* 0x000ee20000000a00 */
[----:B--2---:R-:W-:-:S04]  /*0090*/  UIMAD UR4, UR7, UR4, URZ ;  /* 0x00000004070472a4 */ /* 0x004fc8000f8e02ff */
[----:B------:R-:W-:Y:S01]  /*00a0*/  USHF.L.U32 UR6, UR4, 0x1, URZ ;  /* 0x0000000104067899 */ /* 0x000fe200080006ff */
[----:B-1----:R-:W-:-:S05]  /*00b0*/  IMAD.SHL.U32 R3, R0, 0x20, RZ ;  /* 0x0000002000037824 */ /* 0x002fca00078e00ff */
[--C-:B0-----:R-:W-:Y:S02]  /*00c0*/  LOP3.LUT R3, R3, 0x1f, R2.reuse, 0xf8, !PT ;  /* 0x0000001f03037812 */ /* 0x101fe400078ef802 */
[----:B------:R-:W-:-:S03]  /*00d0*/  SHF.R.U32.HI R2, RZ, 0x5, R2 ;  /* 0x00000005ff027819 */ /* 0x000fc60000011602 */
[----:B------:R-:W-:Y:S01]  /*00e0*/  IMAD R0, R3, UR5, RZ ;  /* 0x0000000503007c24 */ /* 0x000fe2000f8e02ff */
[----:B------:R-:W-:Y:S01]  /*00f0*/  SGXT.U32 R2, R2, 0x3 ;  /* 0x000000030202781a */ /* 0x000fe20000000000 */
[----:B------:R-:W-:-:S03]  /*0100*/  UIMAD.WIDE UR4, UR4, 0x2, URZ ;  /* 0x00000002040478a5 */ /* 0x000fc6000f8e02ff */
[----:B------:R-:W-:Y:S01]  /*0110*/  SHF.L.U32 R3, R0, 0x1, RZ ;  /* 0x0000000100037819 */ /* 0x000fe200000006ff */
[----:B----4-:R-:W-:Y:S02]  /*0120*/  IMAD R5, R2, R19, RZ ;  /* 0x0000001302057224 */ /* 0x010fe400078e02ff */
[----:B------:R-:W-:Y:S01]  /*0130*/  IMAD.HI R0, R0, 0x2, RZ ;  /* 0x0000000200007827 */ /* 0x000fe200078e02ff */
[----:B---3--:R-:W-:-:S03]  /*0140*/  IADD3 R18, P0, P1, R3, UR6, R6 ;  /* 0x0000000603127c10 */ /* 0x008fc6000f91e006 */
[----:B------:R-:W-:Y:S01]  /*0150*/  IMAD R3, R19, 0x8, R5 ;  /* 0x0000000813037824 */ /* 0x000fe200078e0205 */
[----:B------:R-:W-:Y:S02]  /*0160*/  IADD3.X R0, PT, PT, R0, UR5, R7, P0, P1 ;  /* 0x0000000500007c10 */ /* 0x000fe400087e2407 */
[-C--:B------:R-:W-:Y:S02]  /*0170*/  LEA R6, P0, R5, R18.reuse, 0x1 ;  /* 0x0000001205067211 */ /* 0x080fe400078008ff */
[----:B------:R-:W-:Y:S02]  /*0180*/  LEA R9, R19, R3, 0x3 ;  /* 0x0000000313097211 */ /* 0x000fe400078e18ff */
[----:B------:R-:W-:Y:S02]  /*0190*/  LEA R4, P1, R3, R18, 0x1 ;  /* 0x0000001203047211 */ /* 0x000fe400078208ff */
[----:B------:R-:W-:Y:S01]  /*01a0*/  LEA.HI.X.SX32 R7, R5, R0, 0x1, P0 ;  /* 0x0000000005077211 */ /* 0x000fe200000f0eff */
[----:B------:R-:W-:Y:S01]  /*01b0*/  IMAD R11, R19, 0x8, R9 ;  /* 0x00000008130b7824 */ /* 0x000fe200078e0209 */
[----:B------:R-:W-:-:S02]  /*01c0*/  LEA R2, P0, R9, R18, 0x1 ;  /* 0x0000001209027211 */ /* 0x000fc400078008ff */
[-C--:B------:R-:W-:Y:S01]  /*01d0*/  LEA.HI.X.SX32 R5, R3, R0.reuse, 0x1, P1 ;  /* 0x0000000003057211 */ /* 0x080fe200008f0eff */
[----:B------:R0:W2:Y:S01]  /*01e0*/  LDG.E.U16 R20, desc[UR10][R6.64] ;  /* 0x0000000a06147981 */ /* 0x0000a2000c1e1500 */
[----:B------:R-:W-:Y:S02]  /*01f0*/  LEA.HI.X.SX32 R3, R9, R0, 0x1, P0 ;  /* 0x0000000009037211 */ /* 0x000fe400000f0eff */
[----:B------:R-:W-:Y:S01]  /*0200*/  LEA R9, R19, R11, 0x3 ;  /* 0x0000000b13097211 */ /* 0x000fe200078e18ff */
[----:B------:R1:W3:Y:S01]  /*0210*/  LDG.E.U16 R24, desc[UR10][R4.64] ;  /* 0x0000000a04187981 */ /* 0x0002e2000c1e1500 */
[----:B------:R-:W-:-:S03]  /*0220*/  LEA R12, P0, R11, R18, 0x1 ;  /* 0x000000120b0c7211 */ /* 0x000fc600078008ff */
[----:B------:R-:W-:Y:S01]  /*0230*/  IMAD R15, R19, 0x8, R9 ;  /* 0x00000008130f7824 */ /* 0x000fe200078e0209 */
[----:B------:R-:W-:Y:S01]  /*0240*/  LEA.HI.X.SX32 R13, R11, R0, 0x1, P0 ;  /* 0x000000000b0d7211 */ /* 0x000fe200000f0eff */
[----:B------:R4:W3:Y:S01]  /*0250*/  LDG.E.U16 R16, desc[UR10][R2.64] ;  /* 0x0000000a02107981 */ /* 0x0008e2000c1e1500 */
[----:B------:R-:W-:Y:S02]  /*0260*/  LEA R10, P0, R9, R18, 0x1 ;  /* 0x00000012090a7211 */ /* 0x000fe400078008ff */
[----:B------:R-:W-:Y:S01]  /*0270*/  LEA R17, R19, R15, 0x3 ;  /* 0x0000000f13117211 */ /* 0x000fe200078e18ff */
[----:B------:R4:W3:Y:S01]  /*0280*/  LDG.E.U16 R23, desc[UR10][R12.64] ;  /* 0x0000000a0c177981 */ /* 0x0008e2000c1e1500 */
[----:B------:R-:W-:Y:S02]  /*0290*/  LEA.HI.X.SX32 R11, R9, R0, 0x1, P0 ;  /* 0x00000000090b7211 */ /* 0x000fe400000f0eff */
[-C--:B------:R-:W-:Y:S01]  /*02a0*/  LEA R8, P0, R15, R18.reuse, 0x1 ;  /* 0x000000120f087211 */ /* 0x080fe200078008ff */
[----:B------:R-:W-:Y:S01]  /*02b0*/  IMAD R21, R19, 0x8, R17 ;  /* 0x0000000813157824 */ /* 0x000fe200078e0211 */
[----:B0-----:R-:W-:Y:S01]  /*02c0*/  LEA R6, P1, R17, R18, 0x1 ;  /* 0x0000001211067211 */ /* 0x001fe200078208ff */
[----:B------:R-:W3:Y:S01]  /*02d0*/  LDG.E.U16 R14, desc[UR10][R10.64] ;  /* 0x0000000a0a0e7981 */ /* 0x000ee2000c1e1500 */
[----:B------:R-:W-:-:S02]  /*02e0*/  LEA.HI.X.SX32 R9, R15, R0, 0x1, P0 ;  /* 0x000000000f097211 */ /* 0x000fc400000f0eff */
[----:B-1----:R-:W-:Y:S02]  /*02f0*/  LEA R4, P0, R21, R18, 0x1 ;  /* 0x0000001215047211 */ /* 0x002fe400078008ff */
[-C--:B------:R-:W-:Y:S01]  /*0300*/  LEA.HI.X.SX32 R7, R17, R0.reuse, 0x1, P1 ;  /* 0x0000000011077211 */ /* 0x080fe200008f0eff */
[----:B------:R-:W3:Y:S01]  /*0310*/  LDG.E.U16 R22, desc[UR10][R8.64] ;  /* 0x0000000a08167981 */ /* 0x000ee2000c1e1500 */
[----:B------:R-:W-:-:S03]  /*0320*/  LEA.HI.X.SX32 R5, R21, R0, 0x1, P0 ;  /* 0x0000000015057211 */ /* 0x000fc600000f0eff */
[----:B------:R-:W3:Y:S04]  /*0330*/  LDG.E.U16 R12, desc[UR10][R6.64] ;  /* 0x0000000a060c7981 */ /* 0x000ee8000c1e1500 */
[----:B------:R0:W3:Y:S01]  /*0340*/  LDG.E.U16 R10, desc[UR10][R4.64] ;  /* 0x0000000a040a7981 */ /* 0x0000e2000c1e1500 */
[----:B----4-:R-:W-:-:S05]  /*0350*/  LEA R3, R19, R21, 0x3 ;  /* 0x0000001513037211 */ /* 0x010fca00078e18ff */
[----:B------:R-:W-:Y:S01]  /*0360*/  IMAD R13, R19, 0x8, R3 ;  /* 0x00000008130d7824 */ /* 0x000fe200078e0203 */
[----:B------:R-:W-:-:S04]  /*0370*/  LEA R2, P0, R3, R18, 0x1 ;  /* 0x0000001203027211 */ /* 0x000fc800078008ff */
[----:B------:R-:W-:Y:S02]  /*0380*/  LEA R15, R19, R13, 0x3 ;  /* 0x0000000d130f7211 */ /* 0x000fe400078e18ff */
[----:B------:R-:W-:Y:S02]  /*0390*/  LEA.HI.X.SX32 R3, R3, R0, 0x1, P0 ;  /* 0x0000000003037211 */ /* 0x000fe400000f0eff */
[-C--:B0-----:R-:W-:Y:S01]  /*03a0*/  LEA R4, P0, R13, R18.reuse, 0x1 ;  /* 0x000000120d047211 */ /* 0x081fe200078008ff */
[----:B------:R-:W-:Y:S01]  /*03b0*/  IMAD R11, R19, 0x8, R15 ;  /* 0x00000008130b7824 */ /* 0x000fe200078e020f */
[----:B------:R-:W-:Y:S02]  /*03c0*/  LEA R6, P1, R15, R18, 0x1 ;  /* 0x000000120f067211 */ /* 0x000fe400078208ff */
[----:B------:R-:W-:Y:S02]  /*03d0*/  LEA.HI.X.SX32 R5, R13, R0, 0x1, P0 ;  /* 0x000000000d057211 */ /* 0x000fe400000f0eff */
[----:B------:R-:W-:-:S02]  /*03e0*/  LEA R13, R19, R11, 0x3 ;  /* 0x0000000b130d7211 */ /* 0x000fc400078e18ff */
[----:B------:R-:W-:Y:S01]  /*03f0*/  LEA.HI.X.SX32 R7, R15, R0, 0x1, P1 ;  /* 0x000000000f077211 */ /* 0x000fe200008f0eff */
[----:B------:R-:W4:Y:S02]  /*0400*/  LDG.E.U16 R17, desc[UR10][R4.64] ;  /* 0x0000000a04117981 */ /* 0x000f24000c1e1500 */
[----:B------:R-:W-:Y:S02]  /*0410*/  IMAD R9, R19, 0x8, R13 ;  /* 0x0000000813097824 */ /* 0x000fe400078e020d */
[----:B--2---:R0:W-:Y:S04]  /*0420*/  STL [R1+0xa4], R20 ;  /* 0x0000a41401007387 */ /* 0x0041e80000100800 */
[----:B---3--:R-:W-:Y:S04]  /*0430*/  STL [R1+0xa0], R24 ;  /* 0x0000a01801007387 */ /* 0x008fe80000100800 */
[----:B0-----:R0:W2:Y:S04]  /*0440*/  LDG.E.U16 R20, desc[UR10][R2.64] ;  /* 0x0000000a02147981 */ /* 0x0010a8000c1e1500 */
[----:B------:R1:W-:Y:S01]  /*0450*/  STL [R1+0x9c], R16 ;  /* 0x00009c1001007387 */ /* 0x0003e20000100800 */
[----:B0-----:R-:W-:-:S04]  /*0460*/  LEA R2, P0, R11, R18, 0x1 ;  /* 0x000000120b027211 */ /* 0x001fc800078008ff */
[----:B------:R-:W-:Y:S01]  /*0470*/  LEA.HI.X.SX32 R3, R11, R0, 0x1, P0 ;  /* 0x000000000b037211 */ /* 0x000fe200000f0eff */
[----:B-1----:R0:W3:Y:S01]  /*0480*/  LDG.E.U16 R16, desc[UR10][R6.64] ;  /* 0x0000000a06107981 */ /* 0x0020e2000c1e1500 */
[----:B------:R-:W-:-:S03]  /*0490*/  LEA R4, P0, R13, R18, 0x1 ;  /* 0x000000120d047211 */ /* 0x000fc600078008ff */
[----:B------:R1:W3:Y:S01]  /*04a0*/  LDG.E.U16 R15, desc[UR10][R2.64] ;  /* 0x0000000a020f7981 */ /* 0x0002e2000c1e1500 */
[----:B------:R-:W-:Y:S02]  /*04b0*/  LEA.HI.X.SX32 R5, R13, R0, 0x1, P0 ;  /* 0x000000000d057211 */ /* 0x000fe400000f0eff */
[----:B0-----:R-:W-:Y:S01]  /*04c0*/  LEA R7, R19, R9, 0x3 ;  /* 0x0000000913077211 */ /* 0x001fe200078e18ff */
[----:B------:R-:W-:Y:S01]  /*04d0*/  STL [R1+0x98], R23 ;  /* 0x0000981701007387 */ /* 0x000fe20000100800 */
[----:B-1----:R-:W-:-:S03]  /*04e0*/  LEA R2, P0, R9, R18, 0x1 ;  /* 0x0000001209027211 */ /* 0x002fc600078008ff */
[----:B------:R-:W-:Y:S01]  /*04f0*/  IMAD R8, R19, 0x8, R7 ;  /* 0x0000000813087824 */ /* 0x000fe200078e0207 */
[----:B------:R0:W-:Y:S01]  /*0500*/  STL [R1+0x94], R14 ;  /* 0x0000940e01007387 */ /* 0x0001e20000100800 */
[----:B------:R-:W-:Y:S02]  /*0510*/  LEA R6, P1, R7, R18, 0x1 ;  /* 0x0000001207067211 */ /* 0x000fe400078208ff */
[-C--:B------:R-:W-:Y:S02]  /*0520*/  LEA.HI.X.SX32 R3, R9, R0.reuse, 0x1, P0 ;  /* 0x0000000009037211 */ /* 0x080fe400000f0eff */
[----:B------:R-:W-:Y:S01]  /*0530*/  LEA.HI.X.SX32 R7, R7, R0, 0x1, P1 ;  /* 0x0000000007077211 */ /* 0x000fe200008f0eff */
[----:B0-----:R0:W3:Y:S01]  /*0540*/  LDG.E.U16 R14, desc[UR10][R4.64] ;  /* 0x0000000a040e7981 */ /* 0x0010e2000c1e1500 */
[----:B------:R-:W-:-:S03]  /*0550*/  LEA R9, R19, R8, 0x3 ;  /* 0x0000000813097211 */ /* 0x000fc600078e18ff */
[----:B------:R-:W-:Y:S04]  /*0560*/  STL [R1+0x90], R22 ;  /* 0x0000901601007387 */ /* 0x000fe80000100800 */
[----:B------:R1:W3:Y:S01]  /*0570*/  LDG.E.U16 R13, desc[UR10][R2.64] ;  /* 0x0000000a020d7981 */ /* 0x0002e2000c1e1500 */
[----:B0-----:R-:W-:-:S04]  /*0580*/  LEA R4, P0, R8, R18, 0x1 ;  /* 0x0000001208047211 */ /* 0x001fc800078008ff */
[----:B------:R-:W-:Y:S01]  /*0590*/  LEA.HI.X.SX32 R5, R8, R0, 0x1, P0 ;  /* 0x0000000008057211 */ /* 0x000fe200000f0eff */
[----:B------:R0:W-:Y:S04]  /*05a0*/  STL [R1+0x8c], R12 ;  /* 0x00008c0c01007387 */ /* 0x0001e80000100800 */
[----:B------:R4:W-:Y:S01]  /*05b0*/  STL [R1+0x88], R10 ;  /* 0x0000880a01007387 */ /* 0x0009e20000100800 */
[----:B-1----:R-:W-:-:S03]  /*05c0*/  LEA R2, P0, R9, R18, 0x1 ;  /* 0x0000001209027211 */ /* 0x002fc600078008ff */
[----:B0-----:R0:W3:Y:S04]  /*05d0*/  LDG.E.U16 R12, desc[UR10][R6.64] ;  /* 0x0000000a060c7981 */ /* 0x0010e8000c1e1500 */
[----:B----4-:R1:W4:Y:S01]  /*05e0*/  LDG.E.U16 R10, desc[UR10][R4.64] ;  /* 0x0000000a040a7981 */ /* 0x010322000c1e1500 */
[----:B------:R-:W-:-:S05]  /*05f0*/  LEA.HI.X.SX32 R3, R9, R0, 0x1, P0 ;  /* 0x0000000009037211 */ /* 0x000fca00000f0eff */
[----:B------:R1:W4:Y:S01]  /*0600*/  LDG.E.U16 R11, desc[UR10][R2.64] ;  /* 0x0000000a020b7981 */ /* 0x000322000c1e1500 */
[----:B------:R-:W-:-:S05]  /*0610*/  IMAD R8, R19, 0x8, R9 ;  /* 0x0000000813087824 */ /* 0x000fca00078e0209 */
[----:B0-----:R-:W-:Y:S02]  /*0620*/  LEA R7, R19, R8, 0x3 ;  /* 0x0000000813077211 */ /* 0x001fe400078e18ff */
[----:B-1----:R-:W-:-:S03]  /*0630*/  LEA R4, P0, R8, R18, 0x1 ;  /* 0x0000001208047211 */ /* 0x002fc600078008ff */
[----:B------:R-:W-:Y:S01]  /*0640*/  IMAD R9, R19, 0x8, R7 ;  /* 0x0000000813097824 */ /* 0x000fe200078e0207 */
[----:B------:R-:W-:Y:S02]  /*0650*/  LEA.HI.X.SX32 R5, R8, R0, 0x1, P0 ;  /* 0x0000000008057211 */ /* 0x000fe400000f0eff */
[-C--:B------:R-:W-:Y:S02]  /*0660*/  LEA R6, P1, R7, R18.reuse, 0x1 ;  /* 0x0000001207067211 */ /* 0x080fe400078208ff */
[----:B------:R-:W-:Y:S02]  /*0670*/  LEA R2, P0, R9, R18, 0x1 ;  /* 0x0000001209027211 */ /* 0x000fe400078008ff */
[----:B------:R-:W-:Y:S02]  /*0680*/  LEA R8, R19, R9, 0x3 ;  /* 0x0000000913087211 */ /* 0x000fe400078e18ff */
[-C--:B------:R-:W-:Y:S02]  /*0690*/  LEA.HI.X.SX32 R7, R7, R0.reuse, 0x1, P1 ;  /* 0x0000000007077211 */ /* 0x080fe400008f0eff */
[----:B------:R-:W-:Y:S01]  /*06a0*/  LEA.HI.X.SX32 R3, R9, R0, 0x1, P0 ;  /* 0x0000000009037211 */ /* 0x000fe200000f0eff */
[----:B------:R-:W-:Y:S01]  /*06b0*/  IMAD R9, R19, 0x8, R8 ;  /* 0x0000000813097824 */ /* 0x000fe200078e0208 */
[----:B--2---:R-:W-:Y:S04]  /*06c0*/  STL [R1+0x84], R20 ;  /* 0x0000841401007387 */ /* 0x004fe80000100800 */
[----:B------:R0:W-:Y:S04]  /*06d0*/  STL [R1+0x80], R17 ;  /* 0x0000801101007387 */ /* 0x0001e80000100800 */
[----:B0-----:R0:W2:Y:S04]  /*06e0*/  LDG.E.U16 R17, desc[UR10][R4.64] ;  /* 0x0000000a04117981 */ /* 0x0010a8000c1e1500 */
[----:B---3--:R1:W-:Y:S01]  /*06f0*/  STL [R1+0x7c], R16 ;  /* 0x00007c1001007387 */ /* 0x0083e20000100800 */
[----:B0-----:R-:W-:-:S03]  /*0700*/  LEA R4, P0, R8, R18, 0x1 ;  /* 0x0000001208047211 */ /* 0x001fc600078008ff */
[----:B-1----:R0:W3:Y:S01]  /*0710*/  LDG.E.U16 R16, desc[UR10][R6.64] ;  /* 0x0000000a06107981 */ /* 0x0020e2000c1e1500 */
[----:B------:R-:W-:-:S03]  /*0720*/  LEA.HI.X.SX32 R5, R8, R0, 0x1, P0 ;  /* 0x0000000008057211 */ /* 0x000fc600000f0eff */
[----:B------:R1:W-:Y:S01]  /*0730*/  STL [R1+0x78], R15 ;  /* 0x0000780f01007387 */ /* 0x0003e20000100800 */
[----:B0-----:R-:W-:-:S03]  /*0740*/  LEA R7, R19, R9, 0x3 ;  /* 0x0000000913077211 */ /* 0x001fc600078e18ff */
[----:B-1----:R0:W3:Y:S02]  /*0750*/  LDG.E.U16 R15, desc[UR10][R2.64] ;  /* 0x0000000a020f7981 */ /* 0x0020e4000c1e1500 */
[----:B------:R-:W-:Y:S01]  /*0760*/  IMAD R8, R19, 0x8, R7 ;  /* 0x0000000813087824 */ /* 0x000fe200078e0207 */
[-C--:B------:R-:W-:Y:S01]  /*0770*/  LEA R6, P1, R7, R18.reuse, 0x1 ;  /* 0x0000001207067211 */ /* 0x080fe200078208ff */
[----:B------:R1:W-:Y:S01]  /*0780*/  STL [R1+0x74], R14 ;  /* 0x0000740e01007387 */ /* 0x0003e20000100800 */
[----:B0-----:R-:W-:-:S04]  /*0790*/  LEA R2, P0, R9, R18, 0x1 ;  /* 0x0000001209027211 */ /* 0x001fc800078008ff */
[-C--:B------:R-:W-:Y:S01]  /*07a0*/  LEA.HI.X.SX32 R3, R9, R0.reuse, 0x1, P0 ;  /* 0x0000000009037211 */ /* 0x080fe200000f0eff */
[----:B-1----:R0:W3:Y:S01]  /*07b0*/  LDG.E.U16 R14, desc[UR10][R4.64] ;  /* 0x0000000a040e7981 */ /* 0x0020e2000c1e1500 */
[----:B------:R-:W-:Y:S02]  /*07c0*/  LEA.HI.X.SX32 R7, R7, R0, 0x1, P1 ;  /* 0x0000000007077211 */ /* 0x000fe400008f0eff */
[----:B------:R-:W-:Y:S01]  /*07d0*/  LEA R9, R19, R8, 0x3 ;  /* 0x0000000813097211 */ /* 0x000fe200078e18ff */
[----:B------:R1:W-:Y:S01]  /*07e0*/  STL [R1+0x70], R13 ;  /* 0x0000700d01007387 */ /* 0x0003e20000100800 */
[----:B0-----:R-:W-:-:S03]  /*07f0*/  LEA R4, P0, R8, R18, 0x1 ;  /* 0x0000001208047211 */ /* 0x001fc600078008ff */
[----:B------:R0:W-:Y:S01]  /*0800*/  STL [R1+0x6c], R12 ;  /* 0x00006c0c01007387 */ /* 0x0001e20000100800 */
[----:B------:R-:W-:-:S03]  /*0810*/  LEA.HI.X.SX32 R5, R8, R0, 0x1, P0 ;  /* 0x0000000008057211 */ /* 0x000fc600000f0eff */
[----:B-1----:R1:W3:Y:S04]  /*0820*/  LDG.E.U16 R13, desc[UR10][R2.64] ;  /* 0x0000000a020d7981 */ /* 0x0022e8000c1e1500 */
[----:B----4-:R4:W-:Y:S04]  /*0830*/  STL [R1+0x68], R10 ;  /* 0x0000680a01007387 */ /* 0x0109e80000100800 */
[----:B0-----:R0:W3:Y:S01]  /*0840*/  LDG.E.U16 R12, desc[UR10][R6.64] ;  /* 0x0000000a060c7981 */ /* 0x0010e2000c1e1500 */
[----:B-1----:R-:W-:-:S03]  /*0850*/  LEA R2, P0, R9, R18, 0x1 ;  /* 0x0000001209027211 */ /* 0x002fc600078008ff */
[----:B----4-:R1:W4:Y:S01]  /*0860*/  LDG.E.U16 R10, desc[UR10][R4.64] ;  /* 0x0000000a040a7981 */ /* 0x010322000c1e1500 */
[----:B------:R-:W-:-:S03]  /*0870*/  LEA.HI.X.SX32 R3, R9, R0, 0x1, P0 ;  /* 0x0000000009037211 */ /* 0x000fc600000f0eff */
[----:B------:R0:W-:Y:S04]  /*0880*/  STL [R1+0x64], R11 ;  /* 0x0000640b01007387 */ /* 0x0001e80000100800 */
[----:B0-----:R0:W4:Y:S01]  /*0890*/  LDG.E.U16 R11, desc[UR10][R2.64] ;  /* 0x0000000a020b7981 */ /* 0x001122000c1e1500 */
[----:B------:R-:W-:-:S05]  /*08a0*/  IMAD R8, R19, 0x8, R9 ;  /* 0x0000000813087824 */ /* 0x000fca00078e0209 */
[----:B------:R-:W-:Y:S02]  /*08b0*/  LEA R7, R19, R8, 0x3 ;  /* 0x0000000813077211 */ /* 0x000fe400078e18ff */
[----:B-1----:R-:W-:-:S03]  /*08c0*/  LEA R4, P0, R8, R18, 0x1 ;  /* 0x0000001208047211 */ /* 0x002fc600078008ff */
[----:B------:R-:W-:Y:S01]  /*08d0*/  IMAD R9, R19, 0x8, R7 ;  /* 0x0000000813097824 */ /* 0x000fe200078e0207 */
[----:B------:R-:W-:Y:S02]  /*08e0*/  LEA.HI.X.SX32 R5, R8, R0, 0x1, P0 ;  /* 0x0000000008057211 */ /* 0x000fe400000f0eff */
[-C--:B------:R-:W-:Y:S02]  /*08f0*/  LEA R6, P1, R7, R18.reuse, 0x1 ;  /* 0x0000001207067211 */ /* 0x080fe400078208ff */
[----:B0-----:R-:W-:Y:S02]  /*0900*/  LEA R2, P0, R9, R18, 0x1 ;  /* 0x0000001209027211 */ /* 0x001fe400078008ff */
[----:B------:R-:W-:Y:S02]  /*0910*/  LEA R8, R19, R9, 0x3 ;  /* 0x0000000913087211 */ /* 0x000fe400078e18ff */
[-C--:B------:R-:W-:Y:S02]  /*0920*/  LEA.HI.X.SX32 R7, R7, R0.reuse, 0x1, P1 ;  /* 0x0000000007077211 */ /* 0x080fe400008f0eff */
[----:B------:R-:W-:Y:S01]  /*0930*/  LEA.HI.X.SX32 R3, R9, R0, 0x1, P0 ;  /* 0x0000000009037211 */ /* 0x000fe200000f0eff */
[----:B------:R-:W-:Y:S01]  /*0940*/  IMAD R9, R19, 0x8, R8 ;  /* 0x0000000813097824 */ /* 0x000fe200078e0208 */
[----:B--2---:R0:W-:Y:S04]  /*0950*/  STL [R1+0x60], R17 ;  /* 0x0000601101007387 */ /* 0x0041e80000100800 */
        /* <DEDUP_REMOVED lines=15> */
[----:B------:R-:W-:Y:S02]  /*0a50*/  LEA R9, R19, R8, 0x3 ;  /* 0x0000000813097211 */ /* 0x000fe400078e18ff */
[C---:B0-----:R-:W-:Y:S01]  /*0a60*/  LEA R4, P0, R8.reuse, R18, 0x1 ;  /* 0x0000001208047211 */ /* 0x041fe200078008ff */
[----:B------:R0:W-:Y:S03]  /*0a70*/  STL [R1+0x50], R13 ;  /* 0x0000500d01007387 */ /* 0x0001e60000100800 */
[----:B------:R-:W-:Y:S01]  /*0a80*/  LEA.HI.X.SX32 R5, R8, R0, 0x1, P0 ;  /* 0x0000000008057211 */ /* 0x000fe200000f0eff */
[----:B------:R1:W-:Y:S04]  /*0a90*/  STL [R1+0x4c], R12 ;  /* 0x00004c0c01007387 */ /* 0x0003e80000100800 */
[----:B----4-:R4:W-:Y:S04]  /*0aa0*/  STL [R1+0x48], R10 ;  /* 0x0000480a01007387 */ /* 0x0109e80000100800 */
[----:B0-----:R0:W3:Y:S04]  /*0ab0*/  LDG.E.U16 R13, desc[UR10][R2.64] ;  /* 0x0000000a020d7981 */ /* 0x0010e8000c1e1500 */
[----:B-1----:R-:W3:Y:S04]  /*0ac0*/  LDG.E.U16 R12, desc[UR10][R6.64] ;  /* 0x0000000a060c7981 */ /* 0x002ee8000c1e1500 */
[----:B----4-:R1:W4:Y:S01]  /*0ad0*/  LDG.E.U16 R10, desc[UR10][R4.64] ;  /* 0x0000000a040a7981 */ /* 0x010322000c1e1500 */
[----:B0-----:R-:W-:Y:S01]  /*0ae0*/  LEA R2, P0, R9, R18, 0x1 ;  /* 0x0000001209027211 */ /* 0x001fe200078008ff */
[----:B------:R-:W-:-:S03]  /*0af0*/  IMAD R8, R19, 0x8, R9 ;  /* 0x0000000813087824 */ /* 0x000fc600078e0209 */
[----:B------:R-:W-:Y:S01]  /*0b00*/  LEA.HI.X.SX32 R3, R9, R0, 0x1, P0 ;  /* 0x0000000009037211 */ /* 0x000fe200000f0eff */
[----:B------:R0:W-:Y:S01]  /*0b10*/  STL [R1+0x44], R11 ;  /* 0x0000440b01007387 */ /* 0x0001e20000100800 */
[----:B-1----:R-:W-:-:S03]  /*0b20*/  LEA R4, P0, R8, R18, 0x1 ;  /* 0x0000001208047211 */ /* 0x002fc600078008ff */
[----:B0-----:R0:W4:Y:S01]  /*0b30*/  LDG.E.U16 R11, desc[UR10][R2.64] ;  /* 0x0000000a020b7981 */ /* 0x001122000c1e1500 */
[----:B------:R-:W-:-:S05]  /*0b40*/  LEA.HI.X.SX32 R5, R8, R0, 0x1, P0 ;  /* 0x0000000008057211 */ /* 0x000fca00000f0eff */
[----:B------:R1:W4:Y:S01]  /*0b50*/  LDG.E.U16 R20, desc[UR10][R4.64] ;  /* 0x0000000a04147981 */ /* 0x000322000c1e1500 */
[----:B------:R-:W-:-:S05]  /*0b60*/  LEA R7, R19, R8, 0x3 ;  /* 0x0000000813077211 */ /* 0x000fca00078e18ff */
[----:B------:R-:W-:Y:S01]  /*0b70*/  IMAD R9, R19, 0x8, R7 ;  /* 0x0000000813097824 */ /* 0x000fe200078e0207 */
[----:B------:R-:W-:-:S04]  /*0b80*/  LEA R6, P1, R7, R18, 0x1 ;  /* 0x0000001207067211 */ /* 0x000fc800078208ff */
[----:B0-----:R-:W-:Y:S02]  /*0b90*/  LEA R2, P0, R9, R18, 0x1 ;  /* 0x0000001209027211 */ /* 0x001fe400078008ff */
[----:B------:R-:W-:Y:S02]  /*0ba0*/  LEA R8, R19, R9, 0x3 ;  /* 0x0000000913087211 */ /* 0x000fe400078e18ff */
[-C--:B------:R-:W-:Y:S02]  /*0bb0*/  LEA.HI.X.SX32 R7, R7, R0.reuse, 0x1, P1 ;  /* 0x0000000007077211 */ /* 0x080fe400008f0eff */
[----:B------:R-:W-:Y:S01]  /*0bc0*/  LEA.HI.X.SX32 R3, R9, R0, 0x1, P0 ;  /* 0x0000000009037211 */ /* 0x000fe200000f0eff */
[----:B------:R-:W-:Y:S01]  /*0bd0*/  IMAD R9, R19, 0x8, R8 ;  /* 0x0000000813097824 */ /* 0x000fe200078e0208 */
[----:B-1----:R-:W-:-:S04]  /*0be0*/  LEA R4, P0, R8, R18, 0x1 ;  /* 0x0000001208047211 */ /* 0x002fc800078008ff */
[----:B------:R-:W-:Y:S01]  /*0bf0*/  LEA.HI.X.SX32 R5, R8, R0, 0x1, P0 ;  /* 0x0000000008057211 */ /* 0x000fe200000f0eff */
[----:B--2---:R0:W-:Y:S04]  /*0c00*/  STL [R1+0x40], R17 ;  /* 0x0000401101007387 */ /* 0x0041e80000100800 */
[----:B0-----:R0:W2:Y:S04]  /*0c10*/  LDG.E.U16 R17, desc[UR10][R6.64] ;  /* 0x0000000a06117981 */ /* 0x0010a8000c1e1500 */
[----:B---3--:R1:W-:Y:S01]  /*0c20*/  STL [R1+0x3c], R16 ;  /* 0x00003c1001007387 */ /* 0x0083e20000100800 */
[----:B0-----:R-:W-:-:S03]  /*0c30*/  LEA R7, R19, R9, 0x3 ;  /* 0x0000000913077211 */ /* 0x001fc600078e18ff */
[----:B-1----:R0:W3:Y:S02]  /*0c40*/  LDG.E.U16 R16, desc[UR10][R2.64] ;  /* 0x0000000a02107981 */ /* 0x0020e4000c1e1500 */
[----:B------:R-:W-:Y:S02]  /*0c50*/  IMAD R8, R19, 0x8, R7 ;  /* 0x0000000813087824 */ /* 0x000fe400078e0207 */
[----:B------:R1:W-:Y:S01]  /*0c60*/  STL [R1+0x38], R15 ;  /* 0x0000380f01007387 */ /* 0x0003e20000100800 */
[----:B0-----:R-:W-:-:S04]  /*0c70*/  LEA R2, P0, R9, R18, 0x1 ;  /* 0x0000001209027211 */ /* 0x001fc800078008ff */
[----:B------:R-:W-:Y:S01]  /*0c80*/  LEA.HI.X.SX32 R3, R9, R0, 0x1, P0 ;  /* 0x0000000009037211 */ /* 0x000fe200000f0eff */
[----:B-1----:R0:W3:Y:S01]  /*0c90*/  LDG.E.U16 R15, desc[UR10][R4.64] ;  /* 0x0000000a040f7981 */ /* 0x0020e2000c1e1500 */
[----:B------:R-:W-:Y:S02]  /*0ca0*/  LEA R9, R19, R8, 0x3 ;  /* 0x0000000813097211 */ /* 0x000fe400078e18ff */
[-C--:B------:R-:W-:Y:S01]  /*0cb0*/  LEA R6, P1, R7, R18.reuse, 0x1 ;  /* 0x0000001207067211 */ /* 0x080fe200078208ff */
[----:B------:R1:W-:Y:S01]  /*0cc0*/  STL [R1+0x34], R14 ;  /* 0x0000340e01007387 */ /* 0x0003e20000100800 */
[----:B0-----:R-:W-:-:S04]  /*0cd0*/  LEA R4, P0, R8, R18, 0x1 ;  /* 0x0000001208047211 */ /* 0x001fc800078008ff */
[-C--:B------:R-:W-:Y:S01]  /*0ce0*/  LEA.HI.X.SX32 R5, R8, R0.reuse, 0x1, P0 ;  /* 0x0000000008057211 */ /* 0x080fe200000f0eff */
[----:B------:R-:W-:Y:S01]  /*0cf0*/  IMAD R8, R19, 0x8, R9 ;  /* 0x0000000813087824 */ /* 0x000fe200078e0209 */
[----:B------:R-:W-:Y:S01]  /*0d00*/  LEA.HI.X.SX32 R7, R7, R0, 0x1, P1 ;  /* 0x0000000007077211 */ /* 0x000fe200008f0eff */
[----:B-1----:R0:W3:Y:S04]  /*0d10*/  LDG.E.U16 R14, desc[UR10][R2.64] ;  /* 0x0000000a020e7981 */ /* 0x0020e8000c1e1500 */
[----:B------:R1:W-:Y:S01]  /*0d20*/  STL [R1+0x30], R13 ;  /* 0x0000300d01007387 */ /* 0x0003e20000100800 */
[----:B0-----:R-:W-:-:S03]  /*0d30*/  LEA R2, P0, R9, R18, 0x1 ;  /* 0x0000001209027211 */ /* 0x001fc600078008ff */
[----:B------:R0:W-:Y:S04]  /*0d40*/  STL [R1+0x2c], R12 ;  /* 0x00002c0c01007387 */ /* 0x0001e80000100800 */
[----:B----4-:R4:W-:Y:S01]  /*0d50*/  STL [R1+0x28], R10 ;  /* 0x0000280a01007387 */ /* 0x0109e20000100800 */
[----:B------:R-:W-:-:S03]  /*0d60*/  LEA.HI.X.SX32 R3, R9, R0, 0x1, P0 ;  /* 0x0000000009037211 */ /* 0x000fc600000f0eff */
[----:B-1----:R1:W3:Y:S04]  /*0d70*/  LDG.E.U16 R13, desc[UR10][R6.64] ;  /* 0x0000000a060d7981 */ /* 0x0022e8000c1e1500 */
[----:B0-----:R0:W3:Y:S01]  /*0d80*/  LDG.E.U16 R12, desc[UR10][R4.64] ;  /* 0x0000000a040c7981 */ /* 0x0010e2000c1e1500 */
[----:B----4-:R-:W-:Y:S02]  /*0d90*/  LEA R10, R19, R8, 0x3 ;  /* 0x00000008130a7211 */ /* 0x010fe400078e18ff */
[----:B-1----:R-:W-:-:S03]  /*0da0*/  LEA R6, P0, R8, R18, 0x1 ;  /* 0x0000001208067211 */ /* 0x002fc600078008ff */
[C---:B------:R-:W-:Y:S01]  /*0db0*/  IMAD R9, R19.reuse, 0x8, R10 ;  /* 0x0000000813097824 */ /* 0x040fe200078e020a */
[----:B------:R1:W-:Y:S01]  /*0dc0*/  STL [R1+0x24], R11 ;  /* 0x0000240b01007387 */ /* 0x0003e20000100800 */
[----:B------:R-:W-:Y:S02]  /*0dd0*/  LEA.HI.X.SX32 R7, R8, R0, 0x1, P0 ;  /* 0x0000000008077211 */ /* 0x000fe400000f0eff */
[C---:B0-----:R-:W-:Y:S02]  /*0de0*/  LEA R4, P1, R10.reuse, R18, 0x1 ;  /* 0x000000120a047211 */ /* 0x041fe400078208ff */
[----:B------:R-:W-:Y:S01]  /*0df0*/  LEA R8, R19, R9, 0x3 ;  /* 0x0000000913087211 */ /* 0x000fe200078e18ff */
[----:B-1----:R0:W4:Y:S01]  /*0e00*/  LDG.E.U16 R11, desc[UR10][R2.64] ;  /* 0x0000000a020b7981 */ /* 0x002122000c1e1500 */
[----:B------:R-:W-:-:S03]  /*0e10*/  LEA.HI.X.SX32 R5, R10, R0, 0x1, P1 ;  /* 0x000000000a057211 */ /* 0x000fc600008f0eff */
[----:B------:R1:W3:Y:S04]  /*0e20*/  LDG.E.U16 R7, desc[UR10][R6.64] ;  /* 0x0000000a06077981 */ /* 0x0002e8000c1e1500 */
[----:B------:R1:W3:Y:S01]  /*0e30*/  LDG.E.U16 R29, desc[UR10][R4.64] ;  /* 0x0000000a041d7981 */ /* 0x0002e2000c1e1500 */
[----:B0-----:R-:W-:-:S04]  /*0e40*/  LEA R2, P0, R9, R18, 0x1 ;  /* 0x0000001209027211 */ /* 0x001fc800078008ff */
[----:B------:R-:W-:Y:S01]  /*0e50*/  LEA.HI.X.SX32 R3, R9, R0, 0x1, P0 ;  /* 0x0000000009037211 */ /* 0x000fe200000f0eff */
[C---:B-1----:R-:W-:Y:S01]  /*0e60*/  IMAD R6, R19.reuse, 0x8, R8 ;  /* 0x0000000813067824 */ /* 0x042fe200078e0208 */
[C---:B------:R-:W-:Y:S01]  /*0e70*/  LEA R26, P0, R8.reuse, R18, 0x1 ;  /* 0x00000012081a7211 */ /* 0x040fe200078008ff */
[----:B------:R0:W-:Y:S03]  /*0e80*/  STL [R1+0x20], R20 ;  /* 0x0000201401007387 */ /* 0x0001e60000100800 */
[----:B------:R-:W-:Y:S01]  /*0e90*/  LEA.HI.X.SX32 R27, R8, R0, 0x1, P0 ;  /* 0x00000000081b7211 */ /* 0x000fe200000f0eff */
[----:B------:R1:W4:Y:S01]  /*0ea0*/  LDG.E.U16 R28, desc[UR10][R2.64] ;  /* 0x0000000a021c7981 */ /* 0x000322000c1e1500 */
[----:B------:R-:W-:-:S03]  /*0eb0*/  LEA R4, R19, R6, 0x3 ;  /* 0x0000000613047211 */ /* 0x000fc600078e18ff */
[----:B------:R-:W4:Y:S01]  /*0ec0*/  LDG.E.U16 R26, desc[UR10][R26.64] ;  /* 0x0000000a1a1a7981 */ /* 0x000f22000c1e1500 */
[-C--:B0-----:R-:W-:Y:S02]  /*0ed0*/  LEA R20, P0, R6, R18.reuse, 0x1 ;  /* 0x0000001206147211 */ /* 0x081fe400078008ff */
[----:B------:R-:W-:Y:S02]  /*0ee0*/  LEA R8, P1, R4, R18, 0x1 ;  /* 0x0000001204087211 */ /* 0x000fe400078208ff */
[-C--:B------:R-:W-:Y:S02]  /*0ef0*/  LEA.HI.X.SX32 R21, R6, R0.reuse, 0x1, P0 ;  /* 0x0000000006157211 */ /* 0x080fe400000f0eff */
[----:B------:R-:W-:-:S03]  /*0f00*/  LEA.HI.X.SX32 R9, R4, R0, 0x1, P1 ;  /* 0x0000000004097211 */ /* 0x000fc600008f0eff */
[----:B------:R-:W4:Y:S04]  /*0f10*/  LDG.E.U16 R20, desc[UR10][R20.64] ;  /* 0x0000000a14147981 */ /* 0x000f28000c1e1500 */
[----:B------:R-:W4:Y:S01]  /*0f20*/  LDG.E.U16 R8, desc[UR10][R8.64] ;  /* 0x0000000a08087981 */ /* 0x000f22000c1e1500 */
[----:B-1----:R-:W-:-:S05]  /*0f30*/  IMAD R2, R19, 0x8, R4 ;  /* 0x0000000813027824 */ /* 0x002fca00078e0204 */
[----:B------:R-:W-:Y:S02]  /*0f40*/  LEA R3, R19, R2, 0x3 ;  /* 0x0000000213037211 */ /* 0x000fe400078e18ff */
[----:B------:R-:W-:-:S03]  /*0f50*/  LEA R4, P0, R2, R18, 0x1 ;  /* 0x0000001202047211 */ /* 0x000fc600078008ff */
[----:B------:R-:W-:Y:S01]  /*0f60*/  IMAD R6, R19, 0x8, R3 ;  /* 0x0000000813067824 */ /* 0x000fe200078e0203 */
[----:B------:R-:W-:Y:S02]  /*0f70*/  LEA.HI.X.SX32 R5, R2, R0, 0x1, P0 ;  /* 0x0000000002057211 */ /* 0x000fe400000f0eff */
[----:B------:R-:W-:-:S04]  /*0f80*/  LEA R2, P0, R3, R18, 0x1 ;  /* 0x0000001203027211 */ /* 0x000fc800078008ff */
[----:B------:R-:W-:Y:S01]  /*0f90*/  LEA.HI.X.SX32 R3, R3, R0, 0x1, P0 ;  /* 0x0000000003037211 */ /* 0x000fe200000f0eff */
[----:B--2---:R-:W-:Y:S04]  /*0fa0*/  STL [R1+0x1c], R17 ;  /* 0x00001c1101007387 */ /* 0x004fe80000100800 */
[----:B---3--:R0:W-:Y:S04]  /*0fb0*/  STL [R1+0x1468], R29 ;  /* 0x0014681d01007387 */ /* 0x0081e80000100800 */
[----:B------:R-:W-:Y:S04]  /*0fc0*/  STL [R1+0x18], R16 ;  /* 0x0000181001007387 */ /* 0x000fe80000100800 */
[----:B0-----:R-:W2:Y:S04]  /*0fd0*/  LDL.LU R29, [R1+0x7c] ;  /* 0x00007c00011d7983 */ /* 0x001ea80000300800 */
[----:B----4-:R0:W-:Y:S04]  /*0fe0*/  STL [R1+0x146c], R28 ;  /* 0x00146c1c01007387 */ /* 0x0101e80000100800 */
[----:B------:R-:W-:Y:S04]  /*0ff0*/  STL [R1+0x14], R15 ;  /* 0x0000140f01007387 */ /* 0x000fe80000100800 */
[----:B0-----:R-:W3:Y:S04]  /*1000*/  LDL.LU R28, [R1+0x80] ;  /* 0x00008000011c7983 */ /* 0x001ee80000300800 */
[----:B------:R-:W-:Y:S04]  /*1010*/  STL [R1+0x10], R14 ;  /* 0x0000100e01007387 */ /* 0x000fe80000100800 */
[----:B------:R0:W-:Y:S04]  /*1020*/  STL [R1+0x1470], R26 ;  /* 0x0014701a01007387 */ /* 0x0001e80000100800 */
[----:B0-----:R-:W4:Y:S04]  /*1030*/  LDL.LU R26, [R1+0x84] ;  /* 0x00008400011a7983 */ /* 0x001f280000300800 */
[----:B------:R-:W-:Y:S04]  /*1040*/  STL [R1+0xc], R13 ;  /* 0x00000c0d01007387 */ /* 0x000fe80000100800 */
[----:B------:R-:W-:Y:S04]  /*1050*/  STL [R1+0x8], R12 ;  /* 0x0000080c01007387 */ /* 0x000fe80000100800 */
[----:B------:R0:W-:Y:S04]  /*1060*/  STL [R1+0x1474], R20 ;  /* 0x0014741401007387 */ /* 0x0001e80000100800 */
[----:B0-----:R-:W2:Y:S04]  /*1070*/  LDL.LU R20, [R1+0x88] ;  /* 0x0000880001147983 */ /* 0x001ea80000300800 */
[----:B------:R0:W-:Y:S04]  /*1080*/  STL [R1+0x4], R11 ;  /* 0x0000040b01007387 */ /* 0x0001e80000100800 */
[----:B------:R1:W-:Y:S01]  /*1090*/  STL [R1+0x1478], R8 ;  /* 0x0014780801007387 */ /* 0x0003e20000100800 */
[----:B0-----:R-:W-:-:S03]  /*10a0*/  LEA R11, R19, R6, 0x3 ;  /* 0x00000006130b7211 */ /* 0x001fc600078e18ff */
[----:B-1----:R-:W2:Y:S02]  /*10b0*/  LDL.LU R8, [R1+0x8c] ;  /* 0x00008c0001087983 */ /* 0x002ea40000300800 */
[----:B------:R-:W-:Y:S02]  /*10c0*/  IMAD R9, R19, 0x8, R11 ;  /* 0x0000000813097824 */ /* 0x000fe400078e020b */
[----:B------:R0:W-:Y:S01]  /*10d0*/  STL [R1], R7 ;  /* 0x0000000701007387 */ /* 0x0001e20000100800 */
[-C--:B------:R-:W-:Y:S02]  /*10e0*/  LEA R10, P1, R11, R18.reuse, 0x1 ;  /* 0x000000120b0a7211 */ /* 0x080fe400078208ff */
[----:B------:R-:W-:Y:S01]  /*10f0*/  LEA R13, R19, R9, 0x3 ;  /* 0x00000009130d7211 */ /* 0x000fe200078e18ff */
[----:B0-----:R0:W2:Y:S02]  /*1100*/  LDG.E.U16 R7, desc[UR10][R4.64] ;  /* 0x0000000a04077981 */ /* 0x0010a4000c1e1500 */
[----:B0-----:R-:W-:-:S04]  /*1110*/  LEA R4, P0, R6, R18, 0x1 ;  /* 0x0000001206047211 */ /* 0x001fc800078008ff */
[-C--:B------:R-:W-:Y:S02]  /*1120*/  LEA.HI.X.SX32 R5, R6, R0.reuse, 0x1, P0 ;  /* 0x0000000006057211 */ /* 0x080fe400000f0eff */
[----:B------:R0:W3:Y:S01]  /*1130*/  LDG.E.U16 R6, desc[UR10][R2.64] ;  /* 0x0000000a02067981 */ /* 0x0000e2000c1e1500 */
[----:B------:R-:W-:-:S03]  /*1140*/  LEA.HI.X.SX32 R11, R11, R0, 0x1, P1 ;  /* 0x000000000b0b7211 */ /* 0x000fc600008f0eff */
[----:B------:R-:W4:Y:S01]  /*1150*/  LDG.E.U16 R5, desc[UR10][R4.64] ;  /* 0x0000000a04057981 */ /* 0x000f22000c1e1500 */
[----:B0-----:R-:W-:-:S04]  /*1160*/  LEA R2, P0, R9, R18, 0x1 ;  /* 0x0000001209027211 */ /* 0x001fc800078008ff */
[----:B------:R-:W-:Y:S01]  /*1170*/  LEA.HI.X.SX32 R3, R9, R0, 0x1, P0 ;  /* 0x0000000009037211 */ /* 0x000fe200000f0eff */
[----:B------:R-:W-:Y:S01]  /*1180*/  IMAD R9, R19, 0x8, R13 ;  /* 0x0000000813097824 */ /* 0x000fe200078e020d */
[----:B------:R0:W4:Y:S01]  /*1190*/  LDG.E.U16 R4, desc[UR10][R10.64] ;  /* 0x0000000a0a047981 */ /* 0x000122000c1e1500 */
[----:B------:R-:W-:-:S03]  /*11a0*/  LEA R12, P0, R13, R18, 0x1 ;  /* 0x000000120d0c7211 */ /* 0x000fc600078008ff */
[----:B------:R-:W4:Y:S01]  /*11b0*/  LDG.E.U16 R3, desc[UR10][R2.64] ;  /* 0x0000000a02037981 */ /* 0x000f22000c1e1500 */
[----:B------:R-:W-:Y:S02]  /*11c0*/  LEA.HI.X.SX32 R13, R13, R0, 0x1, P0 ;  /* 0x000000000d0d7211 */ /* 0x000fe400000f0eff */
[----:B0-----:R-:W-:Y:S02]  /*11d0*/  LEA R11, R19, R9, 0x3 ;  /* 0x00000009130b7211 */ /* 0x001fe400078e18ff */
[----:B------:R-:W-:Y:S01]  /*11e0*/  LEA R14, P0, R9, R18, 0x1 ;  /* 0x00000012090e7211 */ /* 0x000fe200078008ff */
[----:B------:R0:W4:Y:S02]  /*11f0*/  LDG.E.U16 R2, desc[UR10][R12.64] ;  /* 0x0000000a0c027981 */ /* 0x000124000c1e1500 */
[----:B------:R-:W-:Y:S01]  /*1200*/  IMAD R16, R19, 0x8, R11 ;  /* 0x0000000813107824 */ /* 0x000fe200078e020b */
[----:B------:R-:W-:-:S04]  /*1210*/  LEA.HI.X.SX32 R15, R9, R0, 0x1, P0 ;  /* 0x00000000090f7211 */ /* 0x000fc800000f0eff */
[----:B------:R-:W-:Y:S01]  /*1220*/  LEA R17, R19, R16, 0x3 ;  /* 0x0000001013117211 */ /* 0x000fe200078e18ff */
[----:B------:R1:W4:Y:S01]  /*1230*/  LDG.E.U16 R9, desc[UR10][R14.64] ;  /* 0x0000000a0e097981 */ /* 0x000322000c1e1500 */
[-C--:B------:R-:W-:Y:S02]  /*1240*/  LEA R10, P1, R11, R18.reuse, 0x1 ;  /* 0x000000120b0a7211 */ /* 0x080fe400078208ff */
[----:B0-----:R-:W-:Y:S01]  /*1250*/  LEA R12, P0, R16, R18, 0x1 ;  /* 0x00000012100c7211 */ /* 0x001fe200078008ff */
[----:B-1----:R-:W-:Y:S01]  /*1260*/  IMAD R15, R19, 0x8, R17 ;  /* 0x00000008130f7824 */ /* 0x002fe200078e0211 */
[----:B------:R-:W-:-:S04]  /*1270*/  LEA.HI.X.SX32 R11, R11, R0, 0x1, P1 ;  /* 0x000000000b0b7211 */ /* 0x000fc800008f0eff */
[----:B------:R-:W-:Y:S01]  /*1280*/  LEA R22, R19, R15, 0x3 ;  /* 0x0000000f13167211 */ /* 0x000fe200078e18ff */
[----:B------:R-:W4:Y:S01]  /*1290*/  LDG.E.U16 R10, desc[UR10][R10.64] ;  /* 0x0000000a0a0a7981 */ /* 0x000f22000c1e1500 */
[----:B------:R-:W-:Y:S02]  /*12a0*/  LEA.HI.X.SX32 R13, R16, R0, 0x1, P0 ;  /* 0x00000000100d7211 */ /* 0x000fe400000f0eff */
[----:B------:R-:W-:Y:S01]  /*12b0*/  LEA R16, P0, R17, R18, 0x1 ;  /* 0x0000001211107211 */ /* 0x000fe200078008ff */
[----:B------:R-:W-:-:S03]  /*12c0*/  IMAD R23, R19, 0x8, R22 ;  /* 0x0000000813177824 */ /* 0x000fc600078e0216 */
[----:B------:R-:W-:Y:S02]  /*12d0*/  LEA.HI.X.SX32 R17, R17, R0, 0x1, P0 ;  /* 0x0000000011117211 */ /* 0x000fe400000f0eff */
[----:B------:R-:W-:Y:S01]  /*12e0*/  LEA R27, R19, R23, 0x3 ;  /* 0x00000017131b7211 */ /* 0x000fe200078e18ff */
[----:B------:R0:W4:Y:S01]  /*12f0*/  LDG.E.U16 R11, desc[UR10][R12.64] ;  /* 0x0000000a0c0b7981 */ /* 0x000122000c1e1500 */
[----:B------:R-:W-:-:S03]  /*1300*/  LEA R14, P1, R22, R18, 0x1 ;  /* 0x00000012160e7211 */ /* 0x000fc600078208ff */
[----:B------:R1:W4:Y:S01]  /*1310*/  LDG.E.U16 R21, desc[UR10][R16.64] ;  /* 0x0000000a10157981 */ /* 0x000322000c1e1500 */
[----:B------:R-:W-:Y:S01]  /*1320*/  IMAD R24, R19, 0x8, R27 ;  /* 0x0000000813187824 */ /* 0x000fe200078e021b */
[----:B0-----:R-:W-:-:S04]  /*1330*/  LEA R12, P0, R15, R18, 0x1 ;  /* 0x000000120f0c7211 */ /* 0x001fc800078008ff */
[----:B------:R-:W-:Y:S02]  /*1340*/  LEA.HI.X.SX32 R13, R15, R0, 0x1, P0 ;  /* 0x000000000f0d7211 */ /* 0x000fe400000f0eff */
[C---:B-1----:R-:W-:Y:S02]  /*1350*/  LEA R16, P0, R23.reuse, R18, 0x1 ;  /* 0x0000001217107211 */ /* 0x042fe400078008ff */
[-C--:B------:R-:W-:Y:S02]  /*1360*/  LEA.HI.X.SX32 R15, R22, R0.reuse, 0x1, P1 ;  /* 0x00000000160f7211 */ /* 0x080fe400008f0eff */
[----:B------:R0:W4:Y:S01]  /*1370*/  LDG.E.U16 R22, desc[UR10][R12.64] ;  /* 0x0000000a0c167981 */ /* 0x000122000c1e1500 */
[----:B------:R-:W-:Y:S02]  /*1380*/  LEA.HI.X.SX32 R17, R23, R0, 0x1, P0 ;  /* 0x0000000017117211 */ /* 0x000fe400000f0eff */
[----:B------:R-:W-:Y:S01]  /*1390*/  LEA R23, R19, R24, 0x3 ;  /* 0x0000001813177211 */ /* 0x000fe200078e18ff */
[----:B------:R1:W4:Y:S01]  /*13a0*/  LDG.E.U16 R25, desc[UR10][R14.64] ;  /* 0x0000000a0e197981 */ /* 0x000322000c1e1500 */
[----:B0-----:R-:W-:-:S03]  /*13b0*/  LEA R12, P0, R27, R18, 0x1 ;  /* 0x000000121b0c7211 */ /* 0x001fc600078008ff */
[----:B------:R-:W-:Y:S01]  /*13c0*/  IMAD R19, R19, 0x8, R23 ;  /* 0x0000000813137824 */ /* 0x000fe200078e0217 */
[----:B------:R-:W-:Y:S02]  /*13d0*/  LEA.HI.X.SX32 R13, R27, R0, 0x1, P0 ;  /* 0x000000001b0d7211 */ /* 0x000fe400000f0eff */
[C---:B-1----:R-:W-:Y:S01]  /*13e0*/  LEA R14, P0, R24.reuse, R18, 0x1 ;  /* 0x00000012180e7211 */ /* 0x042fe200078008ff */
[----:B------:R0:W4:Y:S03]  /*13f0*/  LDG.E.U16 R27, desc[UR10][R16.64] ;  /* 0x0000000a101b7981 */ /* 0x000126000c1e1500 */
[----:B------:R-:W-:Y:S01]  /*1400*/  LEA.HI.X.SX32 R15, R24, R0, 0x1, P0 ;  /* 0x00000000180f7211 */ /* 0x000fe200000f0eff */
[----:B------:R1:W4:Y:S04]  /*1410*/  LDG.E.U16 R12, desc[UR10][R12.64] ;  /* 0x0000000a0c0c7981 */ /* 0x000328000c1e1500 */
[----:B------:R-:W4:Y:S01]  /*1420*/  LDG.E.U16 R14, desc[UR10][R14.64] ;  /* 0x0000000a0e0e7981 */ /* 0x000f22000c1e1500 */
[----:B0-----:R-:W-:-:S02]  /*1430*/  LEA R16, P1, R23, R18, 0x1 ;  /* 0x0000001217107211 */ /* 0x001fc400078208ff */
[----:B------:R-:W-:Y:S02]  /*1440*/  LEA R18, P0, R19, R18, 0x1 ;  /* 0x0000001213127211 */ /* 0x000fe400078008ff */
[-C--:B------:R-:W-:Y:S02]  /*1450*/  LEA.HI.X.SX32 R17, R23, R0.reuse, 0x1, P1 ;  /* 0x0000000017117211 */ /* 0x080fe400008f0eff */
[----:B------:R-:W-:-:S03]  /*1460*/  LEA.HI.X.SX32 R19, R19, R0, 0x1, P0 ;  /* 0x0000000013137211 */ /* 0x000fc600000f0eff */
[----:B------:R-:W4:Y:S04]  /*1470*/  LDG.E.U16 R16, desc[UR10][R16.64] ;  /* 0x0000000a10107981 */ /* 0x000f28000c1e1500 */
[----:B------:R-:W4:Y:S01]  /*1480*/  LDG.E.U16 R18, desc[UR10][R18.64] ;  /* 0x0000000a12127981 */ /* 0x000f22000c1e1500 */
[----:B------:R-:W0:Y:S02]  /*1490*/  S2R R24, SR_TID.X ;  /* 0x0000000000187919 */ /* 0x000e240000002100 */
[----:B0-----:R-:W-:-:S04]  /*14a0*/  LOP3.LUT R23, R24, 0xff, RZ, 0xc0, !PT ;  /* 0x000000ff18177812 */ /* 0x001fc800078ec0ff */
[----:B-1----:R-:W-:Y:S01]  /*14b0*/  SHF.L.U32 R13, R23, 0x1, RZ ;  /* 0x00000001170d7819 */ /* 0x002fe200000006ff */
[----:B--2---:R0:W-:Y:S04]  /*14c0*/  STL [R1+0x147c], R7 ;  /* 0x00147c0701007387 */ /* 0x0041e80000100800 */
[----:B0-----:R-:W2:Y:S04]  /*14d0*/  LDL.LU R7, [R1+0x90] ;  /* 0x0000900001077983 */ /* 0x001ea80000300800 */
[----:B---3--:R0:W-:Y:S04]  /*14e0*/  STL [R1+0x1480], R6 ;  /* 0x0014800601007387 */ /* 0x0081e80000100800 */
[----:B0-----:R-:W3:Y:S04]  /*14f0*/  LDL.LU R6, [R1+0x94] ;  /* 0x0000940001067983 */ /* 0x001ee80000300800 */
[----:B----4-:R0:W-:Y:S04]  /*1500*/  STL [R1+0x1484], R5 ;  /* 0x0014840501007387 */ /* 0x0101e80000100800 */
[----:B0-----:R-:W4:Y:S04]  /*1510*/  LDL.LU R5, [R1+0x98] ;  /* 0x0000980001057983 */ /* 0x001f280000300800 */
[----:B------:R0:W-:Y:S04]  /*1520*/  STL [R1+0x1488], R4 ;  /* 0x0014880401007387 */ /* 0x0001e80000100800 */
[----:B0-----:R-:W2:Y:S04]  /*1530*/  LDL.LU R4, [R1+0x9c] ;  /* 0x00009c0001047983 */ /* 0x001ea80000300800 */
[----:B------:R0:W-:Y:S04]  /*1540*/  STL [R1+0x148c], R3 ;  /* 0x00148c0301007387 */ /* 0x0001e80000100800 */
[----:B0-----:R-:W2:Y:S04]  /*1550*/  LDL.LU R3, [R1+0xa0] ;  /* 0x0000a00001037983 */ /* 0x001ea80000300800 */
[----:B------:R0:W-:Y:S04]  /*1560*/  STL [R1+0x1490], R2 ;  /* 0x0014900201007387 */ /* 0x0001e80000100800 */
[----:B0-----:R-:W2:Y:S04]  /*1570*/  LDL.LU R2, [R1+0xa4] ;  /* 0x0000a40001027983 */ /* 0x001ea80000300800 */
[----:B------:R-:W-:Y:S04]  /*1580*/  STL [R1+0x1494], R9 ;  /* 0x0014940901007387 */ /* 0x000fe80000100800 */
        /* <DEDUP_REMOVED lines=11> */
[----:B------:R0:W-:Y:S04]  /*1640*/  STL [R1+0x14c4], R23 ;  /* 0x0014c41701007387 */ /* 0x0001e80000100800 */
[----:B0-----:R-:W2:Y:S04]  /*1650*/  LDL.LU R23, [R1+0x6c] ;  /* 0x00006c0001177983 */ /* 0x001ea80000300800 */
[----:B--2---:R0:W-:Y:S04]  /*1660*/  STL [R1+0x14c8], R23 ;  /* 0x0014c81701007387 */ /* 0x0041e80000100800 */
[----:B0-----:R-:W2:Y:S04]  /*1670*/  LDL.LU R23, [R1+0x70] ;  /* 0x0000700001177983 */ /* 0x001ea80000300800 */
[----:B--2---:R0:W-:Y:S04]  /*1680*/  STL [R1+0x14cc], R23 ;  /* 0x0014cc1701007387 */ /* 0x0041e80000100800 */
[----:B0-----:R-:W2:Y:S01]  /*1690*/  LDL.LU R23, [R1+0x74] ;  /* 0x0000740001177983 */ /* 0x001ea20000300800 */
[----:B------:R-:W0:Y:S01]  /*16a0*/  S2UR UR6, SR_CgaCtaId ;  /* 0x00000000000679c3 */ /* 0x000e220000008800 */
[----:B------:R-:W-:Y:S01]  /*16b0*/  LOP3.LUT R0, R24, 0xc0, RZ, 0xc0, !PT ;  /* 0x000000c018007812 */ /* 0x000fe200078ec0ff */
[----:B------:R-:W-:-:S03]  /*16c0*/  UMOV UR4, 0x400 ;  /* 0x0000040000047882 */ /* 0x000fc60000000000 */
[----:B------:R-:W-:-:S04]  /*16d0*/  SHF.R.U32.HI R0, RZ, 0x2, R0 ;  /* 0x00000002ff007819 */ /* 0x000fc80000011600 */
[----:B------:R-:W-:Y:S01]  /*16e0*/  LOP3.LUT R0, R13, R0, RZ, 0x3c, !PT ;  /* 0x000000000d007212 */ /* 0x000fe200078e3cff */
[----:B--2---:R1:W-:Y:S04]  /*16f0*/  STL [R1+0x14d0], R23 ;  /* 0x0014d01701007387 */ /* 0x0043e80000100800 */
[----:B-1----:R-:W2:Y:S01]  /*1700*/  LDL.LU R23, [R1+0x78] ;  /* 0x0000780001177983 */ /* 0x002ea20000300800 */
[----:B0-----:R-:W-:-:S03]  /*1710*/  ULEA UR6, UR6, UR4, 0x18 ;  /* 0x0000000406067291 */ /* 0x001fc6000f8ec0ff */
[----:B------:R-:W2:Y:S04]  /*1720*/  LDL.LU R24, [R1+0x68] ;  /* 0x0000680001187983 */ /* 0x000ea80000300800 */
        /* <DEDUP_REMOVED lines=10> */
[----:B------:R0:W-:Y:S04]  /*17d0*/  STS.U16 [R0+UR6+0x20000], R2 ;  /* 0x0200000200007988 */ /* 0x0001e80008000406 */
[----:B------:R-:W2:Y:S04]  /*17e0*/  LDL.LU R9, [R1+0x3c] ;  /* 0x00003c0001097983 */ /* 0x000ea80000300800 */
[----:B------:R1:W-:Y:S04]  /*17f0*/  STS.U16 [R0+UR6+0x20200], R3 ;  /* 0x0202000300007988 */ /* 0x0003e80008000406 */
[----:B0-----:R-:W2:Y:S04]  /*1800*/  LDL.LU R2, [R1+0x38] ;  /* 0x0000380001027983 */ /* 0x001ea80000300800 */
[----:B------:R0:W-:Y:S04]  /*1810*/  STS.U16 [R0+UR6+0x20400], R4 ;  /* 0x0204000400007988 */ /* 0x0001e80008000406 */
[----:B-1----:R-:W2:Y:S04]  /*1820*/  LDL.LU R3, [R1+0x34] ;  /* 0x0000340001037983 */ /* 0x002ea80000300800 */
[----:B----4-:R1:W-:Y:S04]  /*1830*/  STS.U16 [R0+UR6+0x20600], R5 ;  /* 0x0206000500007988 */ /* 0x0103e80008000406 */
[----:B0-----:R-:W4:Y:S04]  /*1840*/  LDL.LU R4, [R1+0x30] ;  /* 0x0000300001047983 */ /* 0x001f280000300800 */
[----:B---3--:R0:W-:Y:S04]  /*1850*/  STS.U16 [R0+UR6+0x20800], R6 ;  /* 0x0208000600007988 */ /* 0x0081e80008000406 */
[----:B-1----:R-:W3:Y:S04]  /*1860*/  LDL.LU R5, [R1+0x2c] ;  /* 0x00002c0001057983 */ /* 0x002ee80000300800 */
[----:B------:R1:W-:Y:S04]  /*1870*/  STS.U16 [R0+UR6+0x20a00], R7 ;  /* 0x020a000700007988 */ /* 0x0003e80008000406 */
[----:B0-----:R-:W3:Y:S04]  /*1880*/  LDL.LU R6, [R1+0x28] ;  /* 0x0000280001067983 */ /* 0x001ee80000300800 */
[----:B------:R0:W-:Y:S04]  /*1890*/  STS.U16 [R0+UR6+0x20c00], R8 ;  /* 0x020c000800007988 */ /* 0x0001e80008000406 */
        /* <DEDUP_REMOVED lines=9> */
[----:B0-----:R-:W3:Y:S04]  /*1930*/  LDL.LU R29, [R1+0x10] ;  /* 0x00001000011d7983 */ /* 0x001ee80000300800 */
[----:B------:R-:W3:Y:S04]  /*1940*/  LDL.LU R13, [R1+0xc] ;  /* 0x00000c00010d7983 */ /* 0x000ee80000300800 */
[----:B------:R-:W3:Y:S04]  /*1950*/  LDL.LU R19, [R1+0x8] ;  /* 0x0000080001137983 */ /* 0x000ee80000300800 */
[----:B------:R-:W3:Y:S04]  /*1960*/  LDL.LU R17, [R1+0x4] ;  /* 0x0000040001117983 */ /* 0x000ee80000300800 */
[----:B------:R-:W3:Y:S04]  /*1970*/  LDL.LU R15, [R1] ;  /* 0x00000000010f7983 */ /* 0x000ee80000300800 */
[----:B--2---:R0:W-:Y:S04]  /*1980*/  STS.U16 [R0+UR6+0x21600], R23 ;  /* 0x0216001700007988 */ /* 0x0041e80008000406 */
[----:B0-----:R-:W2:Y:S04]  /*1990*/  LDL.LU R23, [R1+0x14d0] ;  /* 0x0014d00001177983 */ /* 0x001ea80000300800 */
[----:B--2---:R0:W-:Y:S04]  /*19a0*/  STS.U16 [R0+UR6+0x21800], R23 ;  /* 0x0218001700007988 */ /* 0x0041e80008000406 */
[----:B0-----:R-:W2:Y:S04]  /*19b0*/  LDL.LU R23, [R1+0x14cc] ;  /* 0x0014cc0001177983 */ /* 0x001ea80000300800 */
[----:B--2---:R0:W-:Y:S04]  /*19c0*/  STS.U16 [R0+UR6+0x21a00], R23 ;  /* 0x021a001700007988 */ /* 0x0041e80008000406 */
[----:B0-----:R-:W2:Y:S04]  /*19d0*/  LDL.LU R23, [R1+0x14c8] ;  /* 0x0014c80001177983 */ /* 0x001ea80000300800 */
[----:B------:R-:W-:Y:S04]  /*19e0*/  STS.U16 [R0+UR6+0x21e00], R24 ;  /* 0x021e001800007988 */ /* 0x000fe80008000406 */
        /* <DEDUP_REMOVED lines=13> */
[----:B----4-:R-:W-:Y:S04]  /*1ac0*/  STS.U16 [R0+UR6+0x23a00], R4 ;  /* 0x023a000400007988 */ /* 0x010fe80008000406 */
[----:B---3--:R-:W-:Y:S04]  /*1ad0*/  STS.U16 [R0+UR6+0x23c00], R5 ;  /* 0x023c000500007988 */ /* 0x008fe80008000406 */
[----:B------:R-:W-:Y:S04]  /*1ae0*/  STS.U16 [R0+UR6+0x23e00], R6 ;  /* 0x023e000600007988 */ /* 0x000fe80008000406 */
[----:B------:R-:W-:Y:S04]  /*1af0*/  STS.U16 [R0+UR6+0x24000], R7 ;  /* 0x0240000700007988 */ /* 0x000fe80008000406 */
[----:B------:R-:W-:Y:S04]  /*1b00*/  STS.U16 [R0+UR6+0x24200], R8 ;  /* 0x0242000800007988 */ /* 0x000fe80008000406 */
[----:B------:R-:W-:Y:S04]  /*1b10*/  STS.U16 [R0+UR6+0x24400], R20 ;  /* 0x0244001400007988 */ /* 0x000fe80008000406 */
[----:B------:R-:W-:Y:S04]  /*1b20*/  STS.U16 [R0+UR6+0x24600], R26 ;  /* 0x0246001a00007988 */ /* 0x000fe80008000406 */
[----:B------:R-:W-:Y:S04]  /*1b30*/  STS.U16 [R0+UR6+0x24800], R28 ;  /* 0x0248001c00007988 */ /* 0x000fe80008000406 */
[----:B------:R-:W-:Y:S04]  /*1b40*/  STS.U16 [R0+UR6+0x24a00], R29 ;  /* 0x024a001d00007988 */ /* 0x000fe80008000406 */
[----:B--2---:R0:W-:Y:S04]  /*1b50*/  STS.U16 [R0+UR6+0x21c00], R23 ;  /* 0x021c001700007988 */ /* 0x0041e80008000406 */
[----:B0-----:R0:W5:Y:S04]  /*1b60*/  LDL.LU R23, [R1+0x14c4] ;  /* 0x0014c40001177983 */ /* 0x0011680000300800 */
[----:B------:R0:W5:Y:S04]  /*1b70*/  LDL.LU R24, [R1+0x14c0] ;  /* 0x0014c00001187983 */ /* 0x0001680000300800 */
[----:B------:R-:W2:Y:S04]  /*1b80*/  LDL.LU R18, [R1+0x14bc] ;  /* 0x0014bc0001127983 */ /* 0x000ea80000300800 */
[----:B------:R-:W3:Y:S04]  /*1b90*/  LDL.LU R16, [R1+0x14b8] ;  /* 0x0014b80001107983 */ /* 0x000ee80000300800 */
[----:B------:R-:W4:Y:S04]  /*1ba0*/  LDL.LU R14, [R1+0x14b4] ;  /* 0x0014b400010e7983 */ /* 0x000f280000300800 */
        /* <DEDUP_REMOVED lines=19> */
[----:B------:R-:W-:Y:S04]  /*1ce0*/  STS.U16 [R0+UR6+0x24c00], R13 ;  /* 0x024c000d00007988 */ /* 0x000fe80008000406 */
[----:B------:R-:W-:Y:S04]  /*1cf0*/  STS.U16 [R0+UR6+0x24e00], R19 ;  /* 0x024e001300007988 */ /* 0x000fe80008000406 */
[----:B------:R-:W-:Y:S04]  /*1d00*/  STS.U16 [R0+UR6+0x25000], R17 ;  /* 0x0250001100007988 */ /* 0x000fe80008000406 */
[----:B------:R1:W-:Y:S02]  /*1d10*/  STS.U16 [R0+UR6+0x25200], R15 ;  /* 0x0252000f00007988 */ /* 0x0003e40008000406 */
[----:B-1----:R-:W1:Y:S02]  /*1d20*/  S2R R15, SR_CTAID.X ;  /* 0x00000000000f7919 */ /* 0x002e640000002500 */
[----:B-1----:R-:W-:Y:S01]  /*1d30*/  SHF.L.U32 R15, R15, 0x5, RZ ;  /* 0x000000050f0f7819 */ /* 0x002fe200000006ff */
[----:B--2---:R-:W-:Y:S04]  /*1d40*/  STS.U16 [R0+UR6+0x27e00], R18 ;  /* 0x027e001200007988 */ /* 0x004fe80008000406 */
[----:B---3--:R-:W-:Y:S04]  /*1d50*/  STS.U16 [R0+UR6+0x27c00], R16 ;  /* 0x027c001000007988 */ /* 0x008fe80008000406 */
[----:B----4-:R-:W-:Y:S04]  /*1d60*/  STS.U16 [R0+UR6+0x27a00], R14 ;  /* 0x027a000e00007988 */ /* 0x010fe80008000406 */
        /* <DEDUP_REMOVED lines=8> */
[----:B------:R1:W-:Y:S04]  /*1df0*/  STS.U16 [R0+UR6+0x26800], R2 ;  /* 0x0268000200007988 */ /* 0x0003e80008000406 */
[----:B------:R2:W-:Y:S04]  /*1e00*/  STS.U16 [R0+UR6+0x26600], R3 ;  /* 0x0266000300007988 */ /* 0x0005e80008000406 */
[----:B------:R3:W-:Y:S04]  /*1e10*/  STS.U16 [R0+UR6+0x26400], R4 ;  /* 0x0264000400007988 */ /* 0x0007e80008000406 */
[----:B------:R4:W-:Y:S01]  /*1e20*/  STS.U16 [R0+UR6+0x26200], R5 ;  /* 0x0262000500007988 */ /* 0x0009e20008000406 */
[----:B-1----:R-:W-:Y:S01]  /*1e30*/  IMAD.MOV.U32 R2, RZ, RZ, -0x800000 ;  /* 0xff800000ff027424 */ /* 0x002fe200078e00ff */
[----:B--2---:R-:W-:-:S02]  /*1e40*/  MOV R3, 0xff800000 ;  /* 0xff80000000037802 */ /* 0x004fc40000000f00 */
[----:B------:R-:W-:Y:S04]  /*1e50*/  STS.U16 [R0+UR6+0x26000], R6 ;  /* 0x0260000600007988 */ /* 0x000fe80008000406 */
[----:B------:R-:W-:Y:S04]  /*1e60*/  STS.U16 [R0+UR6+0x25e00], R7 ;  /* 0x025e000700007988 */ /* 0x000fe80008000406 */
[----:B------:R-:W-:Y:S04]  /*1e70*/  STS.U16 [R0+UR6+0x25c00], R8 ;  /* 0x025c000800007988 */ /* 0x000fe80008000406 */
[----:B------:R-:W-:Y:S04]  /*1e80*/  STS.U16 [R0+UR6+0x25a00], R20 ;  /* 0x025a001400007988 */ /* 0x000fe80008000406 */
[----:B------:R-:W-:Y:S04]  /*1e90*/  STS.U16 [R0+UR6+0x25800], R26 ;  /* 0x0258001a00007988 */ /* 0x000fe80008000406 */
[----:B------:R-:W-:Y:S04]  /*1ea0*/  STS.U16 [R0+UR6+0x25600], R28 ;  /* 0x0256001c00007988 */ /* 0x000fe80008000406 */
[----:B------:R1:W-:Y:S01]  /*1eb0*/  STS.U16 [R0+UR6+0x25400], R29 ;  /* 0x0254001d00007988 */ /* 0x0003e20008000406 */
[----:B---3--:R-:W-:Y:S01]  /*1ec0*/  MOV R4, 0x3f800000 ;  /* 0x3f80000000047802 */ /* 0x008fe20000000f00 */
[----:B----4-:R-:W-:-:S02]  /*1ed0*/  IMAD.MOV.U32 R5, RZ, RZ, 0x3f800000 ;  /* 0x3f800000ff057424 */ /* 0x010fc400078e00ff */
[----:B-1----:R-:W-:-:S05]  /*1ee0*/  IMAD.MOV.U32 R0, RZ, RZ, -0x800000 ;  /* 0xff800000ff007424 */ /* 0x002fca00078e00ff */
[----:B------:R-:W-:Y:S04]  /*1ef0*/  STL [R1+0x2d0], R0 ;  /* 0x0002d00001007387 */ /* 0x000fe80000100800 */
[----:B------:R1:W-:Y:S04]  /*1f00*/  STL [R1+0x2c4], R3 ;  /* 0x0002c40301007387 */ /* 0x0003e80000100800 */
[----:B------:R2:W-:Y:S04]  /*1f10*/  STL [R1+0x2bc], R2 ;  /* 0x0002bc0201007387 */ /* 0x0005e80000100800 */
[----:B------:R3:W-:Y:S01]  /*1f20*/  STL [R1+0x2ac], R0 ;  /* 0x0002ac0001007387 */ /* 0x0007e20000100800 */
[----:B-1----:R-:W-:Y:S01]  /*1f30*/  IMAD.MOV.U32 R3, RZ, RZ, 0x3f800000 ;  /* 0x3f800000ff037424 */ /* 0x002fe200078e00ff */
[----:B--2---:R-:W-:-:S02]  /*1f40*/  MOV R2, 0x3f800000 ;  /* 0x3f80000000027802 */ /* 0x004fc40000000f00 */
[----:B------:R0:W-:Y:S04]  /*1f50*/  STL.64 [R1+0x520], R4 ;  /* 0x0005200401007387 */ /* 0x0001e80000100a00 */
[----:B------:R0:W-:Y:S04]  /*1f60*/  STL [R1+0x2e0], RZ ;  /* 0x0002e0ff01007387 */ /* 0x0001e80000100800 */
[----:B------:R0:W-:Y:S04]  /*1f70*/  STL.64 [R1+0x548], R2 ;  /* 0x0005480201007387 */ /* 0x0001e80000100a00 */
[----:B------:R0:W-:Y:S04]  /*1f80*/  STL [R1+0x2e4], RZ ;  /* 0x0002e4ff01007387 */ /* 0x0001e80000100800 */
        /* <DEDUP_REMOVED lines=57> */
[----:B------:R0:W-:Y:S01]  /*2320*/  STL [R1+0x3fc], RZ ;  /* 0x0003fcff01007387 */ /* 0x0001e20000100800 */
[----:B---3--:R-:W-:-:S03]  /*2330*/  VIADD R0, R15, 0x20 ;  /* 0x000000200f007836 */ /* 0x008fc60000000000 */
[----:B------:R0:W-:Y:S04]  /*2340*/  STL [R1+0x400], RZ ;  /* 0x000400ff01007387 */ /* 0x0001e80000100800 */
[----:B------:R0:W-:Y:S04]  /*2350*/  STL [R1+0x404], RZ ;  /* 0x000404ff01007387 */ /* 0x0001e80000100800 */
[----:B------:R0:W-:Y:S04]  /*2360*/  STL [R1+0x408], RZ ;  /* 0x000408ff01007387 */ /* 0x0001e80000100800 */
[----:B------:R0:W-:Y:S01]  /*2370*/  STL [R1+0x40c], RZ ;  /* 0x00040cff01007387 */ /* 0x0001e20000100800 */
[----:B------:R-:W-:-:S13]  /*2380*/  ISETP.GE.AND P0, PT, R0, 0x1, PT ;  /* 0x000000010000780c */ /* 0x000fda0003f06270 */
[----:B0-----:R-:W-:Y:S05]  /*2390*/  @!P0 BRA `(.L_x_0) ;  /* 0x0000024c003c8947 */ /* 0x001fea0003800000 */
[----:B------:R-:W0:Y:S01]  /*23a0*/  LDC.64 R12, c[0x0][0x3c0] ;  /* 0x0000f000ff0c7b82 */ /* 0x000e220000000a00 */
[----:B-----5:R-:W-:Y:S01]  /*23b0*/  SHF.R.U32.HI R4, RZ, 0x2, R24 ;  /* 0x00000002ff047819 */ /* 0x020fe20000011618 */
[----:B------:R-:W1:Y:S03]  /*23c0*/  LDCU.64 UR4, c[0x0][0x3d0] ;  /* 0x00007a00ff0477ac */ /* 0x000e660008000a00 */
[----:B------:R-:W-:Y:S01]  /*23d0*/  SGXT.U32 R4, R4, 0x3 ;  /* 0x000000030404781a */ /* 0x000fe20000000000 */
[----:B------:R-:W2:Y:S02]  /*23e0*/  LDCU UR9, c[0x0][0x3a8] ;  /* 0x00007500ff0977ac */ /* 0x000ea40008000800 */
[----:B------:R-:W3:Y:S01]  /*23f0*/  LDC.64 R2, c[0x0][0x388] ;  /* 0x0000e200ff027b82 */ /* 0x000ee20000000a00 */
[----:B------:R-:W-:Y:S02]  /*2400*/  LOP3.LUT R6, R4, R15, RZ, 0xfc, !PT ;  /* 0x0000000f04067212 */ /* 0x000fe400078efcff */
[----:B------:R-:W-:-:S02]  /*2410*/  LOP3.LUT R7, R15, 0x8, R4, 0xfe, !PT ;  /* 0x000000080f077812 */ /* 0x000fc400078efe04 */
[C-C-:B------:R-:W-:Y:S02]  /*2420*/  LOP3.LUT R5, R15.reuse, 0x10, R4.reuse, 0xfe, !PT ;  /* 0x000000100f057812 */ /* 0x140fe400078efe04 */
[----:B------:R-:W-:Y:S01]  /*2430*/  LOP3.LUT R4, R15, 0x18, R4, 0xfe, !PT ;  /* 0x000000180f047812 */ /* 0x000fe200078efe04 */
[----:B------:R-:W4:Y:S01]  /*2440*/  LDC R14, c[0x0][0x3c8] ;  /* 0x0000f200ff0e7b82 */ /* 0x000f220000000800 */
[----:B-1----:R-:W-:-:S07]  /*2450*/  UIMAD UR4, UR7, UR4, URZ ;  /* 0x00000004070472a4 */ /* 0x002fce000f8e02ff */
[----:B------:R-:W1:Y:S01]  /*2460*/  LDC R0, c[0x0][0x3d8] ;  /* 0x0000f600ff007b82 */ /* 0x000e620000000800 */
[----:B0-----:R-:W-:Y:S01]  /*2470*/  IMAD R12, R12, UR7, RZ ;  /* 0x000000070c0c7c24 */ /* 0x001fe2000f8e02ff */
[----:B------:R0:W-:Y:S01]  /*2480*/  STL [R1+0x14c0], R13 ;  /* 0x0014c00d01007387 */ /* 0x0001e20000100800 */
[----:B------:R-:W-:-:S03]  /*2490*/  USHF.L.U32 UR8, UR4, 0x1, URZ ;  /* 0x0000000104087899 */ /* 0x000fc600080006ff */
[C---:B---3--:R-:W-:Y:S02]  /*24a0*/  LEA R6, P0, R12.reuse, R2, 0x1 ;  /* 0x000000020c067211 */ /* 0x048fe400078008ff */
[----:B------:R-:W3:Y:S01]  /*24b0*/  LDC.64 R4, c[0x0][0x390] ;  /* 0x0000e400ff047b82 */ /* 0x000ee20000000a00 */
[----:B------:R-:W-:Y:S02]  /*24c0*/  SHF.R.U32.HI R2, RZ, 0x7, R24 ;  /* 0x00000007ff027819 */ /* 0x000fe40000011618 */
[----:B------:R-:W-:Y:S02]  /*24d0*/  LEA.HI.X.SX32 R9, R12, R3, 0x1, P0 ;  /* 0x000000030c097211 */ /* 0x000fe400000f0eff */
[----:B------:R-:W-:Y:S01]  /*24e0*/  SGXT.U32 R3, R2, 0x1 ;  /* 0x000000010203781a */ /* 0x000fe20000000000 */
[----:B----4-:R-:W-:Y:S02]  /*24f0*/  IMAD R11, R23, R14, RZ ;  /* 0x0000000e170b7224 */ /* 0x010fe400078e02ff */
[----:B------:R-:W4:Y:S01]  /*2500*/  LDC R10, c[0x0][0x3d8] ;  /* 0x0000f600ff0a7b82 */ /* 0x000f220000000800 */
[----:B------:R-:W-:-:S02]  /*2510*/  LOP3.LUT R2, R24, 0x7f, RZ, 0xc0, !PT ;  /* 0x0000007f18027812 */ /* 0x000fc400078ec0ff */
[----:B------:R-:W-:Y:S02]  /*2520*/  LEA R12, R14, R11, 0x8 ;  /* 0x0000000b0e0c7211 */ /* 0x000fe400078e40ff */
[----:B------:R-:W-:Y:S01]  /*2530*/  LEA R18, P0, R11, R6, 0x1 ;  /* 0x000000060b127211 */ /* 0x000fe200078008ff */
[----:B-1----:R-:W-:Y:S02]  /*2540*/  IMAD R3, R3, R0, RZ ;  /* 0x0000000003037224 */ /* 0x002fe400078e02ff */
[----:B------:R-:W1:Y:S01]  /*2550*/  LDC R8, c[0x0][0x3d8] ;  /* 0x0000f600ff087b82 */ /* 0x000e620000000800 */
[----:B------:R-:W-:Y:S01]  /*2560*/  LEA R16, P1, R12, R6, 0x1 ;  /* 0x000000060c107211 */ /* 0x000fe200078208ff */
[----:B------:R-:W-:Y:S01]  /*2570*/  IMAD R2, R2, UR5, RZ ;  /* 0x0000000502027c24 */ /* 0x000fe2000f8e02ff */
[-C--:B------:R-:W-:Y:S01]  /*2580*/  LEA.HI.X.SX32 R19, R11, R9.reuse, 0x1, P0 ;  /* 0x000000090b137211 */ /* 0x080fe200000f0eff */
[----:B0-----:R-:W-:Y:S01]  /*2590*/  IMAD R13, R0, 0x2, R3 ;  /* 0x00000002000d7824 */ /* 0x001fe200078e0203 */
[----:B------:R0:W-:Y:S01]  /*25a0*/  STL [R1+0x15b0], R3 ;  /* 0x0015b00301007387 */ /* 0x0001e20000100800 */
[----:B------:R-:W-:Y:S01]  /*25b0*/  LEA.HI.X.SX32 R17, R12, R9, 0x1, P1 ;  /* 0x000000090c117211 */ /* 0x000fe200008f0eff */
[----:B------:R-:W-:Y:S01]  /*25c0*/  UIMAD.WIDE UR4, UR4, 0x2, URZ ;  /* 0x00000002040478a5 */ /* 0x000fe2000f8e02ff */
[----:B------:R-:W1:Y:S01]  /*25d0*/  LDC R7, c[0x0][0x3d8] ;  /* 0x0000f600ff077b82 */ /* 0x000e620000000800 */
[----:B------:R-:W-:Y:S01]  /*25e0*/  STL.64 [R1+0x290], R18 ;  /* 0x0002901201007387 */ /* 0x000fe20000100a00 */
[C---:B------:R-:W-:Y:S01]  /*25f0*/  SHF.L.U32 R9, R2.reuse, 0x1, RZ ;  /* 0x0000000102097819 */ /* 0x040fe200000006ff */
[----:B------:R-:W-:-:S02]  /*2600*/  IMAD.HI R2, R2, 0x2, RZ ;  /* 0x0000000202027827 */ /* 0x000fc400078e02ff */
[----:B------:R-:W-:Y:S01]  /*2610*/  STL.64 [R1+0x298], R16 ;  /* 0x0002981001007387 */ /* 0x000fe20000100a00 */
[C---:B0-----:R-:W-:Y:S02]  /*2620*/  LEA R3, R0.reuse, R13, 0x1 ;  /* 0x0000000d00037211 */ /* 0x041fe400078e08ff */
[----:B------:R-:W0:Y:S03]  /*2630*/  LDC R6, c[0x0][0x3d8] ;  /* 0x0000f600ff067b82 */ /* 0x000e260000000800 */
[----:B------:R2:W-:Y:S05]  /*2640*/  STL [R1+0xa4], R3 ;  /* 0x0000a40301007387 */ /* 0x0005ea0000100800 */
[----:B------:R-:W0:Y:S01]  /*2650*/  LDC R29, c[0x0][0x3d8] ;  /* 0x0000f600ff1d7b82 */ /* 0x000e220000000800 */
[----:B--2---:R-:W-:Y:S01]  /*2660*/  IMAD R3, R0, 0x2, R3 ;  /* 0x0000000200037824 */ /* 0x004fe200078e0203 */
[----:B---3--:R-:W-:-:S06]  /*2670*/  IADD3 R0, P0, P1, R9, UR8, R4 ;  /* 0x0000000809007c10 */ /* 0x008fcc000f91e004 */
[----:B------:R-:W2:Y:S01]  /*2680*/  LDC R28, c[0x0][0x3d8] ;  /* 0x0000f600ff1c7b82 */ /* 0x000ea20000000800 */
[----:B------:R4:W-:Y:S01]  /*2690*/  STL [R1+0xc], R3 ;  /* 0x00000c0301007387 */ /* 0x0009e20000100800 */
[----:B------:R-:W-:-:S03]  /*26a0*/  IADD3.X R2, PT, PT, R2, UR5, R5, P0, P1 ;  /* 0x0000000502027c10 */ /* 0x000fc600087e2405 */
[----:B------:R-:W-:Y:S03]  /*26b0*/  STL [R1+0x15b4], R0 ;  /* 0x0015b40001007387 */ /* 0x000fe60000100800 */
[----:B------:R-:W3:Y:S01]  /*26c0*/  LDC R27, c[0x0][0x3d8] ;  /* 0x0000f600ff1b7b82 */ /* 0x000ee20000000800 */
[----:B----4-:R-:W-:-:S07]  /*26d0*/  IMAD R3, R10, 0x2, R3 ;  /* 0x000000020a037824 */ /* 0x010fce00078e0203 */
[----:B------:R-:W4:Y:S01]  /*26e0*/  LDC R26, c[0x0][0x3d8] ;  /* 0x0000f600ff1a7b82 */ /* 0x000f220000000800 */
[----:B------:R1:W-:Y:S04]  /*26f0*/  STL [R1+0xa8], R3 ;  /* 0x0000a80301007387 */ /* 0x0003e80000100800 */
[----:B------:R-:W-:Y:S03]  /*2700*/  STL [R1+0x15b8], R2 ;  /* 0x0015b80201007387 */ /* 0x000fe60000100800 */
[----:B------:R-:W4:Y:S01]  /*2710*/  LDC R4, c[0x0][0x3d8] ;  /* 0x0000f600ff047b82 */ /* 0x000f220000000800 */
[----:B-1----:R-:W-:-:S07]  /*2720*/  LEA R3, R8, R3, 0x1 ;  /* 0x0000000308037211 */ /* 0x002fce00078e08ff */
[----:B------:R-:W1:Y:S01]  /*2730*/  LDC R5, c[0x0][0x3d8] ;  /* 0x0000f600ff057b82 */ /* 0x000e620000000800 */
[----:B------:R-:W-:Y:S01]  /*2740*/  IMAD R0, R7, 0x2, R3 ;  /* 0x0000000207007824 */ /* 0x000fe200078e0203 */
[----:B------:R-:W-:Y:S04]  /*2750*/  STL [R1+0x8], R3 ;  /* 0x0000080301007387 */ /* 0x000fe80000100800 */
[----:B------:R0:W-:Y:S02]  /*2760*/  STL [R1+0x4], R0 ;  /* 0x0000040001007387 */ /* 0x0001e40000100800 */
[----:B------:R-:W1:Y:S01]  /*2770*/  LDC R7, c[0x0][0x3d8] ;  /* 0x0000f600ff077b82 */ /* 0x000e620000000800 */
[----:B0-----:R-:W-:-:S07]  /*2780*/  LEA R0, R6, R0, 0x1 ;  /* 0x0000000006007211 */ /* 0x001fce00078e08ff */
[----:B------:R-:W0:Y:S01]  /*2790*/  LDC R9, c[0x0][0x3d8] ;  /* 0x0000f600ff097b82 */ /* 0x000e220000000800 */
[----:B------:R-:W-:Y:S01]  /*27a0*/  IMAD R29, R29, 0x2, R0 ;  /* 0x000000021d1d7824 */ /* 0x000fe200078e0200 */
[----:B------:R-:W-:Y:S06]  /*27b0*/  STL [R1], R0 ;  /* 0x0000000001007387 */ /* 0x000fec0000100800 */
[----:B------:R-:W0:Y:S01]  /*27c0*/  LDC R8, c[0x0][0x3d8] ;  /* 0x0000f600ff087b82 */ /* 0x000e220000000800 */
[----:B--2---:R-:W-:Y:S01]  /*27d0*/  LEA R28, R28, R29, 0x1 ;  /* 0x0000001d1c1c7211 */ /* 0x004fe200078e08ff */
[----:B------:R-:W-:Y:S04]  /*27e0*/  STL [R1+0x15bc], R29 ;  /* 0x0015bc1d01007387 */ /* 0x000fe80000100800 */
[----:B---3--:R-:W-:Y:S01]  /*27f0*/  IMAD R27, R27, 0x2, R28 ;  /* 0x000000021b1b7824 */ /* 0x008fe200078e021c */
[----:B------:R-:W-:Y:S01]  /*2800*/  STL [R1+0x15c0], R28 ;  /* 0x0015c01c01007387 */ /* 0x000fe20000100800 */
[----:B------:R-:W2:Y:S03]  /*2810*/  LDC R10, c[0x0][0x3d8] ;  /* 0x0000f600ff0a7b82 */ /* 0x000ea60000000800 */
[----:B----4-:R-:W-:Y:S01]  /*2820*/  LEA R26, R26, R27, 0x1 ;  /* 0x0000001b1a1a7211 */ /* 0x010fe200078e08ff */
[----:B------:R-:W-:Y:S04]  /*2830*/  STL [R1+0x15c4], R27 ;  /* 0x0015c41b01007387 */ /* 0x000fe80000100800 */
[----:B------:R-:W-:Y:S01]  /*2840*/  IMAD R4, R4, 0x2, R26 ;  /* 0x0000000204047824 */ /* 0x000fe200078e021a */
[----:B------:R-:W3:Y:S01]  /*2850*/  LDC R12, c[0x0][0x3d8] ;  /* 0x0000f600ff0c7b82 */ /* 0x000ee20000000800 */
[----:B------:R-:W-:Y:S03]  /*2860*/  STL [R1+0x15c8], R26 ;  /* 0x0015c81a01007387 */ /* 0x000fe60000100800 */
[----:B-1----:R-:W-:Y:S01]  /*2870*/  LEA R5, R5, R4, 0x1 ;  /* 0x0000000405057211 */ /* 0x002fe200078e08ff */
[----:B------:R-:W-:Y:S03]  /*2880*/  STL [R1+0x15cc], R4 ;  /* 0x0015cc0401007387 */ /* 0x000fe60000100800 */
[----:B------:R-:W1:Y:S01]  /*2890*/  LDC R11, c[0x0][0x3d8] ;  /* 0x0000f600ff0b7b82 */ /* 0x000e620000000800 */
[----:B------:R-:W-:Y:S01]  /*28a0*/  IMAD R6, R7, 0x2, R5 ;  /* 0x0000000207067824 */ /* 0x000fe200078e0205 */
[----:B------:R-:W-:Y:S04]  /*28b0*/  STL [R1+0x15d0], R5 ;  /* 0x0015d00501007387 */ /* 0x000fe80000100800 */
[----:B0-----:R-:W-:Y:S01]  /*28c0*/  LEA R7, R9, R6, 0x1 ;  /* 0x0000000609077211 */ /* 0x001fe200078e08ff */
[----:B------:R-:W-:Y:S01]  /*28d0*/  STL [R1+0x15d4], R6 ;  /* 0x0015d40601007387 */ /* 0x000fe20000100800 */
[----:B------:R-:W0:Y:S03]  /*28e0*/  LDC R14, c[0x0][0x3d8] ;  /* 0x0000f600ff0e7b82 */ /* 0x000e260000000800 */
[----:B------:R-:W-:Y:S01]  /*28f0*/  IMAD R8, R8, 0x2, R7 ;  /* 0x0000000208087824 */ /* 0x000fe200078e0207 */
[----:B------:R-:W-:Y:S04]  /*2900*/  STL [R1+0x15d8], R7 ;  /* 0x0015d80701007387 */ /* 0x000fe80000100800 */
[----:B------:R-:W4:Y:S01]  /*2910*/  LDC R16, c[0x0][0x3d8] ;  /* 0x0000f600ff107b82 */ /* 0x000f220000000800 */
[----:B--2---:R-:W-:Y:S01]  /*2920*/  LEA R9, R10, R8, 0x1 ;  /* 0x000000080a097211 */ /* 0x004fe200078e08ff */
[----:B------:R-:W-:Y:S04]  /*2930*/  STL [R1+0x15dc], R8 ;  /* 0x0015dc0801007387 */ /* 0x000fe80000100800 */
[----:B---3--:R-:W-:Y:S01]  /*2940*/  IMAD R10, R12, 0x2, R9 ;  /* 0x000000020c0a7824 */ /* 0x008fe200078e0209 */
[----:B------:R-:W-:Y:S01]  /*2950*/  STL [R1+0x15e0], R9 ;  /* 0x0015e00901007387 */ /* 0x000fe20000100800 */
[----:B------:R-:W2:Y:S03]  /*2960*/  LDC R15, c[0x0][0x3d8] ;  /* 0x0000f600ff0f7b82 */ /* 0x000ea60000000800 */
[----:B-1----:R-:W-:Y:S01]  /*2970*/  LEA R11, R11, R10, 0x1 ;  /* 0x0000000a0b0b7211 */ /* 0x002fe200078e08ff */
[----:B------:R-:W-:Y:S04]  /*2980*/  STL [R1+0x15e4], R10 ;  /* 0x0015e40a01007387 */ /* 0x000fe80000100800 */
[----:B------:R-:W1:Y:S01]  /*2990*/  LDC R17, c[0x0][0x3d8] ;  /* 0x0000f600ff117b82 */ /* 0x000e620000000800 */
[----:B0-----:R-:W-:Y:S01]  /*29a0*/  IMAD R12, R14, 0x2, R11 ;  /* 0x000000020e0c7824 */ /* 0x001fe200078e020b */
[----:B------:R-:W-:Y:S04]  /*29b0*/  STL [R1+0x15e8], R11 ;  /* 0x0015e80b01007387 */ /* 0x000fe80000100800 */
[----:B------:R-:W-:Y:S02]  /*29c0*/  STL [R1+0x15ec], R12 ;  /* 0x0015ec0c01007387 */ /* 0x000fe40000100800 */
[----:B------:R-:W0:Y:S01]  /*29d0*/  LDC R19, c[0x0][0x3d8] ;  /* 0x0000f600ff137b82 */ /* 0x000e220000000800 */
[----:B----4-:R-:W-:-:S07]  /*29e0*/  LEA R14, R16, R12, 0x1 ;  /* 0x0000000c100e7211 */ /* 0x010fce00078e08ff */
[----:B------:R-:W3:Y:S01]  /*29f0*/  LDC R18, c[0x0][0x3d8] ;  /* 0x0000f600ff127b82 */ /* 0x000ee20000000800 */
[----:B--2---:R-:W-:-:S07]  /*2a00*/  IMAD R15, R15, 0x2, R14 ;  /* 0x000000020f0f7824 */ /* 0x004fce00078e020e */
[----:B------:R-:W2:Y:S01]  /*2a10*/  LDC R20, c[0x0][0x3d8] ;  /* 0x0000f600ff147b82 */ /* 0x000ea20000000800 */
[----:B-1----:R-:W-:-:S07]  /*2a20*/  LEA R16, R17, R15, 0x1 ;  /* 0x0000000f11107211 */ /* 0x002fce00078e08ff */
[----:B------:R-:W1:Y:S01]  /*2a30*/  LDC R22, c[0x0][0x3d8] ;  /* 0x0000f600ff167b82 */ /* 0x000e620000000800 */
[----:B0-----:R-:W-:-:S07]  /*2a40*/  IMAD R17, R19, 0x2, R16 ;  /* 0x0000000213117824 */ /* 0x001fce00078e0210 */
[----:B------:R-:W0:Y:S01]  /*2a50*/  LDC R13, c[0x0][0x3d8] ;  /* 0x0000f600ff0d7b82 */ /* 0x000e220000000800 */
[----:B---3--:R-:W-:-:S07]  /*2a60*/  LEA R18, R18, R17, 0x1 ;  /* 0x0000001112127211 */ /* 0x008fce00078e08ff */
[----:B------:R-:W3:Y:S01]  /*2a70*/  LDC R21, c[0x0][0x3d8] ;  /* 0x0000f600ff157b82 */ /* 0x000ee20000000800 */
[----:B--2---:R-:W-:-:S07]  /*2a80*/  IMAD R19, R20, 0x2, R18 ;  /* 0x0000000214137824 */ /* 0x004fce00078e0212 */
[----:B------:R-:W2:Y:S01]  /*2a90*/  LDC R23, c[0x0][0x3d8] ;  /* 0x0000f600ff177b82 */ /* 0x000ea20000000800 */
[----:B-1----:R-:W-:-:S07]  /*2aa0*/  LEA R20, R22, R19, 0x1 ;  /* 0x0000001316147211 */ /* 0x002fce00078e08ff */
[----:B------:R-:W1:Y:S01]  /*2ab0*/  LDC R25, c[0x0][0x3d8] ;  /* 0x0000f600ff197b82 */ /* 0x000e620000000800 */
[----:B0-----:R0:W-:Y:S04]  /*2ac0*/  STL [R1+0x15f8], R13 ;  /* 0x0015f80d01007387 */ /* 0x0011e80000100800 */
[----:B------:R4:W-:Y:S03]  /*2ad0*/  STL [R1+0x15f0], R14 ;  /* 0x0015f00e01007387 */ /* 0x0009e60000100800 */
[----:B------:R-:W4:Y:S01]  /*2ae0*/  LDC R24, c[0x0][0x3d8] ;  /* 0x0000f600ff187b82 */ /* 0x000f220000000800 */
[----:B---3--:R-:W-:-:S07]  /*2af0*/  IMAD R21, R21, 0x2, R20 ;  /* 0x0000000215157824 */ /* 0x008fce00078e0214 */
[----:B0-----:R-:W0:Y:S01]  /*2b00*/  LDC R13, c[0x0][0x3d8] ;  /* 0x0000f600ff0d7b82 */ /* 0x001e220000000800 */
[----:B--2---:R-:W-:-:S05]  /*2b10*/  LEA R22, R23, R21, 0x1 ;  /* 0x0000001517167211 */ /* 0x004fca00078e08ff */
[----:B-1----:R-:W-:Y:S02]  /*2b20*/  IMAD R23, R25, 0x2, R22 ;  /* 0x0000000219177824 */ /* 0x002fe400078e0216 */
[----:B----4-:R-:W1:Y:S03]  /*2b30*/  LDC R14, c[0x0][0x3d8] ;  /* 0x0000f600ff0e7b82 */ /* 0x010e660000000800 */
[----:B------:R-:W-:-:S05]  /*2b40*/  LEA R24, R24, R23, 0x1 ;  /* 0x0000001718187211 */ /* 0x000fca00078e08ff */
[----:B------:R-:W2:Y:S01]  /*2b50*/  LDC R12, c[0x0][0x3d8] ;  /* 0x0000f600ff0c7b82 */ /* 0x000ea20000000800 */
[----:B0-----:R-:W-:-:S07]  /*2b60*/  IMAD R25, R13, 0x2, R24 ;  /* 0x000000020d197824 */ /* 0x001fce00078e0218 */
[----:B------:R-:W0:Y:S08]  /*2b70*/  LDC R11, c[0x0][0x3d8] ;  /* 0x0000f600ff0b7b82 */ /* 0x000e300000000800 */
[----:B------:R-:W3:Y:S01]  /*2b80*/  LDC R13, c[0x0][0x3d8] ;  /* 0x0000f600ff0d7b82 */ /* 0x000ee20000000800 */
[----:B-1----:R3:W-:Y:S07]  /*2b90*/  STL [R1+0x15f4], R14 ;  /* 0x0015f40e01007387 */ /* 0x0027ee0000100800 */
[----:B------:R-:W1:Y:S08]  /*2ba0*/  LDC R10, c[0x0][0x3d8] ;  /* 0x0000f600ff0a7b82 */ /* 0x000e700000000800 */
[----:B------:R-:W4:Y:S01]  /*2bb0*/  LDC R9, c[0x0][0x3d8] ;  /* 0x0000f600ff097b82 */ /* 0x000f220000000800 */
[----:B---3--:R-:W-:-:S07]  /*2bc0*/  LEA R14, R13, R25, 0x1 ;  /* 0x000000190d0e7211 */ /* 0x008fce00078e08ff */
[----:B------:R-:W3:Y:S08]  /*2bd0*/  LDC R8, c[0x0][0x3d8] ;  /* 0x0000f600ff087b82 */ /* 0x000ef00000000800 */
[----:B------:R-:W0:Y:S08]  /*2be0*/  LDC R13, c[0x0][0x3d8] ;  /* 0x0000f600ff0d7b82 */ /* 0x000e300000000800 */
[----:B------:R-:W1:Y:S08]  /*2bf0*/  LDC R7, c[0x0][0x3d8] ;  /* 0x0000f600ff077b82 */ /* 0x000e700000000800 */
[----:B------:R-:W1:Y:S01]  /*2c00*/  LDC R6, c[0x0][0x3d8] ;  /* 0x0000f600ff067b82 */ /* 0x000e620000000800 */
[----:B0-----:R-:W-:-:S07]  /*2c10*/  IMAD R14, R13, 0x2, R14 ;  /* 0x000000020d0e7824 */ /* 0x001fce00078e020e */
[----:B------:R-:W0:Y:S01]  /*2c20*/  LDC R5, c[0x0][0x3d8] ;  /* 0x0000f600ff057b82 */ /* 0x000e220000000800 */
[----:B------:R0:W-:Y:S07]  /*2c30*/  STL [R1+0x14], R14 ;  /* 0x0000140e01007387 */ /* 0x0001ee0000100800 */
[----:B------:R-:W0:Y:S08]  /*2c40*/  LDC R13, c[0x0][0x3d8] ;  /* 0x0000f600ff0d7b82 */ /* 0x000e300000000800 */
[----:B------:R-:W1:Y:S08]  /*2c50*/  LDC R4, c[0x0][0x3d8] ;  /* 0x0000f600ff047b82 */ /* 0x000e700000000800 */
[----:B------:R-:W1:Y:S01]  /*2c60*/  LDC R26, c[0x0][0x3d8] ;  /* 0x0000f600ff1a7b82 */ /* 0x000e620000000800 */
[----:B0-----:R-:W-:-:S07]  /*2c70*/  LEA R14, R13, R14, 0x1 ;  /* 0x0000000e0d0e7211 */ /* 0x001fce00078e08ff */
[----:B------:R-:W0:Y:S01]  /*2c80*/  LDC R27, c[0x0][0x3d8] ;  /* 0x0000f600ff1b7b82 */ /* 0x000e220000000800 */
[----:B------:R0:W-:Y:S07]  /*2c90*/  STL [R1+0x10], R14 ;  /* 0x0000100e01007387 */ /* 0x0001ee0000100800 */
        /* <DEDUP_REMOVED lines=11> */
[----:B------:R0:W-:Y:S02]  /*2d50*/  STL [R1+0x20], R14 ;  /* 0x0000200e01007387 */ /* 0x0001e40000100800 */
[----:B0-----:R-:W-:-:S05]  /*2d60*/  IMAD R14, R13, 0x2, R14 ;  /* 0x000000020d0e7824 */ /* 0x001fca00078e020e */
[----:B------:R-:W0:Y:S01]  /*2d70*/  LDC R13, c[0x0][0x3d8] ;  /* 0x0000f600ff0d7b82 */ /* 0x000e220000000800 */
[----:B------:R0:W-:Y:S02]  /*2d80*/  STL [R1+0x1c], R14 ;  /* 0x00001c0e01007387 */ /* 0x0001e40000100800 */
[----:B0-----:R-:W-:-:S05]  /*2d90*/  LEA R14, R13, R14, 0x1 ;  /* 0x0000000e0d0e7211 */ /* 0x001fca00078e08ff */
        /* <DEDUP_REMOVED lines=56> */
[----:B0-----:R-:W-:Y:S02]  /*3120*/  IMAD R14, R14, 0x2, R13 ;  /* 0x000000020e0e7824 */ /* 0x001fe400078e020d */
[----:B------:R-:W2:Y:S04]  /*3130*/  LDL.LU R13, [R1+0x15f8] ;  /* 0x0015f800010d7983 */ /* 0x000ea80000300800 */
[----:B------:R2:W-:Y:S02]  /*3140*/  STL [R1+0x74], R14 ;  /* 0x0000740e01007387 */ /* 0x0005e40000100800 */
[----:B--2---:R-:W-:-:S02]  /*3150*/  LEA R14, R13, R14, 0x1 ;  /* 0x0000000e0d0e7211 */ /* 0x004fc400078e08ff */
[----:B------:R-:W0:Y:S02]  /*3160*/  LDC R13, c[0x0][0x3d8] ;  /* 0x0000f600ff0d7b82 */ /* 0x000e240000000800 */
[----:B0-----:R0:W-:Y:S04]  /*3170*/  STL [R1+0x1510], R13 ;  /* 0x0015100d01007387 */ /* 0x0011e80000100800 */
[----:B------:R2:W-:Y:S02]  /*3180*/  STL [R1+0x70], R14 ;  /* 0x0000700e01007387 */ /* 0x0005e40000100800 */
[----:B0-----:R-:W0:Y:S02]  /*3190*/  LDC R13, c[0x0][0x3d8] ;  /* 0x0000f600ff0d7b82 */ /* 0x001e240000000800 */
[----:B0-----:R-:W-:-:S02]  /*31a0*/  IMAD R13, R13, 0x2, R14 ;  /* 0x000000020d0d7824 */ /* 0x001fc400078e020e */
[----:B--2---:R-:W2:Y:S04]  /*31b0*/  LDL.LU R14, [R1+0x15f4] ;  /* 0x0015f400010e7983 */ /* 0x004ea80000300800 */
[----:B------:R0:W-:Y:S01]  /*31c0*/  STL [R1+0x84], R13 ;  /* 0x0000840d01007387 */ /* 0x0001e20000100800 */
[----:B--2---:R-:W-:Y:S02]  /*31d0*/  LEA R14, R14, R13, 0x1 ;  /* 0x0000000d0e0e7211 */ /* 0x004fe400078e08ff */
[----:B0-----:R-:W0:Y:S03]  /*31e0*/  LDC R13, c[0x0][0x3d8] ;  /* 0x0000f600ff0d7b82 */ /* 0x001e260000000800 */
[----:B------:R2:W-:Y:S01]  /*31f0*/  STL [R1+0x80], R14 ;  /* 0x0000800e01007387 */ /* 0x0005e20000100800 */
[----:B0-----:R-:W-:-:S03]  /*3200*/  IMAD R13, R13, 0x2, R14 ;  /* 0x000000020d0d7824 */ /* 0x001fc600078e020e */
[----:B--2---:R-:W2:Y:S02]  /*3210*/  LDL.LU R14, [R1+0x15f0] ;  /* 0x0015f000010e7983 */ /* 0x004ea40000300800 */
[----:B------:R-:W-:Y:S02]  /*3220*/  LEA R12, R12, R13, 0x1 ;  /* 0x0000000d0c0c7211 */ /* 0x000fe400078e08ff */
[----:B------:R0:W-:Y:S04]  /*3230*/  STL [R1+0x7c], R13 ;  /* 0x00007c0d01007387 */ /* 0x0001e80000100800 */
[----:B------:R1:W-:Y:S01]  /*3240*/  STL [R1+0x90], R12 ;  /* 0x0000900c01007387 */ /* 0x0003e20000100800 */
[----:B0-----:R-:W0:Y:S02]  /*3250*/  LDC R13, c[0x0][0x3d8] ;  /* 0x0000f600ff0d7b82 */ /* 0x001e240000000800 */
[----:B0-----:R-:W-:-:S02]  /*3260*/  IMAD R13, R13, 0x2, R12 ;  /* 0x000000020d0d7824 */ /* 0x001fc400078e020c */
[----:B-1----:R-:W2:Y:S03]  /*3270*/  LDL.LU R12, [R1+0x15ec] ;  /* 0x0015ec00010c7983 */ /* 0x002ea60000300800 */
[----:B------:R-:W-:Y:S01]  /*3280*/  LEA R11, R11, R13, 0x1 ;  /* 0x0000000d0b0b7211 */ /* 0x000fe200078e08ff */
        /* <DEDUP_REMOVED lines=11> */
[----:B----4-:R-:W-:Y:S01]  /*3340*/  LEA R9, R9, R13, 0x1 ;  /* 0x0000000d09097211 */ /* 0x010fe200078e08ff */
[----:B------:R0:W-:Y:S04]  /*3350*/  STL [R1+0x98], R13 ;  /* 0x0000980d01007387 */ /* 0x0001e80000100800 */
[----:B------:R1:W-:Y:S01]  /*3360*/  STL [R1+0xb8], R9 ;  /* 0x0000b80901007387 */ /* 0x0003e20000100800 */
[----:B0-----:R-:W0:Y:S02]  /*3370*/  LDC R13, c[0x0][0x3d8] ;  /* 0x0000f600ff0d7b82 */ /* 0x001e240000000800 */
[----:B0-----:R-:W-:-:S02]  /*3380*/  IMAD R13, R13, 0x2, R9 ;  /* 0x000000020d0d7824 */ /* 0x001fc400078e0209 */
[----:B-1----:R-:W4:Y:S03]  /*3390*/  LDL.LU R9, [R1+0x15e0] ;  /* 0x0015e00001097983 */ /* 0x002f260000300800 */
[----:B---3--:R-:W-:Y:S01]  /*33a0*/  LEA R8, R8, R13, 0x1 ;  /* 0x0000000d08087211 */ /* 0x008fe200078e08ff */
[----:B------:R0:W-:Y:S04]  /*33b0*/  STL [R1+0xb4], R13 ;  /* 0x0000b40d01007387 */ /* 0x0001e80000100800 */
[----:B------:R1:W-:Y:S01]  /*33c0*/  STL [R1+0xb0], R8 ;  /* 0x0000b00801007387 */ /* 0x0003e20000100800 */
[----:B0-----:R-:W0:Y:S02]  /*33d0*/  LDC R13, c[0x0][0x3d8] ;  /* 0x0000f600ff0d7b82 */ /* 0x001e240000000800 */
[----:B0-----:R-:W-:-:S02]  /*33e0*/  IMAD R13, R13, 0x2, R8 ;  /* 0x000000020d0d7824 */ /* 0x001fc400078e0208 */
[----:B-1----:R-:W4:Y:S03]  /*33f0*/  LDL.LU R8, [R1+0x15dc] ;  /* 0x0015dc0001087983 */ /* 0x002f260000300800 */
[----:B------:R-:W-:Y:S01]  /*3400*/  LEA R7, R7, R13, 0x1 ;  /* 0x0000000d07077211 */ /* 0x000fe200078e08ff */
[----:B------:R0:W-:Y:S04]  /*3410*/  STL [R1+0xd0], R13 ;  /* 0x0000d00d01007387 */ /* 0x0001e80000100800 */
[----:B------:R1:W-:Y:S01]  /*3420*/  STL [R1+0xcc], R7 ;  /* 0x0000cc0701007387 */ /* 0x0003e20000100800 */
[----:B0-----:R-:W0:Y:S02]  /*3430*/  LDC R13, c[0x0][0x3d8] ;  /* 0x0000f600ff0d7b82 */ /* 0x001e240000000800 */
[----:B0-----:R-:W-:-:S02]  /*3440*/  IMAD R13, R13, 0x2, R7 ;  /* 0x000000020d0d7824 */ /* 0x001fc400078e0207 */
[----:B-1----:R-:W3:Y:S03]  /*3450*/  LDL.LU R7, [R1+0x15d8] ;  /* 0x0015d80001077983 */ /* 0x002ee60000300800 */
        /* <DEDUP_REMOVED lines=12> */
[----:B------:R-:W-:-:S05]  /*3520*/  LEA R4, R4, R13, 0x1 ;  /* 0x0000000d04047211 */ /* 0x000fca00078e08ff */
[----:B------:R-:W-:Y:S01]  /*3530*/  IMAD R26, R26, 0x2, R4 ;  /* 0x000000021a1a7824 */ /* 0x000fe200078e0204 */
[----:B------:R0:W-:Y:S04]  /*3540*/  STL [R1+0xfc], R4 ;  /* 0x0000fc0401007387 */ /* 0x0001e80000100800 */
[----:B------:R-:W-:-:S05]  /*3550*/  LEA R27, R27, R26, 0x1 ;  /* 0x0000001a1b1b7211 */ /* 0x000fca00078e08ff */
[----:B------:R-:W-:Y:S01]  /*3560*/  IMAD R28, R28, 0x2, R27 ;  /* 0x000000021c1c7824 */ /* 0x000fe200078e021b */
[----:B0-----:R-:W3:Y:S04]  /*3570*/  LDL.LU R4, [R1+0x15cc] ;  /* 0x0015cc0001047983 */ /* 0x001ee80000300800 */
[----:B------:R-:W-:Y:S01]  /*3580*/  LEA R29, R29, R28, 0x1 ;  /* 0x0000001c1d1d7211 */ /* 0x000fe200078e08ff */
[----:B------:R0:W-:Y:S04]  /*3590*/  STL [R1+0xf8], R26 ;  /* 0x0000f81a01007387 */ /* 0x0001e80000100800 */
[----:B------:R-:W-:-:S05]  /*35a0*/  IMAD R2, R2, 0x2, R29 ;  /* 0x0000000202027824 */ /* 0x000fca00078e021d */
[----:B------:R-:W-:Y:S01]  /*35b0*/  LEA R0, R0, R2, 0x1 ;  /* 0x0000000200007211 */ /* 0x000fe200078e08ff */
[----:B0-----:R-:W3:Y:S04]  /*35c0*/  LDL.LU R26, [R1+0x15c8] ;  /* 0x0015c800011a7983 */ /* 0x001ee80000300800 */
[----:B------:R0:W-:Y:S01]  /*35d0*/  STL [R1+0x110], R27 ;  /* 0x0001101b01007387 */ /* 0x0001e20000100800 */
[----:B------:R-:W-:-:S03]  /*35e0*/  IMAD R3, R3, 0x2, R0 ;  /* 0x0000000203037824 */ /* 0x000fc600078e0200 */
[----:B0-----:R-:W3:Y:S04]  /*35f0*/  LDL.LU R27, [R1+0x15c4] ;  /* 0x0015c400011b7983 */ /* 0x001ee80000300800 */
[----:B------:R0:W-:Y:S04]  /*3600*/  STL [R1+0x10c], R28 ;  /* 0x00010c1c01007387 */ /* 0x0001e80000100800 */
        /* <DEDUP_REMOVED lines=9> */
[----:B----4-:R0:W-:Y:S04]  /*36a0*/  STL.64 [R1+0x15a8], R8 ;  /* 0x0015a80801007387 */ /* 0x0101e80000100a00 */
[----:B0-----:R-:W4:Y:S04]  /*36b0*/  LDL.LU R9, [R1+0xc] ;  /* 0x00000c0001097983 */ /* 0x001f280000300800 */
[----:B------:R-:W4:Y:S04]  /*36c0*/  LDL R8, [R1+0x128] ;  /* 0x0001280001087983 */ /* 0x000f280000100800 */
[----:B--2---:R0:W-:Y:S04]  /*36d0*/  STL.64 [R1+0x15a0], R10 ;  /* 0x0015a00a01007387 */ /* 0x0041e80000100a00 */
[----:B0-----:R-:W2:Y:S04]  /*36e0*/  LDL.LU R11, [R1+0x4] ;  /* 0x00000400010b7983 */ /* 0x001ea80000300800 */
[----:B------:R0:W-:Y:S04]  /*36f0*/  STL.64 [R1+0x1598], R14 ;  /* 0x0015980e01007387 */ /* 0x0001e80000100a00 */
[----:B------:R1:W-:Y:S01]  /*3700*/  STL [R1+0x1590], R17 ;  /* 0x0015901101007387 */ /* 0x0003e20000100800 */
[----:B0-----:R-:W0:Y:S03]  /*3710*/  LDC R15, c[0x0][0x3d8] ;  /* 0x0000f600ff0f7b82 */ /* 0x001e260000000800 */
[----:B-1----:R-:W2:Y:S04]  /*3720*/  LDL.LU R17, [R1+0xa8] ;  /* 0x0000a80001117983 */ /* 0x002ea80000300800 */
[----:B------:R1:W-:Y:S04]  /*3730*/  STL.64 [R1+0x1588], R18 ;  /* 0x0015881201007387 */ /* 0x0003e80000100a00 */
[----:B-1----:R-:W2:Y:S04]  /*3740*/  LDL.LU R19, [R1+0xa4] ;  /* 0x0000a40001137983 */ /* 0x002ea80000300800 */
[----:B------:R-:W2:Y:S04]  /*3750*/  LDL.LU R18, [R1] ;  /* 0x0000000001127983 */ /* 0x000ea80000300800 */
[----:B------:R1:W-:Y:S04]  /*3760*/  STL.64 [R1+0x1580], R20 ;  /* 0x0015801401007387 */ /* 0x0003e80000100a00 */
[----:B-1----:R-:W2:Y:S04]  /*3770*/  LDL.LU R20, [R1+0x8] ;  /* 0x0000080001147983 */ /* 0x002ea80000300800 */
[----:B------:R1:W-:Y:S04]  /*3780*/  STL.64 [R1+0x1578], R22 ;  /* 0x0015781601007387 */ /* 0x0003e80000100a00 */
[----:B------:R-:W-:Y:S01]  /*3790*/  STL.64 [R1+0x1570], R24 ;  /* 0x0015701801007387 */ /* 0x000fe20000100a00 */
[----:B-1----:R-:W3:Y:S02]  /*37a0*/  LDC R22, c[0x0][0x3d8] ;  /* 0x0000f600ff167b82 */ /* 0x002ee40000000800 */
[----:B---3--:R-:W-:-:S04]  /*37b0*/  LEA R22, R22, R3, 0x1 ;  /* 0x0000000316167211 */ /* 0x008fc800078e08ff */
[-C--:B------:R-:W-:Y:S01]  /*37c0*/  LEA R10, P1, R22, R0.reuse, 0x1 ;  /* 0x00000000160a7211 */ /* 0x080fe200078208ff */
[----:B----4-:R-:W-:Y:S02]  /*37d0*/  IMAD.MOV.U32 R23, RZ, RZ, R9 ;  /* 0x000000ffff177224 */ /* 0x010fe400078e0009 */
[----:B------:R-:W1:Y:S01]  /*37e0*/  LDC R9, c[0x0][0x3d8] ;  /* 0x0000f600ff097b82 */ /* 0x000e620000000800 */
[----:B--2---:R-:W-:Y:S01]  /*37f0*/  MOV R21, R11 ;  /* 0x0000000b00157202 */ /* 0x004fe20000000f00 */
[----:B-1----:R-:W-:Y:S01]  /*3800*/  IMAD R14, R9, 0x2, R8 ;  /* 0x00000002090e7824 */ /* 0x002fe200078e0208 */
[----:B------:R-:W-:-:S04]  /*3810*/  LEA R8, P0, R3, R0, 0x1 ;  /* 0x0000000003087211 */ /* 0x000fc800078008ff */
[----:B------:R-:W-:Y:S01]  /*3820*/  LEA.HI.X.SX32 R9, R3, R2, 0x1, P0 ;  /* 0x0000000203097211 */ /* 0x000fe200000f0eff */
[----:B------:R0:W-:Y:S04]  /*3830*/  STL [R1+0x13c], R14 ;  /* 0x00013c0e01007387 */ /* 0x0001e80000100800 */
[----:B------:R1:W-:Y:S01]  /*3840*/  STL.64 [R1+0x1450], R8 ;  /* 0x0014500801007387 */ /* 0x0003e20000100a00 */
[----:B0-----:R-:W-:Y:S02]  /*3850*/  LEA R14, R15, R14, 0x1 ;  /* 0x0000000e0f0e7211 */ /* 0x001fe400078e08ff */
[----:B------:R-:W0:Y:S01]  /*3860*/  LDC R15, c[0x0][0x3d8] ;  /* 0x0000f600ff0f7b82 */ /* 0x000e220000000800 */
[----:B-1----:R-:W2:Y:S01]  /*3870*/  LDL.LU.64 R8, [R1+0x15a8] ;  /* 0x0015a80001087983 */ /* 0x002ea20000300a00 */
[----:B------:R-:W-:-:S05]  /*3880*/  LEA.HI.X.SX32 R11, R22, R2, 0x1, P1 ;  /* 0x00000002160b7211 */ /* 0x000fca00008f0eff */
[----:B------:R1:W-:Y:S01]  /*3890*/  STL.64 [R1+0x1448], R10 ;  /* 0x0014480a01007387 */ /* 0x0003e20000100a00 */
[----:B------:R-:W-:-:S04]  /*38a0*/  LEA R24, P2, R19, R0, 0x1 ;  /* 0x0000000013187211 */ /* 0x000fc800078408ff */
[----:B------:R-:W-:Y:S02]  /*38b0*/  LEA.HI.X.SX32 R25, R19, R2, 0x1, P2 ;  /* 0x0000000213197211 */ /* 0x000fe400010f0eff */
[----:B------:R-:W3:Y:S01]  /*38c0*/  LDC R19, c[0x0][0x3d8] ;  /* 0x0000f600ff137b82 */ /* 0x000ee20000000800 */
[----:B-1----:R-:W4:Y:S01]  /*38d0*/  LDL.LU.64 R10, [R1+0x15a0] ;  /* 0x0015a000010a7983 */ /* 0x002f220000300a00 */
[----:B0-----:R-:W-:Y:S01]  /*38e0*/  IMAD R3, R15, 0x2, R14 ;  /* 0x000000020f037824 */ /* 0x001fe200078e020e */
[----:B------:R-:W-:Y:S02]  /*38f0*/  MOV R15, R23 ;  /* 0x00000017000f7202 */ /* 0x000fe40000000f00 */
[----:B------:R0:W-:Y:S02]  /*3900*/  STL [R1+0x138], R14 ;  /* 0x0001380e01007387 */ /* 0x0001e40000100800 */
[----:B0-----:R-:W-:Y:S02]  /*3910*/  LEA R14, P0, R23, R0, 0x1 ;  /* 0x00000000170e7211 */ /* 0x001fe400078008ff */
[----:B------:R-:W-:Y:S02]  /*3920*/  STL.64 [R1+0x1440], R24 ;  /* 0x0014401801007387 */ /* 0x000fe40000100a00 */
[----:B------:R-:W-:-:S02]  /*3930*/  LEA.HI.X.SX32 R15, R15, R2, 0x1, P0 ;  /* 0x000000020f0f7211 */ /* 0x000fc400000f0eff */
[----:B------:R-:W-:Y:S04]  /*3940*/  STL [R1+0x124], R3 ;  /* 0x0001240301007387 */ /* 0x000fe80000100800 */
[----:B------:R0:W-:Y:S04]  /*3950*/  STL.64 [R1+0x1438], R14 ;  /* 0x0014380e01007387 */ /* 0x0001e80000100a00 */
[----:B0-----:R-:W2:Y:S01]  /*3960*/  LDL.LU.64 R14, [R1+0x1598] ;  /* 0x00159800010e7983 */ /* 0x001ea20000300a00 */
[----:B---3--:R-:W-:Y:S02]  /*3970*/  IMAD R3, R19, 0x2, R3 ;  /* 0x0000000213037824 */ /* 0x008fe400078e0203 */
[----:B------:R-:W0:Y:S01]  /*3980*/  LDC R19, c[0x0][0x3d8] ;  /* 0x0000f600ff137b82 */ /* 0x000e220000000800 */
[----:B------:R-:W-:-:S04]  /*3990*/  LEA R24, P1, R17, R0, 0x1 ;  /* 0x0000000011187211 */ /* 0x000fc800078208ff */
[----:B------:R-:W-:Y:S02]  /*39a0*/  LEA.HI.X.SX32 R25, R17, R2, 0x1, P1 ;  /* 0x0000000211197211 */ /* 0x000fe400008f0eff */
[----:B------:R-:W3:Y:S04]  /*39b0*/  LDL.LU R17, [R1+0x1590] ;  /* 0x0015900001117983 */ /* 0x000ee80000300800 */
[----:B------:R0:W-:Y:S02]  /*39c0*/  STL [R1+0x134], R3 ;  /* 0x0001340301007387 */ /* 0x0001e40000100800 */
[----:B0-----:R-:W-:Y:S02]  /*39d0*/  LEA R3, R19, R3, 0x1 ;  /* 0x0000000313037211 */ /* 0x001fe400078e08ff */
[----:B------:R-:W0:Y:S01]  /*39e0*/  LDC R19, c[0x0][0x3d8] ;  /* 0x0000f600ff137b82 */ /* 0x000e220000000800 */
[----:B------:R-:W-:-:S04]  /*39f0*/  LEA R22, P2, R20, R0, 0x1 ;  /* 0x0000000014167211 */ /* 0x000fc800078408ff */
[----:B------:R-:W-:Y:S01]  /*3a00*/  LEA.HI.X.SX32 R23, R20, R2, 0x1, P2 ;  /* 0x0000000214177211 */ /* 0x000fe200010f0eff */
[----:B------:R-:W-:Y:S04]  /*3a10*/  STL.64 [R1+0x1430], R24 ;  /* 0x0014301801007387 */ /* 0x000fe80000100a00 */
[----:B------:R-:W-:Y:S04]  /*3a20*/  STL.64 [R1+0x1428], R22 ;  /* 0x0014281601007387 */ /* 0x000fe80000100a00 */
[----:B------:R0:W-:Y:S02]  /*3a30*/  STL [R1+0x120], R3 ;  /* 0x0001200301007387 */ /* 0x0001e40000100800 */
[----:B0-----:R-:W-:-:S02]  /*3a40*/  LEA R3, R19, R3, 0x1 ;  /* 0x0000000313037211 */ /* 0x001fc400078e08ff */
[----:B------:R-:W0:Y:S01]  /*3a50*/  LDC R19, c[0x0][0x3d8] ;  /* 0x0000f600ff137b82 */ /* 0x000e220000000800 */
[----:B------:R-:W-:Y:S01]  /*3a60*/  IMAD.MOV.U32 R25, RZ, RZ, R21 ;  /* 0x000000ffff197224 */ /* 0x000fe200078e0015 */
[-C--:B------:R-:W-:Y:S02]  /*3a70*/  LEA R24, P0, R21, R0.reuse, 0x1 ;  /* 0x0000000015187211 */ /* 0x080fe400078008ff */
[C---:B------:R-:W-:Y:S02]  /*3a80*/  LEA R22, P1, R18.reuse, R0, 0x1 ;  /* 0x0000000012167211 */ /* 0x040fe400078208ff */
[----:B------:R-:W-:Y:S02]  /*3a90*/  LEA.HI.X.SX32 R25, R25, R2, 0x1, P0 ;  /* 0x0000000219197211 */ /* 0x000fe400000f0eff */
[----:B------:R-:W-:Y:S01]  /*3aa0*/  LEA R20, P2, R29, R0, 0x1 ;  /* 0x000000001d147211 */ /* 0x000fe200078408ff */
[----:B------:R-:W-:Y:S01]  /*3ab0*/  STL [R1+0x11c], R3 ;  /* 0x00011c0301007387 */ /* 0x000fe20000100800 */
[----:B------:R-:W-:-:S02]  /*3ac0*/  LEA.HI.X.SX32 R23, R18, R2, 0x1, P1 ;  /* 0x0000000212177211 */ /* 0x000fc400008f0eff */
[----:B------:R-:W-:Y:S01]  /*3ad0*/  LEA.HI.X.SX32 R21, R29, R2, 0x1, P2 ;  /* 0x000000021d157211 */ /* 0x000fe200010f0eff */
[----:B------:R1:W-:Y:S01]  /*3ae0*/  STL.64 [R1+0x1420], R24 ;  /* 0x0014201801007387 */ /* 0x0003e20000100a00 */
[----:B------:R-:W-:-:S03]  /*3af0*/  LEA R18, P0, R28, R0, 0x1 ;  /* 0x000000001c127211 */ /* 0x000fc600078008ff */
[----:B------:R0:W-:Y:S04]  /*3b00*/  STL.64 [R1+0x1418], R22 ;  /* 0x0014181601007387 */ /* 0x0001e80000100a00 */
[----:B------:R0:W-:Y:S01]  /*3b10*/  STL.64 [R1+0x1410], R20 ;  /* 0x0014101401007387 */ /* 0x0001e20000100a00 */
[----:B-1----:R-:W1:Y:S01]  /*3b20*/  LDC R25, c[0x0][0x3d8] ;  /* 0x0000f600ff197b82 */ /* 0x002e620000000800 */
[----:B0-----:R-:W-:Y:S01]  /*3b30*/  IMAD R3, R19, 0x2, R3 ;  /* 0x0000000213037824 */ /* 0x001fe200078e0203 */
[----:B------:R-:W-:Y:S02]  /*3b40*/  LEA.HI.X.SX32 R19, R28, R2, 0x1, P0 ;  /* 0x000000021c137211 */ /* 0x000fe400000f0eff */
[CC--:B------:R-:W-:Y:S02]  /*3b50*/  LEA R22, P1, R27.reuse, R0.reuse, 0x1 ;  /* 0x000000001b167211 */ /* 0x0c0fe400078208ff */
[----:B------:R-:W-:Y:S01]  /*3b60*/  LEA R20, P2, R26, R0, 0x1 ;  /* 0x000000001a147211 */ /* 0x000fe200078408ff */
[----:B------:R-:W-:Y:S01]  /*3b70*/  STL [R1+0x118], R3 ;  /* 0x0001180301007387 */ /* 0x000fe20000100800 */
[----:B------:R-:W-:-:S02]  /*3b80*/  LEA.HI.X.SX32 R23, R27, R2, 0x1, P1 ;  /* 0x000000021b177211 */ /* 0x000fc400008f0eff */
[----:B------:R-:W-:Y:S01]  /*3b90*/  LEA.HI.X.SX32 R21, R26, R2, 0x1, P2 ;  /* 0x000000021a157211 */ /* 0x000fe200010f0eff */
[----:B------:R0:W-:Y:S04]  /*3ba0*/  STL.64 [R1+0x1408], R18 ;  /* 0x0014081201007387 */ /* 0x0001e80000100a00 */
[----:B------:R-:W-:Y:S04]  /*3bb0*/  STL.64 [R1+0x1400], R22 ;  /* 0x0014001601007387 */ /* 0x000fe80000100a00 */
[----:B------:R1:W-:Y:S01]  /*3bc0*/  STL.64 [R1+0x13f8], R20 ;  /* 0x0013f81401007387 */ /* 0x0003e20000100a00 */
[----:B0-----:R-:W0:Y:S08]  /*3bd0*/  LDC R19, c[0x0][0x3d8] ;  /* 0x0000f600ff137b82 */ /* 0x001e300000000800 */
[----:B-1----:R-:W1:Y:S01]  /*3be0*/  LDC R21, c[0x0][0x3d8] ;  /* 0x0000f600ff157b82 */ /* 0x002e620000000800 */
[----:B------:R-:W-:-:S05]  /*3bf0*/  LEA R3, R25, R3, 0x1 ;  /* 0x0000000319037211 */ /* 0x000fca00078e08ff */
[----:B------:R-:W-:Y:S01]  /*3c00*/  IMAD.MOV.U32 R26, RZ, RZ, R3 ;  /* 0x000000ffff1a7224 */ /* 0x000fe200078e0003 */
[CC--:B------:R-:W-:Y:S02]  /*3c10*/  LEA R18, P0, R4.reuse, R0.reuse, 0x1 ;  /* 0x0000000004127211 */ /* 0x0c0fe400078008ff */
[----:B------:R-:W-:Y:S02]  /*3c20*/  LEA R24, P1, R5, R0, 0x1 ;  /* 0x0000000005187211 */ /* 0x000fe400078208ff */
[----:B0-----:R-:W-:Y:S02]  /*3c30*/  LEA R3, R19, R26, 0x1 ;  /* 0x0000001a13037211 */ /* 0x001fe400078e08ff */
[----:B------:R-:W-:-:S03]  /*3c40*/  LEA.HI.X.SX32 R19, R4, R2, 0x1, P0 ;  /* 0x0000000204137211 */ /* 0x000fc600000f0eff */
[----:B-1----:R-:W-:Y:S02]  /*3c50*/  IMAD R29, R21, 0x2, R3 ;  /* 0x00000002151d7824 */ /* 0x002fe400078e0203 */
[----:B------:R-:W0:Y:S01]  /*3c60*/  LDC R21, c[0x0][0x3d8] ;  /* 0x0000f600ff157b82 */ /* 0x000e220000000800 */
[----:B------:R-:W-:Y:S01]  /*3c70*/  LEA.HI.X.SX32 R25, R5, R2, 0x1, P1 ;  /* 0x0000000205197211 */ /* 0x000fe200008f0eff */
[----:B------:R-:W-:Y:S04]  /*3c80*/  STL [R1+0xf4], R3 ;  /* 0x0000f40301007387 */ /* 0x000fe80000100800 */
[----:B------:R1:W-:Y:S01]  /*3c90*/  STL.64 [R1+0x13f0], R18 ;  /* 0x0013f01201007387 */ /* 0x0003e20000100a00 */
[----:B------:R-:W-:-:S03]  /*3ca0*/  LEA R22, P2, R6, R0, 0x1 ;  /* 0x0000000006167211 */ /* 0x000fc600078408ff */
[----:B-1----:R-:W3:Y:S04]  /*3cb0*/  LDL.LU.64 R18, [R1+0x1588] ;  /* 0x0015880001127983 */ /* 0x002ee80000300a00 */
[----:B------:R1:W-:Y:S01]  /*3cc0*/  STL.64 [R1+0x13e8], R24 ;  /* 0x0013e81801007387 */ /* 0x0003e20000100a00 */
[----:B------:R-:W-:Y:S01]  /*3cd0*/  LEA R20, P0, R7, R0, 0x1 ;  /* 0x0000000007147211 */ /* 0x000fe200078008ff */
[----:B-1----:R-:W1:Y:S01]  /*3ce0*/  LDC R25, c[0x0][0x3d8] ;  /* 0x0000f600ff197b82 */ /* 0x002e620000000800 */
[-C--:B------:R-:W-:Y:S02]  /*3cf0*/  LEA.HI.X.SX32 R23, R6, R2.reuse, 0x1, P2 ;  /* 0x0000000206177211 */ /* 0x080fe400010f0eff */
[----:B0-----:R-:W-:Y:S02]  /*3d00*/  LEA R3, R21, R29, 0x1 ;  /* 0x0000001d15037211 */ /* 0x001fe400078e08ff */
[----:B------:R-:W-:Y:S01]  /*3d10*/  LEA.HI.X.SX32 R21, R7, R2, 0x1, P0 ;  /* 0x0000000207157211 */ /* 0x000fe200000f0eff */
[----:B------:R-:W-:Y:S04]  /*3d20*/  STL.64 [R1+0x13e0], R22 ;  /* 0x0013e01601007387 */ /* 0x000fe80000100a00 */
[----:B------:R-:W-:Y:S04]  /*3d30*/  STL [R1+0xf0], R3 ;  /* 0x0000f00301007387 */ /* 0x000fe80000100800 */
[----:B------:R0:W-:Y:S04]  /*3d40*/  STL.64 [R1+0x13d8], R20 ;  /* 0x0013d81401007387 */ /* 0x0001e80000100a00 */
[----:B0-----:R-:W3:Y:S01]  /*3d50*/  LDL.LU.64 R20, [R1+0x1580] ;  /* 0x0015800001147983 */ /* 0x001ee20000300a00 */
[----:B-1----:R-:W-:-:S02]  /*3d60*/  IMAD R3, R25, 0x2, R3 ;  /* 0x0000000219037824 */ /* 0x002fc400078e0203 */
[----:B------:R-:W0:Y:S03]  /*3d70*/  LDC R25, c[0x0][0x3d8] ;  /* 0x0000f600ff197b82 */ /* 0x000e260000000800 */
[----:B0-----:R-:W-:Y:S02]  /*3d80*/  LEA R28, R25, R3, 0x1 ;  /* 0x00000003191c7211 */ /* 0x001fe400078e08ff */
[----:B--2---:R-:W-:-:S04]  /*3d90*/  LEA R22, P1, R8, R0, 0x1 ;  /* 0x0000000008167211 */ /* 0x004fc800078208ff */
[----:B------:R-:W-:-:S05]  /*3da0*/  LEA.HI.X.SX32 R23, R8, R2, 0x1, P1 ;  /* 0x0000000208177211 */ /* 0x000fca00008f0eff */
[----:B------:R0:W-:Y:S04]  /*3db0*/  STL.64 [R1+0x13d0], R22 ;  /* 0x0013d01601007387 */ /* 0x0001e80000100a00 */
[----:B0-----:R-:W2:Y:S04]  /*3dc0*/  LDL.LU.64 R22, [R1+0x1578] ;  /* 0x0015780001167983 */ /* 0x001ea80000300a00 */
[----:B------:R0:W-:Y:S02]  /*3dd0*/  STL [R1+0xec], R3 ;  /* 0x0000ec0301007387 */ /* 0x0001e40000100800 */
[----:B0-----:R-:W0:Y:S01]  /*3de0*/  LDC R3, c[0x0][0x3d8] ;  /* 0x0000f600ff037b82 */ /* 0x001e220000000800 */
[----:B------:R-:W-:-:S04]  /*3df0*/  LEA R4, P2, R9, R0, 0x1 ;  /* 0x0000000009047211 */ /* 0x000fc800078408ff */
[----:B------:R-:W-:-:S05]  /*3e00*/  LEA.HI.X.SX32 R5, R9, R2, 0x1, P2 ;  /* 0x0000000209057211 */ /* 0x000fca00010f0eff */
[----:B------:R0:W-:Y:S01]  /*3e10*/  STL.64 [R1+0x13c8], R4 ;  /* 0x0013c80401007387 */ /* 0x0001e20000100a00 */
[-C--:B----4-:R-:W-:Y:S01]  /*3e20*/  LEA R24, P0, R10, R0.reuse, 0x1 ;  /* 0x000000000a187211 */ /* 0x090fe200078008ff */
[----:B0-----:R-:W-:Y:S02]  /*3e30*/  IMAD R4, R3, 0x2, R28 ;  /* 0x0000000203047824 */ /* 0x001fe400078e021c */
[----:B------:R-:W0:Y:S01]  /*3e40*/  LDC R3, c[0x0][0x3d8] ;  /* 0x0000f600ff037b82 */ /* 0x000e220000000800 */
[CC--:B------:R-:W-:Y:S02]  /*3e50*/  LEA R8, P1, R11.reuse, R0.reuse, 0x1 ;  /* 0x000000000b087211 */ /* 0x0c0fe400078208ff */
[----:B------:R-:W-:Y:S02]  /*3e60*/  LEA R6, P2, R12, R0, 0x1 ;  /* 0x000000000c067211 */ /* 0x000fe400078408ff */
[-C--:B------:R-:W-:Y:S02]  /*3e70*/  LEA.HI.X.SX32 R25, R10, R2.reuse, 0x1, P0 ;  /* 0x000000020a197211 */ /* 0x080fe400000f0eff */
[----:B------:R-:W-:-:S02]  /*3e80*/  LEA.HI.X.SX32 R9, R11, R2, 0x1, P1 ;  /* 0x000000020b097211 */ /* 0x000fc400008f0eff */
[----:B------:R-:W-:Y:S01]  /*3e90*/  LEA.HI.X.SX32 R7, R12, R2, 0x1, P2 ;  /* 0x000000020c077211 */ /* 0x000fe200010f0eff */
[----:B------:R1:W-:Y:S04]  /*3ea0*/  STL.64 [R1+0x13c0], R24 ;  /* 0x0013c01801007387 */ /* 0x0003e80000100a00 */
[----:B-1----:R-:W4:Y:S04]  /*3eb0*/  LDL.LU.64 R24, [R1+0x1570] ;  /* 0x0015700001187983 */ /* 0x002f280000300a00 */
[----:B------:R1:W-:Y:S01]  /*3ec0*/  STL [R1+0xd8], R4 ;  /* 0x0000d80401007387 */ /* 0x0003e20000100800 */
[----:B0-----:R-:W-:-:S02]  /*3ed0*/  LEA R10, R3, R4, 0x1 ;  /* 0x00000004030a7211 */ /* 0x001fc400078e08ff */
[----:B------:R-:W0:Y:S01]  /*3ee0*/  LDC R3, c[0x0][0x3d8] ;  /* 0x0000f600ff037b82 */ /* 0x000e220000000800 */
[----:B------:R1:W-:Y:S04]  /*3ef0*/  STL.64 [R1+0x13b8], R8 ;  /* 0x0013b80801007387 */ /* 0x0003e80000100a00 */
[----:B------:R1:W-:Y:S02]  /*3f00*/  STL.64 [R1+0x13b0], R6 ;  /* 0x0013b00601007387 */ /* 0x0003e40000100a00 */
[-C--:B-1----:R-:W-:Y:S02]  /*3f10*/  LEA R4, P2, R16, R0.reuse, 0x1 ;  /* 0x0000000010047211 */ /* 0x082fe400078408ff */
[-C--:B------:R-:W-:Y:S02]  /*3f20*/  LEA R8, P0, R14, R0.reuse, 0x1 ;  /* 0x000000000e087211 */ /* 0x080fe400078008ff */
[----:B------:R-:W-:-:S02]  /*3f30*/  LEA R6, P1, R15, R0, 0x1 ;  /* 0x000000000f067211 */ /* 0x000fc400078208ff */
[-C--:B------:R-:W-:Y:S02]  /*3f40*/  LEA.HI.X.SX32 R9, R14, R2.reuse, 0x1, P0 ;  /* 0x000000020e097211 */ /* 0x080fe400000f0eff */
[-C--:B------:R-:W-:Y:S02]  /*3f50*/  LEA.HI.X.SX32 R7, R15, R2.reuse, 0x1, P1 ;  /* 0x000000020f077211 */ /* 0x080fe400008f0eff */
[----:B------:R-:W-:Y:S01]  /*3f60*/  LEA.HI.X.SX32 R5, R16, R2, 0x1, P2 ;  /* 0x0000000210057211 */ /* 0x000fe200010f0eff */
[----:B------:R-:W-:Y:S04]  /*3f70*/  STL [R1+0xc4], R10 ;  /* 0x0000c40a01007387 */ /* 0x000fe80000100800 */
[----:B------:R1:W-:Y:S04]  /*3f80*/  STL.64 [R1+0x13a0], R6 ;  /* 0x0013a00601007387 */ /* 0x0003e80000100a00 */
[----:B------:R-:W-:Y:S04]  /*3f90*/  STL.64 [R1+0x13a8], R8 ;  /* 0x0013a80801007387 */ /* 0x000fe80000100a00 */
[----:B------:R0:W-:Y:S02]  /*3fa0*/  STL.64 [R1+0x1398], R4 ;  /* 0x0013980401007387 */ /* 0x0001e40000100a00 */
[----:B0-----:R-:W-:-:S02]  /*3fb0*/  IMAD R27, R3, 0x2, R10 ;  /* 0x00000002031b7824 */ /* 0x001fc400078e020a */
[----:B------:R-:W0:Y:S01]  /*3fc0*/  LDC R3, c[0x0][0x3d8] ;  /* 0x0000f600ff037b82 */ /* 0x000e220000000800 */
[----:B---3--:R-:W-:-:S07]  /*3fd0*/  LEA R12, P0, R17, R0, 0x1 ;  /* 0x00000000110c7211 */ /* 0x008fce00078008ff */
[----:B-1----:R-:W1:Y:S01]  /*3fe0*/  LDC R6, c[0x0][0x3d8] ;  /* 0x0000f600ff067b82 */ /* 0x002e620000000800 */
[----:B------:R-:W3:Y:S04]  /*3ff0*/  LDL.LU R4, [R1+0x14] ;  /* 0x0000140001047983 */ /* 0x000ee80000300800 */
[----:B------:R-:W3:Y:S01]  /*4000*/  LDL.LU R5, [R1+0x10] ;  /* 0x0000100001057983 */ /* 0x000ee20000300800 */
[----:B0-----:R-:W-:Y:S01]  /*4010*/  LEA R7, R3, R27, 0x1 ;  /* 0x0000001b03077211 */ /* 0x001fe200078e08ff */
[----:B------:R-:W-:Y:S01]  /*4020*/  IMAD.MOV.U32 R3, RZ, RZ, R13 ;  /* 0x000000ffff037224 */ /* 0x000fe200078e000d */
[----:B------:R-:W-:-:S03]  /*4030*/  LEA.HI.X.SX32 R13, R17, R2, 0x1, P0 ;  /* 0x00000002110d7211 */ /* 0x000fc600000f0eff */
[----:B------:R-:W-:Y:S04]  /*4040*/  STL [R1+0xc0], R7 ;  /* 0x0000c00701007387 */ /* 0x000fe80000100800 */
[----:B------:R0:W-:Y:S02]  /*4050*/  STL.64 [R1+0x1390], R12 ;  /* 0x0013900c01007387 */ /* 0x0001e40000100a00 */
[----:B0-----:R-:W0:Y:S01]  /*4060*/  LDC R13, c[0x0][0x3d8] ;  /* 0x0000f600ff0d7b82 */ /* 0x001e220000000800 */
[----:B-1----:R-:W-:-:S05]  /*4070*/  LEA R6, R6, R7, 0x1 ;  /* 0x0000000706067211 */ /* 0x002fca00078e08ff */
[----:B------:R0:W-:Y:S02]  /*4080*/  STL [R1+0xbc], R6 ;  /* 0x0000bc0601007387 */ /* 0x0001e40000100800 */
[----:B0-----:R-:W-:Y:S02]  /*4090*/  LEA R6, R13, R6, 0x1 ;  /* 0x000000060d067211 */ /* 0x001fe400078e08ff */
[CC--:B------:R-:W-:Y:S02]  /*40a0*/  LEA R8, P2, R19.reuse, R0.reuse, 0x1 ;  /* 0x0000000013087211 */ /* 0x0c0fe400078408ff */
[C---:B------:R-:W-:Y:S02]  /*40b0*/  LEA R10, P1, R18.reuse, R0, 0x1 ;  /* 0x00000000120a7211 */ /* 0x040fe400078208ff */
[-C--:B------:R-:W-:Y:S02]  /*40c0*/  LEA.HI.X.SX32 R9, R19, R2.reuse, 0x1, P2 ;  /* 0x0000000213097211 */ /* 0x080fe400010f0eff */
[----:B------:R-:W-:-:S03]  /*40d0*/  LEA.HI.X.SX32 R11, R18, R2, 0x1, P1 ;  /* 0x00000002120b7211 */ /* 0x000fc600008f0eff */
[----:B------:R0:W-:Y:S04]  /*40e0*/  STL.64 [R1+0x1380], R8 ;  /* 0x0013800801007387 */ /* 0x0001e80000100a00 */
[----:B------:R-:W-:Y:S04]  /*40f0*/  STL.64 [R1+0x1388], R10 ;  /* 0x0013880a01007387 */ /* 0x000fe80000100a00 */
[----:B------:R-:W-:Y:S01]  /*4100*/  STL [R1+0xac], R6 ;  /* 0x0000ac0601007387 */ /* 0x000fe20000100800 */
[----:B0-----:R-:W-:Y:S02]  /*4110*/  IMAD.MOV.U32 R9, RZ, RZ, R26 ;  /* 0x000000ffff097224 */ /* 0x001fe400078e001a */
[----:B------:R-:W0:Y:S01]  /*4120*/  LDC R26, c[0x0][0x3d8] ;  /* 0x0000f600ff1a7b82 */ /* 0x000e220000000800 */
[----:B------:R-:W-:-:S04]  /*4130*/  LEA R12, P0, R20, R0, 0x1 ;  /* 0x00000000140c7211 */ /* 0x000fc800078008ff */
[----:B------:R-:W-:Y:S02]  /*4140*/  LEA.HI.X.SX32 R13, R20, R2, 0x1, P0 ;  /* 0x00000002140d7211 */ /* 0x000fe400000f0eff */
[----:B------:R-:W3:Y:S04]  /*4150*/  LDL.LU R20, [R1+0x20] ;  /* 0x0000200001147983 */ /* 0x000ee80000300800 */
[----:B------:R1:W-:Y:S02]  /*4160*/  STL.64 [R1+0x1378], R12 ;  /* 0x0013780c01007387 */ /* 0x0003e40000100a00 */
[----:B-1----:R-:W1:Y:S01]  /*4170*/  LDC R13, c[0x0][0x3d8] ;  /* 0x0000f600ff0d7b82 */ /* 0x002e620000000800 */
[----:B0-----:R-:W-:Y:S01]  /*4180*/  IMAD R6, R26, 0x2, R6 ;  /* 0x000000021a067824 */ /* 0x001fe200078e0206 */
[C---:B------:R-:W-:Y:S01]  /*4190*/  LEA R14, P1, R21.reuse, R0, 0x1 ;  /* 0x00000000150e7211 */ /* 0x040fe200078208ff */
[----:B------:R-:W3:Y:S03]  /*41a0*/  LDL.LU R12, [R1+0x1c] ;  /* 0x00001c00010c7983 */ /* 0x000ee60000300800 */
[----:B------:R-:W-:-:S02]  /*41b0*/  LEA.HI.X.SX32 R15, R21, R2, 0x1, P1 ;  /* 0x00000002150f7211 */ /* 0x000fc400008f0eff */
[----:B------:R-:W0:Y:S01]  /*41c0*/  LDC R26, c[0x0][0x3d8] ;  /* 0x0000f600ff1a7b82 */ /* 0x000e220000000800 */
[----:B-1----:R-:W-:-:S07]  /*41d0*/  LEA R8, R13, R6, 0x1 ;  /* 0x000000060d087211 */ /* 0x002fce00078e08ff */
[----:B------:R-:W1:Y:S01]  /*41e0*/  LDC R13, c[0x0][0x3d8] ;  /* 0x0000f600ff0d7b82 */ /* 0x000e620000000800 */
[----:B------:R-:W-:Y:S04]  /*41f0*/  STL [R1+0xa8], R6 ;  /* 0x0000a80601007387 */ /* 0x000fe80000100800 */
[----:B------:R-:W3:Y:S04]  /*4200*/  LDL.LU R21, [R1+0x24] ;  /* 0x0000240001157983 */ /* 0x000ee80000300800 */
[----:B------:R0:W-:Y:S01]  /*4210*/  STL.64 [R1+0x1370], R14 ;  /* 0x0013700e01007387 */ /* 0x0001e20000100a00 */
[----:B--2---:R-:W-:-:S04]  /*4220*/  LEA R10, P2, R22, R0, 0x1 ;  /* 0x00000000160a7211 */ /* 0x004fc800078408ff */
[----:B------:R-:W-:Y:S01]  /*4230*/  LEA.HI.X.SX32 R11, R22, R2, 0x1, P2 ;  /* 0x00000002160b7211 */ /* 0x000fe200010f0eff */
[----:B-1----:R-:W-:Y:S01]  /*4240*/  IMAD R13, R13, 0x2, R8 ;  /* 0x000000020d0d7824 */ /* 0x002fe200078e0208 */
[----:B0-----:R-:W-:-:S03]  /*4250*/  LEA R14, P0, R23, R0, 0x1 ;  /* 0x00000000170e7211 */ /* 0x001fc600078008ff */
[----:B------:R-:W-:Y:S04]  /*4260*/  STL.64 [R1+0x1368], R10 ;  /* 0x0013680a01007387 */ /* 0x000fe80000100a00 */
[----:B------:R0:W-:Y:S01]  /*4270*/  STL [R1+0x94], R8 ;  /* 0x0000940801007387 */ /* 0x0001e20000100800 */
[----:B------:R-:W-:-:S03]  /*4280*/  LEA.HI.X.SX32 R15, R23, R2, 0x1, P0 ;  /* 0x00000002170f7211 */ /* 0x000fc600000f0eff */
[----:B------:R-:W2:Y:S01]  /*4290*/  LDL.LU R16, [R1+0x30] ;  /* 0x0000300001107983 */ /* 0x000ea20000300800 */
[----:B0-----:R-:W0:Y:S03]  /*42a0*/  LDC R8, c[0x0][0x3d8] ;  /* 0x0000f600ff087b82 */ /* 0x001e260000000800 */
[----:B------:R1:W-:Y:S04]  /*42b0*/  STL.64 [R1+0x1360], R14 ;  /* 0x0013600e01007387 */ /* 0x0003e80000100a00 */
[----:B-1----:R-:W2:Y:S01]  /*42c0*/  LDL.LU R14, [R1+0x2c] ;  /* 0x00002c00010e7983 */ /* 0x002ea20000300800 */
[----:B------:R-:W-:-:S03]  /*42d0*/  IMAD R26, R26, 0x2, R13 ;  /* 0x000000021a1a7824 */ /* 0x000fc600078e020d */
[----:B------:R-:W2:Y:S01]  /*42e0*/  LDL.LU R15, [R1+0x28] ;  /* 0x00002800010f7983 */ /* 0x000ea20000300800 */
[----:B----4-:R-:W-:Y:S02]  /*42f0*/  LEA R10, P1, R24, R0, 0x1 ;  /* 0x00000000180a7211 */ /* 0x010fe400078208ff */
[----:B0-----:R-:W-:Y:S02]  /*4300*/  LEA R17, R8, R25, 0x1 ;  /* 0x0000001908117211 */ /* 0x001fe400078e08ff */
[----:B------:R-:W-:Y:S02]  /*4310*/  LEA.HI.X.SX32 R11, R24, R2, 0x1, P1 ;  /* 0x00000002180b7211 */ /* 0x000fe400008f0eff */
[-C--:B------:R-:W-:Y:S02]  /*4320*/  LEA R6, P2, R25, R0.reuse, 0x1 ;  /* 0x0000000019067211 */ /* 0x080fe400078408ff */
[----:B------:R-:W-:Y:S01]  /*4330*/  LEA R18, P0, R17, R0, 0x1 ;  /* 0x0000000011127211 */ /* 0x000fe200078008ff */
[----:B------:R3:W-:Y:S01]  /*4340*/  STL.64 [R1+0x1358], R10 ;  /* 0x0013580a01007387 */ /* 0x0007e20000100a00 */
[----:B------:R-:W-:-:S02]  /*4350*/  LEA.HI.X.SX32 R7, R25, R2, 0x1, P2 ;  /* 0x0000000219077211 */ /* 0x000fc400010f0eff */
[----:B------:R-:W-:-:S03]  /*4360*/  LEA.HI.X.SX32 R19, R17, R2, 0x1, P0 ;  /* 0x0000000211137211 */ /* 0x000fc600000f0eff */
[----:B------:R0:W-:Y:S04]  /*4370*/  STL.64 [R1+0x1350], R6 ;  /* 0x0013500601007387 */ /* 0x0001e80000100a00 */
[----:B------:R-:W-:Y:S04]  /*4380*/  STL [R1+0x1548], R26 ;  /* 0x0015481a01007387 */ /* 0x000fe80000100800 */
[----:B------:R-:W4:Y:S04]  /*4390*/  LDL.LU R17, [R1+0x3c] ;  /* 0x00003c0001117983 */ /* 0x000f280000300800 */
[----:B------:R-:W-:Y:S01]  /*43a0*/  STL.64 [R1+0x1348], R18 ;  /* 0x0013481201007387 */ /* 0x000fe20000100a00 */
[----:B---3--:R-:W-:-:S04]  /*43b0*/  LEA R10, P1, R4, R0, 0x1 ;  /* 0x00000000040a7211 */ /* 0x008fc800078208ff */
[----:B------:R-:W-:Y:S02]  /*43c0*/  LEA.HI.X.SX32 R11, R4, R2, 0x1, P1 ;  /* 0x00000002040b7211 */ /* 0x000fe400008f0eff */
[----:B------:R-:W-:Y:S01]  /*43d0*/  MOV R8, R3 ;  /* 0x0000000300087202 */ /* 0x000fe20000000f00 */
[----:B------:R-:W1:Y:S02]  /*43e0*/  LDC R4, c[0x0][0x3d8] ;  /* 0x0000f600ff047b82 */ /* 0x000e640000000800 */
[----:B------:R3:W-:Y:S01]  /*43f0*/  STL.64 [R1+0x1340], R10 ;  /* 0x0013400a01007387 */ /* 0x0007e20000100a00 */
[----:B0-----:R-:W-:-:S05]  /*4400*/  LEA R6, P2, R5, R0, 0x1 ;  /* 0x0000000005067211 */ /* 0x001fca00078408ff */
[----:B------:R-:W0:Y:S01]  /*4410*/  LDC R3, c[0x0][0x3d8] ;  /* 0x0000f600ff037b82 */ /* 0x000e220000000800 */
[----:B---3--:R-:W3:Y:S04]  /*4420*/  LDL.LU R11, [R1+0x38] ;  /* 0x00003800010b7983 */ /* 0x008ee80000300800 */
[----:B------:R-:W3:Y:S01]  /*4430*/  LDL.LU R10, [R1+0x34] ;  /* 0x00003400010a7983 */ /* 0x000ee20000300800 */
[----:B------:R-:W-:Y:S02]  /*4440*/  LEA.HI.X.SX32 R7, R5, R2, 0x1, P2 ;  /* 0x0000000205077211 */ /* 0x000fe400010f0eff */
[----:B------:R-:W1:Y:S03]  /*4450*/  LDC R5, c[0x0][0x3d8] ;  /* 0x0000f600ff057b82 */ /* 0x000e660000000800 */
[----:B------:R0:W-:Y:S02]  /*4460*/  STL.64 [R1+0x1338], R6 ;  /* 0x0013380601007387 */ /* 0x0001e40000100a00 */
[----:B0-----:R-:W-:-:S05]  /*4470*/  IMAD R3, R3, 0x2, R26 ;  /* 0x0000000203037824 */ /* 0x001fca00078e021a */
[----:B-1----:R-:W-:-:S05]  /*4480*/  LEA R4, R4, R3, 0x1 ;  /* 0x0000000304047211 */ /* 0x002fca00078e08ff */
[----:B------:R-:W-:Y:S01]  /*4490*/  IMAD R5, R5, 0x2, R4 ;  /* 0x0000000205057824 */ /* 0x000fe200078e0204 */
[----:B------:R-:W-:-:S04]  /*44a0*/  LEA R18, P1, R20, R0, 0x1 ;  /* 0x0000000014127211 */ /* 0x000fc800078208ff */
[----:B------:R-:W-:Y:S02]  /*44b0*/  LEA.HI.X.SX32 R19, R20, R2, 0x1, P1 ;  /* 0x0000000214137211 */ /* 0x000fe400008f0eff */
[----:B------:R-:W-:-:S04]  /*44c0*/  LEA R6, P2, R12, R0, 0x1 ;  /* 0x000000000c067211 */ /* 0x000fc800078408ff */
[----:B------:R-:W-:-:S05]  /*44d0*/  LEA.HI.X.SX32 R7, R12, R2, 0x1, P2 ;  /* 0x000000020c077211 */ /* 0x000fca00010f0eff */
[----:B------:R0:W-:Y:S02]  /*44e0*/  STL.64 [R1+0x1320], R6 ;  /* 0x0013200601007387 */ /* 0x0001e40000100a00 */
[----:B0-----:R-:W0:Y:S01]  /*44f0*/  LDC R6, c[0x0][0x3d8] ;  /* 0x0000f600ff067b82 */ /* 0x001e220000000800 */
[----:B------:R-:W-:-:S07]  /*4500*/  LEA R22, P0, R21, R0, 0x1 ;  /* 0x0000000015167211 */ /* 0x000fce00078008ff */
[----:B------:R-:W1:Y:S01]  /*4510*/  LDC R7, c[0x0][0x3d8] ;  /* 0x0000f600ff077b82 */ /* 0x000e620000000800 */
[----:B------:R-:W-:-:S05]  /*4520*/  LEA.HI.X.SX32 R23, R21, R2, 0x1, P0 ;  /* 0x0000000215177211 */ /* 0x000fca00000f0eff */
[----:B------:R0:W-:Y:S04]  /*4530*/  STL.64 [R1+0x1330], R22 ;  /* 0x0013301601007387 */ /* 0x0001e80000100a00 */
[----:B------:R0:W-:Y:S04]  /*4540*/  STL.64 [R1+0x1328], R18 ;  /* 0x0013281201007387 */ /* 0x0001e80000100a00 */
[----:B------:R-:W3:Y:S04]  /*4550*/  LDL.LU R12, [R1+0x48] ;  /* 0x00004800010c7983 */ /* 0x000ee80000300800 */
[----:B0-----:R-:W3:Y:S04]  /*4560*/  LDL.LU R22, [R1+0x44] ;  /* 0x0000440001167983 */ /* 0x001ee80000300800 */
[----:B------:R-:W3:Y:S04]  /*4570*/  LDL.LU R19, [R1+0x40] ;  /* 0x0000400001137983 */ /* 0x000ee80000300800 */
[----:B------:R0:W-:Y:S01]  /*4580*/  STL.64 [R1+0x1518], R4 ;  /* 0x0015180401007387 */ /* 0x0001e20000100a00 */
[----:B------:R-:W-:-:S02]  /*4590*/  LEA R6, R6, R5, 0x1 ;  /* 0x0000000506067211 */ /* 0x000fc400078e08ff */
[----:B--2---:R-:W-:-:S04]  /*45a0*/  LEA R20, P1, R14, R0, 0x1 ;  /* 0x000000000e147211 */ /* 0x004fc800078208ff */
[----:B------:R-:W-:Y:S02]  /*45b0*/  LEA.HI.X.SX32 R21, R14, R2, 0x1, P1 ;  /* 0x000000020e157211 */ /* 0x000fe400008f0eff */
[----:B------:R-:W-:Y:S02]  /*45c0*/  MOV R14, R8 ;  /* 0x00000008000e7202 */ /* 0x000fe40000000f00 */
[----:B------:R-:W2:Y:S01]  /*45d0*/  LDC R8, c[0x0][0x3d8] ;  /* 0x0000f600ff087b82 */ /* 0x000ea20000000800 */
[CC--:B0-----:R-:W-:Y:S02]  /*45e0*/  LEA R4, P0, R16.reuse, R0.reuse, 0x1 ;  /* 0x0000000010047211 */ /* 0x0c1fe400078008ff */
[----:B------:R-:W-:Y:S02]  /*45f0*/  LEA R24, P2, R15, R0, 0x1 ;  /* 0x000000000f187211 */ /* 0x000fe400078408ff */
[-C--:B------:R-:W-:Y:S01]  /*4600*/  LEA.HI.X.SX32 R5, R16, R2.reuse, 0x1, P0 ;  /* 0x0000000210057211 */ /* 0x080fe200000f0eff */
[----:B-1----:R-:W-:Y:S01]  /*4610*/  IMAD R7, R7, 0x2, R6 ;  /* 0x0000000207077824 */ /* 0x002fe200078e0206 */
[----:B------:R0:W-:Y:S01]  /*4620*/  STL.64 [R1+0x1310], R20 ;  /* 0x0013101401007387 */ /* 0x0001e20000100a00 */
[----:B------:R-:W-:-:S03]  /*4630*/  LEA.HI.X.SX32 R25, R15, R2, 0x1, P2 ;  /* 0x000000020f197211 */ /* 0x000fc600010f0eff */
[----:B------:R-:W-:Y:S04]  /*4640*/  STL.64 [R1+0x1318], R4 ;  /* 0x0013180401007387 */ /* 0x000fe80000100a00 */
[----:B0-----:R-:W3:Y:S04]  /*4650*/  LDL.LU R21, [R1+0x54] ;  /* 0x0000540001157983 */ /* 0x001ee80000300800 */
[----:B------:R-:W3:Y:S04]  /*4660*/  LDL.LU R20, [R1+0x50] ;  /* 0x0000500001147983 */ /* 0x000ee80000300800 */
[----:B------:R-:W3:Y:S04]  /*4670*/  LDL.LU R16, [R1+0x4c] ;  /* 0x00004c0001107983 */ /* 0x000ee80000300800 */
[----:B------:R4:W-:Y:S01]  /*4680*/  STL.64 [R1+0x1520], R6 ;  /* 0x0015200601007387 */ /* 0x0009e20000100a00 */
[----:B--2---:R-:W-:-:S03]  /*4690*/  IMAD R8, R8, 0x2, R7 ;  /* 0x0000000208087824 */ /* 0x004fc600078e0207 */
[----:B------:R3:W-:Y:S01]  /*46a0*/  STL.64 [R1+0x1308], R24 ;  /* 0x0013081801007387 */ /* 0x0007e20000100a00 */
[----:B----4-:R-:W-:-:S04]  /*46b0*/  LEA R6, P0, R17, R0, 0x1 ;  /* 0x0000000011067211 */ /* 0x010fc800078008ff */
[----:B------:R-:W-:-:S05]  /*46c0*/  LEA.HI.X.SX32 R7, R17, R2, 0x1, P0 ;  /* 0x0000000211077211 */ /* 0x000fca00000f0eff */
[----:B------:R-:W-:Y:S04]  /*46d0*/  STL.64 [R1+0x1300], R6 ;  /* 0x0013000601007387 */ /* 0x000fe80000100a00 */
[----:B------:R-:W2:Y:S01]  /*46e0*/  LDL.LU R23, [R1+0x60] ;  /* 0x0000600001177983 */ /* 0x000ea20000300800 */
[----:B---3--:R-:W-:-:S04]  /*46f0*/  LEA R24, P1, R11, R0, 0x1 ;  /* 0x000000000b187211 */ /* 0x008fc800078208ff */
[----:B------:R-:W-:Y:S02]  /*4700*/  LEA.HI.X.SX32 R25, R11, R2, 0x1, P1 ;  /* 0x000000020b197211 */ /* 0x000fe400008f0eff */
[C---:B------:R-:W-:Y:S01]  /*4710*/  LEA R4, P2, R10.reuse, R0, 0x1 ;  /* 0x000000000a047211 */ /* 0x040fe200078408ff */
[----:B------:R-:W0:Y:S02]  /*4720*/  LDC R11, c[0x0][0x3d8] ;  /* 0x0000f600ff0b7b82 */ /* 0x000e240000000800 */
[----:B------:R1:W-:Y:S01]  /*4730*/  STL.64 [R1+0x12f8], R24 ;  /* 0x0012f81801007387 */ /* 0x0003e20000100a00 */
[----:B------:R-:W-:-:S03]  /*4740*/  LEA.HI.X.SX32 R5, R10, R2, 0x1, P2 ;  /* 0x000000020a057211 */ /* 0x000fc600010f0eff */
[----:B------:R-:W3:Y:S01]  /*4750*/  LDL.LU R17, [R1+0x5c] ;  /* 0x00005c0001117983 */ /* 0x000ee20000300800 */
[----:B------:R-:W-:Y:S01]  /*4760*/  MOV R15, R9 ;  /* 0x00000009000f7202 */ /* 0x000fe20000000f00 */
[----:B------:R-:W4:Y:S02]  /*4770*/  LDC R10, c[0x0][0x3d8] ;  /* 0x0000f600ff0a7b82 */ /* 0x000f240000000800 */
[----:B------:R0:W-:Y:S04]  /*4780*/  STL.64 [R1+0x12f0], R4 ;  /* 0x0012f00401007387 */ /* 0x0001e80000100a00 */
[----:B------:R-:W3:Y:S02]  /*4790*/  LDL.LU R18, [R1+0x58] ;  /* 0x0000580001127983 */ /* 0x000ee40000300800 */
[----:B------:R-:W0:Y:S02]  /*47a0*/  LDC R9, c[0x0][0x3d8] ;  /* 0x0000f600ff097b82 */ /* 0x000e240000000800 */
[----:B0-----:R-:W-:-:S05]  /*47b0*/  IMAD R9, R9, 0x2, R8 ;  /* 0x0000000209097824 */ /* 0x001fca00078e0208 */
[----:B------:R0:W-:Y:S04]  /*47c0*/  STL.64 [R1+0x1528], R8 ;  /* 0x0015280801007387 */ /* 0x0001e80000100a00 */
[----:B-1----:R-:W3:Y:S01]  /*47d0*/  LDL.LU R24, [R1+0x6c] ;  /* 0x00006c0001187983 */ /* 0x002ee20000300800 */
[----:B----4-:R-:W-:-:S05]  /*47e0*/  LEA R10, R10, R9, 0x1 ;  /* 0x000000090a0a7211 */ /* 0x010fca00078e08ff */
[----:B------:R-:W-:Y:S01]  /*47f0*/  IMAD R11, R11, 0x2, R10 ;  /* 0x000000020b0b7824 */ /* 0x000fe200078e020a */
[----:B------:R-:W-:-:S04]  /*4800*/  LEA R4, P0, R12, R0, 0x1 ;  /* 0x000000000c047211 */ /* 0x000fc800078008ff */
[----:B------:R-:W-:Y:S02]  /*4810*/  LEA.HI.X.SX32 R5, R12, R2, 0x1, P0 ;  /* 0x000000020c057211 */ /* 0x000fe400000f0eff */
[----:B------:R-:W1:Y:S01]  /*4820*/  LDC R12, c[0x0][0x3d8] ;  /* 0x0000f600ff0c7b82 */ /* 0x000e620000000800 */
[CC--:B0-----:R-:W-:Y:S02]  /*4830*/  LEA R8, P1, R22.reuse, R0.reuse, 0x1 ;  /* 0x0000000016087211 */ /* 0x0c1fe400078208ff */
[C---:B------:R-:W-:Y:S02]  /*4840*/  LEA R6, P2, R19.reuse, R0, 0x1 ;  /* 0x0000000013067211 */ /* 0x040fe400078408ff */
[-C--:B------:R-:W-:Y:S01]  /*4850*/  LEA.HI.X.SX32 R9, R22, R2.reuse, 0x1, P1 ;  /* 0x0000000216097211 */ /* 0x080fe200008f0eff */
[----:B------:R0:W-:Y:S01]  /*4860*/  STL.64 [R1+0x12e8], R4 ;  /* 0x0012e80401007387 */ /* 0x0001e20000100a00 */
[----:B------:R-:W-:Y:S01]  /*4870*/  LEA.HI.X.SX32 R7, R19, R2, 0x1, P2 ;  /* 0x0000000213077211 */ /* 0x000fe200010f0eff */
[----:B------:R-:W-:-:S02]  /*4880*/  IMAD.MOV.U32 R19, RZ, RZ, R14 ;  /* 0x000000ffff137224 */ /* 0x000fc400078e000e */
[----:B------:R-:W4:Y:S01]  /*4890*/  LDC R14, c[0x0][0x3d8] ;  /* 0x0000f600ff0e7b82 */ /* 0x000f220000000800 */
[----:B0-----:R-:W3:Y:S04]  /*48a0*/  LDL.LU R5, [R1+0x68] ;  /* 0x0000680001057983 */ /* 0x001ee80000300800 */
[----:B------:R-:W3:Y:S01]  /*48b0*/  LDL.LU R25, [R1+0x64] ;  /* 0x0000640001197983 */ /* 0x000ee20000300800 */
[----:B-1----:R-:W-:-:S03]  /*48c0*/  LEA R12, R12, R11, 0x1 ;  /* 0x0000000b0c0c7211 */ /* 0x002fc600078e08ff */
[----:B------:R-:W-:Y:S04]  /*48d0*/  STL.64 [R1+0x12e0], R8 ;  /* 0x0012e00801007387 */ /* 0x000fe80000100a00 */
[----:B------:R0:W-:Y:S04]  /*48e0*/  STL.64 [R1+0x1530], R10 ;  /* 0x0015300a01007387 */ /* 0x0001e80000100a00 */
[----:B------:R1:W-:Y:S04]  /*48f0*/  STL.64 [R1+0x12d8], R6 ;  /* 0x0012d80601007387 */ /* 0x0003e80000100a00 */
[----:B------:R-:W-:Y:S04]  /*4900*/  STL.64 [R1+0x1560], R12 ;  /* 0x0015600c01007387 */ /* 0x000fe80000100a00 */
[----:B------:R-:W3:Y:S01]  /*4910*/  LDL.LU R26, [R1+0x78] ;  /* 0x00007800011a7983 */ /* 0x000ee20000300800 */
[----:B0-----:R-:W-:-:S02]  /*4920*/  LEA R10, P0, R21, R0, 0x1 ;  /* 0x00000000150a7211 */ /* 0x001fc400078008ff */
[C---:B------:R-:W-:Y:S02]  /*4930*/  LEA R8, P1, R20.reuse, R0, 0x1 ;  /* 0x0000000014087211 */ /* 0x040fe400078208ff */
[-C--:B------:R-:W-:Y:S02]  /*4940*/  LEA.HI.X.SX32 R11, R21, R2.reuse, 0x1, P0 ;  /* 0x00000002150b7211 */ /* 0x080fe400000f0eff */
[----:B------:R-:W-:Y:S01]  /*4950*/  LEA.HI.X.SX32 R9, R20, R2, 0x1, P1 ;  /* 0x0000000214097211 */ /* 0x000fe200008f0eff */
[----:B------:R-:W-:Y:S01]  /*4960*/  IMAD.MOV.U32 R20, RZ, RZ, R15 ;  /* 0x000000ffff147224 */ /* 0x000fe200078e000f */
[C---:B-1----:R-:W-:Y:S01]  /*4970*/  LEA R6, P2, R16.reuse, R0, 0x1 ;  /* 0x0000000010067211 */ /* 0x042fe200078408ff */
[----:B------:R-:W0:Y:S01]  /*4980*/  LDC R15, c[0x0][0x3d8] ;  /* 0x0000f600ff0f7b82 */ /* 0x000e220000000800 */
[----:B------:R2:W-:Y:S02]  /*4990*/  STL.64 [R1+0x12d0], R10 ;  /* 0x0012d00a01007387 */ /* 0x0005e40000100a00 */
[----:B------:R-:W-:-:S02]  /*49a0*/  LEA.HI.X.SX32 R7, R16, R2, 0x1, P2 ;  /* 0x0000000210077211 */ /* 0x000fc400010f0eff */
[----:B------:R3:W-:Y:S03]  /*49b0*/  STL.64 [R1+0x12c8], R8 ;  /* 0x0012c80801007387 */ /* 0x0007e60000100a00 */
[----:B------:R-:W1:Y:S01]  /*49c0*/  LDC R16, c[0x0][0x3d8] ;  /* 0x0000f600ff107b82 */ /* 0x000e620000000800 */
[----:B------:R-:W3:Y:S04]  /*49d0*/  LDL.LU R22, [R1+0x74] ;  /* 0x0000740001167983 */ /* 0x000ee80000300800 */
[----:B------:R-:W3:Y:S04]  /*49e0*/  LDL.LU R21, [R1+0x70] ;  /* 0x0000700001157983 */ /* 0x000ee80000300800 */
[----:B------:R0:W-:Y:S01]  /*49f0*/  STL.64 [R1+0x12c0], R6 ;  /* 0x0012c00601007387 */ /* 0x0001e20000100a00 */
[----:B----4-:R-:W-:-:S04]  /*4a00*/  LEA R14, R14, R12, 0x1 ;  /* 0x0000000c0e0e7211 */ /* 0x010fc800078e08ff */
[----:B0-----:R-:W-:Y:S02]  /*4a10*/  LEA R15, R15, R14, 0x1 ;  /* 0x0000000e0f0f7211 */ /* 0x001fe400078e08ff */
[----:B--2---:R-:W-:-:S04]  /*4a20*/  LEA R10, P0, R23, R0, 0x1 ;  /* 0x00000000170a7211 */ /* 0x004fc800078008ff */
[----:B------:R-:W-:Y:S01]  /*4a30*/  LEA.HI.X.SX32 R11, R23, R2, 0x1, P0 ;  /* 0x00000002170b7211 */ /* 0x000fe200000f0eff */
[----:B-1----:R-:W-:Y:S01]  /*4a40*/  IMAD R16, R16, 0x2, R15 ;  /* 0x0000000210107824 */ /* 0x002fe200078e020f */
[----:B------:R-:W-:Y:S01]  /*4a50*/  STL.64 [R1+0x1538], R14 ;  /* 0x0015380e01007387 */ /* 0x000fe20000100a00 */
[----:B---3--:R-:W-:-:S04]  /*4a60*/  LEA R8, P1, R17, R0, 0x1 ;  /* 0x0000000011087211 */ /* 0x008fc800078208ff */
[----:B------:R-:W-:Y:S02]  /*4a70*/  LEA.HI.X.SX32 R9, R17, R2, 0x1, P1 ;  /* 0x0000000211097211 */ /* 0x000fe400008f0eff */
[----:B------:R-:W0:Y:S01]  /*4a80*/  LDC R17, c[0x0][0x3d8] ;  /* 0x0000f600ff117b82 */ /* 0x000e220000000800 */
[----:B------:R-:W-:-:S04]  /*4a90*/  LEA R6, P2, R18, R0, 0x1 ;  /* 0x0000000012067211 */ /* 0x000fc800078408ff */
[----:B------:R-:W-:-:S03]  /*4aa0*/  LEA.HI.X.SX32 R7, R18, R2, 0x1, P2 ;  /* 0x0000000212077211 */ /* 0x000fc600010f0eff */
[----:B------:R-:W1:Y:S01]  /*4ab0*/  LDC R18, c[0x0][0x3d8] ;  /* 0x0000f600ff127b82 */ /* 0x000e620000000800 */
[----:B------:R2:W-:Y:S04]  /*4ac0*/  STL.64 [R1+0x12b0], R8 ;  /* 0x0012b00801007387 */ /* 0x0005e80000100a00 */
[----:B------:R-:W-:Y:S04]  /*4ad0*/  STL.64 [R1+0x12b8], R10 ;  /* 0x0012b80a01007387 */ /* 0x000fe80000100a00 */
[----:B--2---:R-:W2:Y:S01]  /*4ae0*/  LDL.LU R8, [R1+0x80] ;  /* 0x0000800001087983 */ /* 0x004ea20000300800 */
[----:B0-----:R-:W-:-:S03]  /*4af0*/  LEA R17, R17, R16, 0x1 ;  /* 0x0000001011117211 */ /* 0x001fc600078e08ff */
[----:B------:R-:W3:Y:S04]  /*4b00*/  LDL.LU R23, [R1+0x7c] ;  /* 0x00007c0001177983 */ /* 0x000ee80000300800 */
[----:B------:R-:W-:Y:S01]  /*4b10*/  STL.64 [R1+0x12a8], R6 ;  /* 0x0012a80601007387 */ /* 0x000fe20000100a00 */
[----:B-1----:R-:W-:-:S03]  /*4b20*/  IMAD R18, R18, 0x2, R17 ;  /* 0x0000000212127824 */ /* 0x002fc600078e0211 */
[----:B------:R0:W-:Y:S04]  /*4b30*/  STL.64 [R1+0x1540], R16 ;  /* 0x0015401001007387 */ /* 0x0001e80000100a00 */
[----:B0-----:R-:W4:Y:S01]  /*4b40*/  LDL.LU R17, [R1+0x84] ;  /* 0x0000840001117983 */ /* 0x001f220000300800 */
[----:B------:R-:W-:-:S03]  /*4b50*/  LEA R6, P0, R24, R0, 0x1 ;  /* 0x0000000018067211 */ /* 0x000fc600078008ff */
[----:B------:R-:W2:Y:S01]  /*4b60*/  LDL.LU R9, [R1+0x90] ;  /* 0x0000900001097983 */ /* 0x000ea20000300800 */
[----:B------:R-:W-:-:S05]  /*4b70*/  LEA.HI.X.SX32 R7, R24, R2, 0x1, P0 ;  /* 0x0000000218077211 */ /* 0x000fca00000f0eff */
[----:B------:R0:W-:Y:S01]  /*4b80*/  STL.64 [R1+0x12a0], R6 ;  /* 0x0012a00601007387 */ /* 0x0001e20000100a00 */
[----:B------:R-:W-:Y:S02]  /*4b90*/  MOV R24, R19 ;  /* 0x0000001300187202 */ /* 0x000fe40000000f00 */
[----:B------:R-:W1:Y:S01]  /*4ba0*/  LDC R19, c[0x0][0x3d8] ;  /* 0x0000f600ff137b82 */ /* 0x000e620000000800 */
[----:B0-----:R-:W3:Y:S04]  /*4bb0*/  LDL.LU R7, [R1+0x8c] ;  /* 0x00008c0001077983 */ /* 0x001ee80000300800 */
[----:B------:R-:W3:Y:S01]  /*4bc0*/  LDL.LU R4, [R1+0x88] ;  /* 0x0000880001047983 */ /* 0x000ee20000300800 */
[----:B-1----:R-:W-:Y:S01]  /*4bd0*/  IMAD R19, R19, 0x2, R18 ;  /* 0x0000000213137824 */ /* 0x002fe200078e0212 */
[----:B------:R-:W-:-:S02]  /*4be0*/  LEA R12, P1, R5, R0, 0x1 ;  /* 0x00000000050c7211 */ /* 0x000fc400078208ff */
[----:B------:R-:W-:Y:S02]  /*4bf0*/  LEA R10, P2, R25, R0, 0x1 ;  /* 0x00000000190a7211 */ /* 0x000fe400078408ff */
[-C--:B------:R-:W-:Y:S02]  /*4c00*/  LEA.HI.X.SX32 R13, R5, R2.reuse, 0x1, P1 ;  /* 0x00000002050d7211 */ /* 0x080fe400008f0eff */
[----:B------:R-:W-:-:S03]  /*4c10*/  LEA.HI.X.SX32 R11, R25, R2, 0x1, P2 ;  /* 0x00000002190b7211 */ /* 0x000fc600010f0eff */
[----:B------:R0:W-:Y:S04]  /*4c20*/  STL.64 [R1+0x1298], R12 ;  /* 0x0012980c01007387 */ /* 0x0001e80000100a00 */
[----:B------:R1:W-:Y:S01]  /*4c30*/  STL.64 [R1+0x1290], R10 ;  /* 0x0012900a01007387 */ /* 0x0003e20000100a00 */
[----:B------:R-:W-:-:S04]  /*4c40*/  LEA R14, P0, R26, R0, 0x1 ;  /* 0x000000001a0e7211 */ /* 0x000fc800078008ff */
[----:B------:R-:W-:Y:S01]  /*4c50*/  LEA.HI.X.SX32 R15, R26, R2, 0x1, P0 ;  /* 0x000000021a0f7211 */ /* 0x000fe200000f0eff */
[----:B------:R-:W-:Y:S04]  /*4c60*/  STL.64 [R1+0x1550], R18 ;  /* 0x0015501201007387 */ /* 0x000fe80000100a00 */
[----:B------:R4:W-:Y:S04]  /*4c70*/  STL.64 [R1+0x1288], R14 ;  /* 0x0012880e01007387 */ /* 0x0009e80000100a00 */
[----:B------:R-:W3:Y:S01]  /*4c80*/  LDL.LU R6, [R1+0xa0] ;  /* 0x0000a00001067983 */ /* 0x000ee20000300800 */
[----:B------:R-:W-:-:S02]  /*4c90*/  MOV R25, R20 ;  /* 0x0000001400197202 */ /* 0x000fc40000000f00 */
[----:B------:R-:W1:Y:S01]  /*4ca0*/  LDC R20, c[0x0][0x3d8] ;  /* 0x0000f600ff147b82 */ /* 0x000e620000000800 */
[CC--:B0-----:R-:W-:Y:S02]  /*4cb0*/  LEA R12, P1, R22.reuse, R0.reuse, 0x1 ;  /* 0x00000000160c7211 */ /* 0x0c1fe400078208ff */
[C---:B-1----:R-:W-:Y:S02]  /*4cc0*/  LEA R10, P2, R21.reuse, R0, 0x1 ;  /* 0x00000000150a7211 */ /* 0x042fe400078408ff */
[-C--:B------:R-:W-:Y:S02]  /*4cd0*/  LEA.HI.X.SX32 R13, R22, R2.reuse, 0x1, P1 ;  /* 0x00000002160d7211 */ /* 0x080fe400008f0eff */
[----:B------:R-:W-:Y:S01]  /*4ce0*/  LEA.HI.X.SX32 R11, R21, R2, 0x1, P2 ;  /* 0x00000002150b7211 */ /* 0x000fe200010f0eff */
[----:B------:R-:W-:Y:S01]  /*4cf0*/  IMAD R20, R20, 0x2, R19 ;  /* 0x0000000214147824 */ /* 0x000fe200078e0213 */
[----:B------:R-:W0:Y:S01]  /*4d00*/  LDC R21, c[0x0][0x3d8] ;  /* 0x0000f600ff157b82 */ /* 0x000e220000000800 */
[----:B------:R2:W-:Y:S04]  /*4d10*/  STL.64 [R1+0x1280], R12 ;  /* 0x0012800c01007387 */ /* 0x0005e80000100a00 */
[----:B------:R-:W3:Y:S03]  /*4d20*/  LDL.LU R26, [R1+0x9c] ;  /* 0x00009c00011a7983 */ /* 0x000ee60000300800 */
[----:B------:R-:W1:Y:S01]  /*4d30*/  LDC R22, c[0x0][0x3d8] ;  /* 0x0000f600ff167b82 */ /* 0x000e620000000800 */
[----:B------:R3:W-:Y:S04]  /*4d40*/  STL.64 [R1+0x1278], R10 ;  /* 0x0012780a01007387 */ /* 0x0007e80000100a00 */
[----:B------:R-:W3:Y:S01]  /*4d50*/  LDL.LU R5, [R1+0x98] ;  /* 0x0000980001057983 */ /* 0x000ee20000300800 */
[----:B0-----:R-:W-:-:S05]  /*4d60*/  LEA R21, R21, R20, 0x1 ;  /* 0x0000001415157211 */ /* 0x001fca00078e08ff */
[----:B------:R-:W-:Y:S01]  /*4d70*/  STL.64 [R1+0x1558], R20 ;  /* 0x0015581401007387 */ /* 0x000fe20000100a00 */
[----:B----4-:R-:W-:-:S04]  /*4d80*/  LEA R14, P0, R17, R0, 0x1 ;  /* 0x00000000110e7211 */ /* 0x010fc800078008ff */
[----:B------:R-:W-:-:S05]  /*4d90*/  LEA.HI.X.SX32 R15, R17, R2, 0x1, P0 ;  /* 0x00000002110f7211 */ /* 0x000fca00000f0eff */
[----:B------:R0:W-:Y:S04]  /*4da0*/  STL.64 [R1+0x1270], R14 ;  /* 0x0012700e01007387 */ /* 0x0001e80000100a00 */
[----:B------:R-:W4:Y:S01]  /*4db0*/  LDL.LU R16, [R1+0xb8] ;  /* 0x0000b80001107983 */ /* 0x000f220000300800 */
[CC--:B--2---:R-:W-:Y:S02]  /*4dc0*/  LEA R12, P1, R8.reuse, R0.reuse, 0x1 ;  /* 0x00000000080c7211 */ /* 0x0c4fe400078208ff */
[C---:B---3--:R-:W-:Y:S02]  /*4dd0*/  LEA R10, P2, R23.reuse, R0, 0x1 ;  /* 0x00000000170a7211 */ /* 0x048fe400078408ff */
[-C--:B------:R-:W-:Y:S02]  /*4de0*/  LEA.HI.X.SX32 R13, R8, R2.reuse, 0x1, P1 ;  /* 0x00000002080d7211 */ /* 0x080fe400008f0eff */
[----:B------:R-:W-:-:S02]  /*4df0*/  LEA.HI.X.SX32 R11, R23, R2, 0x1, P2 ;  /* 0x00000002170b7211 */ /* 0x000fc400010f0eff */
[----:B------:R-:W2:Y:S01]  /*4e00*/  LDC R23, c[0x0][0x3d8] ;  /* 0x0000f600ff177b82 */ /* 0x000ea20000000800 */
[----:B------:R-:W-:Y:S04]  /*4e10*/  STL.64 [R1+0x1268], R12 ;  /* 0x0012680c01007387 */ /* 0x000fe80000100a00 */
[----:B0-----:R-:W3:Y:S04]  /*4e20*/  LDL.LU R14, [R1+0xb4] ;  /* 0x0000b400010e7983 */ /* 0x001ee80000300800 */
[----:B------:R0:W-:Y:S04]  /*4e30*/  STL.64 [R1+0x1260], R10 ;  /* 0x0012600a01007387 */ /* 0x0001e80000100a00 */
[----:B0-----:R-:W3:Y:S01]  /*4e40*/  LDL.LU R10, [R1+0xb0] ;  /* 0x0000b000010a7983 */ /* 0x001ee20000300800 */
[----:B-1----:R-:W-:Y:S01]  /*4e50*/  IMAD R22, R22, 0x2, R21 ;  /* 0x0000000216167824 */ /* 0x002fe200078e0215 */
[----:B------:R-:W-:-:S04]  /*4e60*/  LEA R18, P1, R7, R0, 0x1 ;  /* 0x0000000007127211 */ /* 0x000fc800078208ff */
[----:B--2---:R-:W-:Y:S02]  /*4e70*/  LEA R23, R23, R22, 0x1 ;  /* 0x0000001617177211 */ /* 0x004fe400078e08ff */
[----:B------:R-:W-:-:S03]  /*4e80*/  LEA.HI.X.SX32 R19, R7, R2, 0x1, P1 ;  /* 0x0000000207137211 */ /* 0x000fc600008f0eff */
[----:B------:R-:W-:Y:S04]  /*4e90*/  STL.64 [R1+0x1568], R22 ;  /* 0x0015681601007387 */ /* 0x000fe80000100a00 */
[----:B------:R-:W2:Y:S01]  /*4ea0*/  LDL.LU R7, [R1+0xd0] ;  /* 0x0000d00001077983 */ /* 0x000ea20000300800 */
[----:B------:R-:W-:Y:S02]  /*4eb0*/  IMAD.MOV.U32 R8, RZ, RZ, R24 ;  /* 0x000000ffff087224 */ /* 0x000fe400078e0018 */
[----:B------:R-:W0:Y:S01]  /*4ec0*/  LDC R24, c[0x0][0x3d8] ;  /* 0x0000f600ff187b82 */ /* 0x000e220000000800 */
[----:B------:R-:W-:-:S04]  /*4ed0*/  LEA R20, P0, R9, R0, 0x1 ;  /* 0x0000000009147211 */ /* 0x000fc800078008ff */
[----:B------:R-:W-:Y:S02]  /*4ee0*/  LEA.HI.X.SX32 R21, R9, R2, 0x1, P0 ;  /* 0x0000000209157211 */ /* 0x000fe400000f0eff */
[----:B------:R-:W-:-:S03]  /*4ef0*/  LEA R12, P2, R4, R0, 0x1 ;  /* 0x00000000040c7211 */ /* 0x000fc600078408ff */
[----:B------:R-:W-:Y:S01]  /*4f00*/  STL.64 [R1+0x1258], R20 ;  /* 0x0012581401007387 */ /* 0x000fe20000100a00 */
[----:B------:R-:W-:-:S03]  /*4f10*/  LEA.HI.X.SX32 R13, R4, R2, 0x1, P2 ;  /* 0x00000002040d7211 */ /* 0x000fc600010f0eff */
[----:B------:R1:W-:Y:S04]  /*4f20*/  STL.64 [R1+0x1250], R18 ;  /* 0x0012501201007387 */ /* 0x0003e80000100a00 */
[----:B-1----:R-:W2:Y:S04]  /*4f30*/  LDL.LU R19, [R1+0xcc] ;  /* 0x0000cc0001137983 */ /* 0x002ea80000300800 */
[----:B------:R-:W2:Y:S01]  /*4f40*/  LDL.LU R11, [R1+0xc8] ;  /* 0x0000c800010b7983 */ /* 0x000ea20000300800 */
[----:B0-----:R-:W-:-:S03]  /*4f50*/  LEA R24, R24, R23, 0x1 ;  /* 0x0000001718187211 */ /* 0x001fc600078e08ff */
[----:B------:R0:W-:Y:S01]  /*4f60*/  STL.64 [R1+0x1248], R12 ;  /* 0x0012480c01007387 */ /* 0x0001e20000100a00 */
[----:B------:R-:W-:Y:S02]  /*4f70*/  IMAD.MOV.U32 R9, RZ, RZ, R25 ;  /* 0x000000ffff097224 */ /* 0x000fe400078e0019 */
[----:B------:R-:W1:Y:S01]  /*4f80*/  LDC R25, c[0x0][0x3d8] ;  /* 0x0000f600ff197b82 */ /* 0x000e620000000800 */
[----:B------:R-:W-:-:S07]  /*4f90*/  IMAD.MOV.U32 R4, RZ, RZ, R29 ;  /* 0x000000ffff047224 */ /* 0x000fce00078e001d */
[----:B------:R-:W0:Y:S01]  /*4fa0*/  LDC R29, c[0x0][0x3d8] ;  /* 0x0000f600ff1d7b82 */ /* 0x000e220000000800 */
[----:B-1----:R-:W-:Y:S02]  /*4fb0*/  LEA R25, R25, R24, 0x1 ;  /* 0x0000001819197211 */ /* 0x002fe400078e08ff */
[----:B------:R-:W-:-:S04]  /*4fc0*/  LEA R22, P0, R6, R0, 0x1 ;  /* 0x0000000006167211 */ /* 0x000fc800078008ff */
[----:B------:R-:W-:Y:S02]  /*4fd0*/  LEA.HI.X.SX32 R23, R6, R2, 0x1, P0 ;  /* 0x0000000206177211 */ /* 0x000fe400000f0eff */
[----:B------:R-:W2:Y:S04]  /*4fe0*/  LDL.LU R6, [R1+0xe8] ;  /* 0x0000e80001067983 */ /* 0x000ea80000300800 */
[----:B------:R-:W-:Y:S01]  /*4ff0*/  STL.64 [R1+0x1240], R22 ;  /* 0x0012401601007387 */ /* 0x000fe20000100a00 */
[----:B------:R-:W-:-:S04]  /*5000*/  LEA R20, P1, R26, R0, 0x1 ;  /* 0x000000001a147211 */ /* 0x000fc800078208ff */
[----:B------:R-:W-:Y:S01]  /*5010*/  LEA.HI.X.SX32 R21, R26, R2, 0x1, P1 ;  /* 0x000000021a157211 */ /* 0x000fe200008f0eff */
[----:B------:R-:W-:Y:S02]  /*5020*/  IMAD.MOV.U32 R26, RZ, RZ, R28 ;  /* 0x000000ffff1a7224 */ /* 0x000fe400078e001c */
[----:B------:R-:W1:Y:S02]  /*5030*/  LDC R28, c[0x0][0x3d8] ;  /* 0x0000f600ff1c7b82 */ /* 0x000e640000000800 */
[----:B------:R-:W-:Y:S04]  /*5040*/  STL.64 [R1+0x1238], R20 ;  /* 0x0012381401007387 */ /* 0x000fe80000100a00 */
[----:B------:R-:W2:Y:S01]  /*5050*/  LDL.LU R17, [R1+0xe4] ;  /* 0x0000e40001117983 */ /* 0x000ea20000300800 */
[----:B0-----:R-:W-:-:S02]  /*5060*/  LEA R12, P2, R5, R0, 0x1 ;  /* 0x00000000050c7211 */ /* 0x001fc400078408ff */
[----:B------:R-:W-:Y:S01]  /*5070*/  LEA R29, R29, R25, 0x1 ;  /* 0x000000191d1d7211 */ /* 0x000fe200078e08ff */
[----:B------:R-:W2:Y:S01]  /*5080*/  LDL.LU R15, [R1+0xe0] ;  /* 0x0000e000010f7983 */ /* 0x000ea20000300800 */
[----:B------:R-:W-:-:S05]  /*5090*/  LEA.HI.X.SX32 R13, R5, R2, 0x1, P2 ;  /* 0x00000002050d7211 */ /* 0x000fca00010f0eff */
[----:B------:R4:W-:Y:S01]  /*50a0*/  STL.64 [R1+0x1230], R12 ;  /* 0x0012300c01007387 */ /* 0x0009e20000100a00 */
[----:B-1----:R-:W-:-:S05]  /*50b0*/  LEA R28, R28, R29, 0x1 ;  /* 0x0000001d1c1c7211 */ /* 0x002fca00078e08ff */
[----:B------:R-:W-:Y:S01]  /*50c0*/  STL.64 [R1+0x14f0], R28 ;  /* 0x0014f01c01007387 */ /* 0x000fe20000100a00 */
[----:B----4-:R-:W-:-:S04]  /*50d0*/  LEA R12, P0, R16, R0, 0x1 ;  /* 0x00000000100c7211 */ /* 0x010fc800078008ff */
[----:B------:R-:W-:-:S05]  /*50e0*/  LEA.HI.X.SX32 R13, R16, R2, 0x1, P0 ;  /* 0x00000002100d7211 */ /* 0x000fca00000f0eff */
[----:B------:R0:W-:Y:S04]  /*50f0*/  STL.64 [R1+0x1228], R12 ;  /* 0x0012280c01007387 */ /* 0x0001e80000100a00 */
[----:B------:R-:W4:Y:S04]  /*5100*/  LDL.LU R18, [R1+0xfc] ;  /* 0x0000fc0001127983 */ /* 0x000f280000300800 */
[----:B0-----:R-:W4:Y:S01]  /*5110*/  LDL.LU R13, [R1+0xf8] ;  /* 0x0000f800010d7983 */ /* 0x001f220000300800 */
[----:B------:R-:W-:Y:S02]  /*5120*/  IMAD.MOV.U32 R5, RZ, RZ, R27 ;  /* 0x000000ffff057224 */ /* 0x000fe400078e001b */
[----:B------:R-:W0:Y:S01]  /*5130*/  LDC R27, c[0x0][0x3d8] ;  /* 0x0000f600ff1b7b82 */ /* 0x000e220000000800 */
[----:B------:R-:W-:-:S07]  /*5140*/  IMAD.MOV.U32 R12, RZ, RZ, R8 ;  /* 0x000000ffff0c7224 */ /* 0x000fce00078e0008 */
[----:B------:R-:W1:Y:S01]  /*5150*/  LDC R8, c[0x0][0x3d8] ;  /* 0x0000f600ff087b82 */ /* 0x000e620000000800 */
[----:B---3--:R-:W-:-:S04]  /*5160*/  LEA R20, P2, R10, R0, 0x1 ;  /* 0x000000000a147211 */ /* 0x008fc800078408ff */
[----:B------:R-:W-:Y:S02]  /*5170*/  LEA.HI.X.SX32 R21, R10, R2, 0x1, P2 ;  /* 0x000000020a157211 */ /* 0x000fe400010f0eff */
[----:B0-----:R-:W-:-:S04]  /*5180*/  LEA R27, R27, R28, 0x1 ;  /* 0x0000001c1b1b7211 */ /* 0x001fc800078e08ff */
[----:B-1----:R-:W-:Y:S01]  /*5190*/  LEA R10, R8, R27, 0x1 ;  /* 0x0000001b080a7211 */ /* 0x002fe200078e08ff */
[----:B------:R-:W-:Y:S02]  /*51a0*/  IMAD.MOV.U32 R8, RZ, RZ, R9 ;  /* 0x000000ffff087224 */ /* 0x000fe400078e0009 */
[----:B------:R-:W0:Y:S01]  /*51b0*/  LDC R9, c[0x0][0x3d8] ;  /* 0x0000f600ff097b82 */ /* 0x000e220000000800 */
[CC--:B------:R-:W-:Y:S02]  /*51c0*/  LEA R22, P1, R14.reuse, R0.reuse, 0x1 ;  /* 0x000000000e167211 */ /* 0x0c0fe400078208ff */
[C---:B--2---:R-:W-:Y:S02]  /*51d0*/  LEA R28, P0, R7.reuse, R0, 0x1 ;  /* 0x00000000071c7211 */ /* 0x044fe400078008ff */
[-C--:B------:R-:W-:Y:S02]  /*51e0*/  LEA.HI.X.SX32 R23, R14, R2.reuse, 0x1, P1 ;  /* 0x000000020e177211 */ /* 0x080fe400008f0eff */
[----:B------:R-:W-:-:S03]  /*51f0*/  LEA.HI.X.SX32 R29, R7, R2, 0x1, P0 ;  /* 0x00000002071d7211 */ /* 0x000fc600000f0eff */
[----:B------:R1:W-:Y:S04]  /*5200*/  STL.64 [R1+0x1220], R22 ;  /* 0x0012201601007387 */ /* 0x0003e80000100a00 */
[----:B------:R2:W-:Y:S04]  /*5210*/  STL.64 [R1+0x1218], R20 ;  /* 0x0012181401007387 */ /* 0x0005e80000100a00 */
[----:B------:R-:W3:Y:S01]  /*5220*/  LDL.LU R14, [R1+0x110] ;  /* 0x00011000010e7983 */ /* 0x000ee20000300800 */
[----:B0-----:R-:W-:Y:S02]  /*5230*/  LEA R10, R9, R10, 0x1 ;  /* 0x0000000a090a7211 */ /* 0x001fe400078e08ff */
[----:B------:R-:W0:Y:S03]  /*5240*/  LDC R9, c[0x0][0x3d8] ;  /* 0x0000f600ff097b82 */ /* 0x000e260000000800 */
[----:B------:R0:W-:Y:S04]  /*5250*/  STL [R1+0x4], R10 ;  /* 0x0000040a01007387 */ /* 0x0001e80000100800 */
[----:B------:R-:W-:Y:S04]  /*5260*/  STL.64 [R1+0x1210], R28 ;  /* 0x0012101c01007387 */ /* 0x000fe80000100a00 */
[----:B------:R-:W3:Y:S01]  /*5270*/  LDL.LU R7, [R1+0x10c] ;  /* 0x00010c0001077983 */ /* 0x000ee20000300800 */
[----:B-1----:R-:W-:-:S02]  /*5280*/  LEA R22, P1, R19, R0, 0x1 ;  /* 0x0000000013167211 */ /* 0x002fc400078208ff */
[----:B--2---:R-:W-:Y:S01]  /*5290*/  LEA R20, P2, R11, R0, 0x1 ;  /* 0x000000000b147211 */ /* 0x004fe200078408ff */
[----:B------:R-:W2:Y:S01]  /*52a0*/  LDL.LU R16, [R1+0x108] ;  /* 0x0001080001107983 */ /* 0x000ea20000300800 */
[-C--:B------:R-:W-:Y:S02]  /*52b0*/  LEA.HI.X.SX32 R23, R19, R2.reuse, 0x1, P1 ;  /* 0x0000000213177211 */ /* 0x080fe400008f0eff */
[----:B------:R-:W-:Y:S02]  /*52c0*/  LEA.HI.X.SX32 R21, R11, R2, 0x1, P2 ;  /* 0x000000020b157211 */ /* 0x000fe400010f0eff */
[----:B------:R-:W1:Y:S01]  /*52d0*/  LDC R11, c[0x0][0x3d8] ;  /* 0x0000f600ff0b7b82 */ /* 0x000e620000000800 */
[----:B0-----:R-:W-:-:S07]  /*52e0*/  IMAD R10, R9, 0x2, R10 ;  /* 0x00000002090a7824 */ /* 0x001fce00078e020a */
[----:B------:R-:W0:Y:S01]  /*52f0*/  LDC R9, c[0x0][0x3d8] ;  /* 0x0000f600ff097b82 */ /* 0x000e220000000800 */
[----:B------:R-:W-:Y:S04]  /*5300*/  STL.64 [R1+0x1208], R22 ;  /* 0x0012081601007387 */ /* 0x000fe80000100a00 */
[----:B------:R-:W-:Y:S04]  /*5310*/  STL.64 [R1+0x1200], R20 ;  /* 0x0012001401007387 */ /* 0x000fe80000100a00 */
[----:B------:R0:W-:Y:S02]  /*5320*/  STL [R1], R10 ;  /* 0x0000000a01007387 */ /* 0x0001e40000100800 */
[----:B0-----:R-:W-:-:S02]  /*5330*/  LEA R10, R9, R10, 0x1 ;  /* 0x0000000a090a7211 */ /* 0x001fc400078e08ff */
[----:B------:R-:W-:-:S04]  /*5340*/  LEA R28, P0, R6, R0, 0x1 ;  /* 0x00000000061c7211 */ /* 0x000fc800078008ff */
[----:B------:R-:W-:Y:S02]  /*5350*/  LEA.HI.X.SX32 R29, R6, R2, 0x1, P0 ;  /* 0x00000002061d7211 */ /* 0x000fe400000f0eff */
[----:B------:R-:W2:Y:S04]  /*5360*/  LDL.LU R6, [R1+0x130] ;  /* 0x0001300001067983 */ /* 0x000ea80000300800 */
[----:B------:R1:W-:Y:S04]  /*5370*/  STL [R1+0x14], R10 ;  /* 0x0000140a01007387 */ /* 0x0003e80000100800 */
[----:B------:R0:W-:Y:S04]  /*5380*/  STL.64 [R1+0x11f8], R28 ;  /* 0x0011f81c01007387 */ /* 0x0001e80000100a00 */
[----:B------:R-:W2:Y:S01]  /*5390*/  LDL.LU R19, [R1+0x12c] ;  /* 0x00012c0001137983 */ /* 0x000ea20000300800 */
[----:B-1----:R-:W-:-:S02]  /*53a0*/  IMAD R10, R11, 0x2, R10 ;  /* 0x000000020b0a7824 */ /* 0x002fc400078e020a */
[----:B------:R-:W1:Y:S01]  /*53b0*/  LDC R11, c[0x0][0x3d8] ;  /* 0x0000f600ff0b7b82 */ /* 0x000e620000000800 */
[----:B------:R-:W2:Y:S01]  /*53c0*/  LDL.LU R9, [R1+0x128] ;  /* 0x0001280001097983 */ /* 0x000ea20000300800 */
[----:B------:R-:W-:-:S04]  /*53d0*/  LEA R22, P1, R17, R0, 0x1 ;  /* 0x0000000011167211 */ /* 0x000fc800078208ff */
[----:B------:R-:W-:Y:S02]  /*53e0*/  LEA.HI.X.SX32 R23, R17, R2, 0x1, P1 ;  /* 0x0000000211177211 */ /* 0x000fe400008f0eff */
[----:B------:R-:W-:Y:S02]  /*53f0*/  MOV R17, R8 ;  /* 0x0000000800117202 */ /* 0x000fe40000000f00 */
[----:B------:R-:W4:Y:S01]  /*5400*/  LDC R8, c[0x0][0x3d8] ;  /* 0x0000f600ff087b82 */ /* 0x000f220000000800 */
[----:B------:R-:W-:Y:S01]  /*5410*/  STL.64 [R1+0x11f0], R22 ;  /* 0x0011f01601007387 */ /* 0x000fe20000100a00 */
[----:B0-----:R-:W-:Y:S02]  /*5420*/  LEA R28, P0, R12, R0, 0x1 ;  /* 0x000000000c1c7211 */ /* 0x001fe400078008ff */
[----:B------:R-:W-:Y:S01]  /*5430*/  MOV R29, R12 ;  /* 0x0000000c001d7202 */ /* 0x000fe20000000f00 */
[----:B-1----:R-:W-:Y:S01]  /*5440*/  IMAD R12, R11, 0x2, R10 ;  /* 0x000000020b0c7824 */ /* 0x002fe200078e020a */
[----:B------:R-:W-:-:S04]  /*5450*/  LEA R20, P2, R15, R0, 0x1 ;  /* 0x000000000f147211 */ /* 0x000fc800078408ff */
[-C--:B------:R-:W-:Y:S02]  /*5460*/  LEA.HI.X.SX32 R21, R15, R2.reuse, 0x1, P2 ;  /* 0x000000020f157211 */ /* 0x080fe400010f0eff */
[----:B------:R-:W-:-:S03]  /*5470*/  LEA.HI.X.SX32 R29, R29, R2, 0x1, P0 ;  /* 0x000000021d1d7211 */ /* 0x000fc600000f0eff */
[----:B------:R-:W-:Y:S04]  /*5480*/  STL.64 [R1+0x11e8], R20 ;  /* 0x0011e81401007387 */ /* 0x000fe80000100a00 */
[----:B------:R0:W-:Y:S04]  /*5490*/  STL [R1+0x10], R10 ;  /* 0x0000100a01007387 */ /* 0x0001e80000100800 */
[----:B------:R-:W2:Y:S04]  /*54a0*/  LDL.LU R15, [R1+0x13c] ;  /* 0x00013c00010f7983 */ /* 0x000ea80000300800 */
[----:B0-----:R-:W2:Y:S04]  /*54b0*/  LDL.LU R10, [R1+0x138] ;  /* 0x00013800010a7983 */ /* 0x001ea80000300800 */
[----:B------:R-:W-:Y:S04]  /*54c0*/  STL [R1+0xc], R12 ;  /* 0x00000c0c01007387 */ /* 0x000fe80000100800 */
[----:B------:R-:W2:Y:S04]  /*54d0*/  LDL.LU R11, [R1+0x124] ;  /* 0x00012400010b7983 */ /* 0x000ea80000300800 */
[----:B------:R0:W-:Y:S01]  /*54e0*/  STL.64 [R1+0x11e0], R28 ;  /* 0x0011e01c01007387 */ /* 0x0001e20000100a00 */
[----:B----4-:R-:W-:-:S04]  /*54f0*/  LEA R22, P1, R18, R0, 0x1 ;  /* 0x0000000012167211 */ /* 0x010fc800078208ff */
[----:B------:R-:W-:Y:S01]  /*5500*/  LEA.HI.X.SX32 R23, R18, R2, 0x1, P1 ;  /* 0x0000000212177211 */ /* 0x000fe200008f0eff */
[----:B------:R-:W-:Y:S02]  /*5510*/  IMAD R18, R8, 0x2, R12 ;  /* 0x0000000208127824 */ /* 0x000fe400078e020c */
[----:B------:R-:W1:Y:S01]  /*5520*/  LDC R8, c[0x0][0x3d8] ;  /* 0x0000f600ff087b82 */ /* 0x000e620000000800 */
[----:B------:R-:W-:-:S04]  /*5530*/  LEA R20, P2, R13, R0, 0x1 ;  /* 0x000000000d147211 */ /* 0x000fc800078408ff */
[----:B------:R-:W-:Y:S01]  /*5540*/  LEA.HI.X.SX32 R21, R13, R2, 0x1, P2 ;  /* 0x000000020d157211 */ /* 0x000fe200010f0eff */
[----:B------:R-:W-:Y:S04]  /*5550*/  STL.64 [R1+0x11d8], R22 ;  /* 0x0011d81601007387 */ /* 0x000fe80000100a00 */
[----:B------:R3:W-:Y:S04]  /*5560*/  STL.64 [R1+0x11d0], R20 ;  /* 0x0011d01401007387 */ /* 0x0007e80000100a00 */
[----:B------:R-:W-:Y:S01]  /*5570*/  STL [R1+0x20], R18 ;  /* 0x0000201201007387 */ /* 0x000fe20000100800 */
[----:B-1----:R-:W-:-:S05]  /*5580*/  LEA R8, R8, R18, 0x1 ;  /* 0x0000001208087211 */ /* 0x002fca00078e08ff */
[----:B------:R1:W-:Y:S04]  /*5590*/  STL [R1+0x1c], R8 ;  /* 0x00001c0801007387 */ /* 0x0003e80000100800 */
[----:B0-----:R-:W4:Y:S01]  /*55a0*/  LDL.LU R29, [R1+0x134] ;  /* 0x00013400011d7983 */ /* 0x001f220000300800 */
[----:B---3--:R-:W-:-:S04]  /*55b0*/  LEA R20, P1, R7, R0, 0x1 ;  /* 0x0000000007147211 */ /* 0x008fc800078208ff */
[----:B------:R-:W-:Y:S02]  /*55c0*/  LEA.HI.X.SX32 R21, R7, R2, 0x1, P1 ;  /* 0x0000000207157211 */ /* 0x000fe400008f0eff */
[----:B------:R-:W1:Y:S01]  /*55d0*/  LDC R7, c[0x0][0x3d8] ;  /* 0x0000f600ff077b82 */ /* 0x000e620000000800 */
[----:B------:R-:W-:-:S04]  /*55e0*/  LEA R22, P0, R14, R0, 0x1 ;  /* 0x000000000e167211 */ /* 0x000fc800078008ff */
[----:B------:R-:W-:-:S05]  /*55f0*/  LEA.HI.X.SX32 R23, R14, R2, 0x1, P0 ;  /* 0x000000020e177211 */ /* 0x000fca00000f0eff */
[----:B------:R0:W-:Y:S01]  /*5600*/  STL.64 [R1+0x11c8], R22 ;  /* 0x0011c81601007387 */ /* 0x0001e20000100a00 */
[----:B-1----:R-:W-:Y:S01]  /*5610*/  IMAD R8, R7, 0x2, R8 ;  /* 0x0000000207087824 */ /* 0x002fe200078e0208 */
[----:B------:R-:W-:Y:S02]  /*5620*/  MOV R7, R5 ;  /* 0x0000000500077202 */ /* 0x000fe40000000f00 */
[----:B------:R-:W1:Y:S01]  /*5630*/  LDC R5, c[0x0][0x3d8] ;  /* 0x0000f600ff057b82 */ /* 0x000e620000000800 */
[C---:B--2---:R-:W-:Y:S01]  /*5640*/  LEA R12, P2, R16.reuse, R0, 0x1 ;  /* 0x00000000100c7211 */ /* 0x044fe200078408ff */
[----:B------:R2:W-:Y:S03]  /*5650*/  STL.64 [R1+0x11c0], R20 ;  /* 0x0011c01401007387 */ /* 0x0005e60000100a00 */
[----:B------:R-:W-:Y:S01]  /*5660*/  LEA.HI.X.SX32 R13, R16, R2, 0x1, P2 ;  /* 0x00000002100d7211 */ /* 0x000fe200010f0eff */
[----:B------:R-:W3:Y:S04]  /*5670*/  LDL.LU R18, [R1+0x120] ;  /* 0x0001200001127983 */ /* 0x000ee80000300800 */
[----:B------:R-:W3:Y:S01]  /*5680*/  LDL.LU R14, [R1+0x11c] ;  /* 0x00011c00010e7983 */ /* 0x000ee20000300800 */
[----:B0-----:R-:W-:-:S04]  /*5690*/  LEA R22, P0, R6, R0, 0x1 ;  /* 0x0000000006167211 */ /* 0x001fc800078008ff */
[----:B------:R-:W-:Y:S02]  /*56a0*/  LEA.HI.X.SX32 R23, R6, R2, 0x1, P0 ;  /* 0x0000000206177211 */ /* 0x000fe400000f0eff */
[----:B------:R-:W0:Y:S01]  /*56b0*/  LDC R6, c[0x0][0x3d8] ;  /* 0x0000f600ff067b82 */ /* 0x000e220000000800 */
[----:B------:R-:W-:Y:S04]  /*56c0*/  STL.64 [R1+0x11b8], R12 ;  /* 0x0011b80c01007387 */ /* 0x000fe80000100a00 */
[----:B------:R1:W-:Y:S01]  /*56d0*/  STL [R1+0x18], R8 ;  /* 0x0000180801007387 */ /* 0x0003e20000100800 */
[----:B--2---:R-:W-:-:S04]  /*56e0*/  LEA R20, P1, R19, R0, 0x1 ;  /* 0x0000000013147211 */ /* 0x004fc800078208ff */
[----:B------:R-:W-:Y:S02]  /*56f0*/  LEA.HI.X.SX32 R21, R19, R2, 0x1, P1 ;  /* 0x0000000213157211 */ /* 0x000fe400008f0eff */
[----:B------:R-:W-:Y:S01]  /*5700*/  MOV R19, R17 ;  /* 0x0000001100137202 */ /* 0x000fe20000000f00 */
[----:B-1----:R-:W-:Y:S01]  /*5710*/  IMAD R8, R5, 0x2, R8 ;  /* 0x0000000205087824 */ /* 0x002fe200078e0208 */
[C---:B------:R-:W-:Y:S01]  /*5720*/  LEA R12, P2, R9.reuse, R0, 0x1 ;  /* 0x00000000090c7211 */ /* 0x040fe200078408ff */
[----:B------:R-:W2:Y:S02]  /*5730*/  LDL.LU R5, [R1+0x118] ;  /* 0x0001180001057983 */ /* 0x000ea40000300800 */
[----:B0-----:R-:W-:Y:S02]  /*5740*/  IMAD R17, R6, 0x2, R8 ;  /* 0x0000000206117824 */ /* 0x001fe400078e0208 */
[----:B------:R-:W0:Y:S01]  /*5750*/  LDC R6, c[0x0][0x3d8] ;  /* 0x0000f600ff067b82 */ /* 0x000e220000000800 */
[----:B------:R1:W-:Y:S01]  /*5760*/  STL.64 [R1+0x11b0], R22 ;  /* 0x0011b01601007387 */ /* 0x0003e20000100a00 */
[----:B------:R-:W-:-:S03]  /*5770*/  LEA.HI.X.SX32 R13, R9, R2, 0x1, P2 ;  /* 0x00000002090d7211 */ /* 0x000fc600010f0eff */
[----:B-1----:R-:W2:Y:S04]  /*5780*/  LDL.LU.64 R22, [R1+0x1568] ;  /* 0x0015680001167983 */ /* 0x002ea80000300a00 */
[----:B------:R-:W2:Y:S04]  /*5790*/  LDL.LU R16, [R1+0xf4] ;  /* 0x0000f40001107983 */ /* 0x000ea80000300800 */
[----:B------:R-:W-:Y:S04]  /*57a0*/  STL [R1+0x30], R8 ;  /* 0x0000300801007387 */ /* 0x000fe80000100800 */
[----:B------:R-:W-:Y:S01]  /*57b0*/  STL.64 [R1+0x11a8], R20 ;  /* 0x0011a81401007387 */ /* 0x000fe20000100a00 */
[----:B0-----:R-:W-:-:S03]  /*57c0*/  LEA R6, R6, R17, 0x1 ;  /* 0x0000001106067211 */ /* 0x001fc600078e08ff */
[----:B------:R-:W-:Y:S04]  /*57d0*/  STL.64 [R1+0x11a0], R12 ;  /* 0x0011a00c01007387 */ /* 0x000fe80000100a00 */
[----:B------:R0:W-:Y:S02]  /*57e0*/  STL [R1+0x2c], R17 ;  /* 0x00002c1101007387 */ /* 0x0001e40000100800 */
[----:B0-----:R-:W-:Y:S02]  /*57f0*/  IMAD.MOV.U32 R17, RZ, RZ, R4 ;  /* 0x000000ffff117224 */ /* 0x001fe400078e0004 */
[----:B------:R-:W0:Y:S01]  /*5800*/  LDC R4, c[0x0][0x3d8] ;  /* 0x0000f600ff047b82 */ /* 0x000e220000000800 */
[-C--:B------:R-:W-:Y:S02]  /*5810*/  LEA R20, P0, R15, R0.reuse, 0x1 ;  /* 0x000000000f147211 */ /* 0x080fe400078008ff */
[----:B------:R-:W-:-:S02]  /*5820*/  LEA R12, P1, R10, R0, 0x1 ;  /* 0x000000000a0c7211 */ /* 0x000fc400078208ff */
[----:B------:R-:W-:Y:S02]  /*5830*/  LEA R8, P2, R11, R0, 0x1 ;  /* 0x000000000b087211 */ /* 0x000fe400078408ff */
[-C--:B------:R-:W-:Y:S02]  /*5840*/  LEA.HI.X.SX32 R21, R15, R2.reuse, 0x1, P0 ;  /* 0x000000020f157211 */ /* 0x080fe400000f0eff */
[-C--:B------:R-:W-:Y:S01]  /*5850*/  LEA.HI.X.SX32 R13, R10, R2.reuse, 0x1, P1 ;  /* 0x000000020a0d7211 */ /* 0x080fe200008f0eff */
[----:B------:R-:W-:Y:S01]  /*5860*/  STL [R1+0x28], R6 ;  /* 0x0000280601007387 */ /* 0x000fe20000100800 */
[----:B------:R-:W-:-:S03]  /*5870*/  LEA.HI.X.SX32 R9, R11, R2, 0x1, P2 ;  /* 0x000000020b097211 */ /* 0x000fc600010f0eff */
[----:B------:R-:W-:Y:S04]  /*5880*/  STL.64 [R1+0x1198], R20 ;  /* 0x0011981401007387 */ /* 0x000fe80000100a00 */
[----:B------:R-:W-:Y:S04]  /*5890*/  STL.64 [R1+0x1190], R12 ;  /* 0x0011900c01007387 */ /* 0x000fe80000100a00 */
[----:B------:R-:W2:Y:S04]  /*58a0*/  LDL.LU R28, [R1+0xf0] ;  /* 0x0000f000011c7983 */ /* 0x000ea80000300800 */
[----:B------:R-:W2:Y:S04]  /*58b0*/  LDL.LU R15, [R1+0xec] ;  /* 0x0000ec00010f7983 */ /* 0x000ea80000300800 */
[----:B------:R0:W-:Y:S02]  /*58c0*/  STL.64 [R1+0x1188], R8 ;  /* 0x0011880801007387 */ /* 0x0001e40000100a00 */
[----:B0-----:R-:W-:Y:S01]  /*58d0*/  LEA R8, R4, R6, 0x1 ;  /* 0x0000000604087211 */ /* 0x001fe200078e08ff */
[----:B------:R-:W-:Y:S01]  /*58e0*/  IMAD.MOV.U32 R4, RZ, RZ, R26 ;  /* 0x000000ffff047224 */ /* 0x000fe200078e001a */
[----:B------:R-:W0:Y:S01]  /*58f0*/  LDC R9, c[0x0][0x3d8] ;  /* 0x0000f600ff097b82 */ /* 0x000e220000000800 */
[----:B------:R-:W2:Y:S04]  /*5900*/  LDL.LU R26, [R1+0xd8] ;  /* 0x0000d800011a7983 */ /* 0x000ea80000300800 */
[----:B------:R-:W2:Y:S04]  /*5910*/  LDL.LU R6, [R1+0xc4] ;  /* 0x0000c40001067983 */ /* 0x000ea80000300800 */
[----:B------:R-:W-:Y:S01]  /*5920*/  STL [R1+0x44], R8 ;  /* 0x0000440801007387 */ /* 0x000fe20000100800 */
[----:B----4-:R-:W-:-:S04]  /*5930*/  LEA R12, P0, R29, R0, 0x1 ;  /* 0x000000001d0c7211 */ /* 0x010fc800078008ff */
[----:B------:R-:W-:-:S05]  /*5940*/  LEA.HI.X.SX32 R13, R29, R2, 0x1, P0 ;  /* 0x000000021d0d7211 */ /* 0x000fca00000f0eff */
[----:B------:R1:W-:Y:S04]  /*5950*/  STL.64 [R1+0x1180], R12 ;  /* 0x0011800c01007387 */ /* 0x0003e80000100a00 */
[----:B-1----:R-:W4:Y:S01]  /*5960*/  LDL.LU.64 R12, [R1+0x1560] ;  /* 0x00156000010c7983 */ /* 0x002f220000300a00 */
[----:B0-----:R-:W-:Y:S02]  /*5970*/  LEA R8, R9, R8, 0x1 ;  /* 0x0000000809087211 */ /* 0x001fe400078e08ff */
[----:B------:R-:W0:Y:S03]  /*5980*/  LDC R9, c[0x0][0x3d8] ;  /* 0x0000f600ff097b82 */ /* 0x000e260000000800 */
[----:B------:R-:W-:Y:S01]  /*5990*/  STL [R1+0x40], R8 ;  /* 0x0000400801007387 */ /* 0x000fe20000100800 */
[----:B0-----:R-:W-:Y:S01]  /*59a0*/  IMAD R29, R9, 0x2, R8 ;  /* 0x00000002091d7824 */ /* 0x001fe200078e0208 */
[----:B---3--:R-:W-:-:S04]  /*59b0*/  LEA R10, P2, R14, R0, 0x1 ;  /* 0x000000000e0a7211 */ /* 0x008fc800078408ff */
[----:B------:R-:W-:Y:S02]  /*59c0*/  LEA.HI.X.SX32 R11, R14, R2, 0x1, P2 ;  /* 0x000000020e0b7211 */ /* 0x000fe400010f0eff */
[----:B------:R-:W0:Y:S01]  /*59d0*/  LDC R14, c[0x0][0x3d8] ;  /* 0x0000f600ff0e7b82 */ /* 0x000e220000000800 */
[----:B------:R-:W-:-:S04]  /*59e0*/  LEA R20, P1, R18, R0, 0x1 ;  /* 0x0000000012147211 */ /* 0x000fc800078208ff */
[----:B------:R-:W-:-:S05]  /*59f0*/  LEA.HI.X.SX32 R21, R18, R2, 0x1, P1 ;  /* 0x0000000212157211 */ /* 0x000fca00008f0eff */
[----:B------:R-:W-:Y:S04]  /*5a00*/  STL.64 [R1+0x1178], R20 ;  /* 0x0011781401007387 */ /* 0x000fe80000100a00 */
[----:B------:R1:W-:Y:S04]  /*5a10*/  STL.64 [R1+0x1170], R10 ;  /* 0x0011700a01007387 */ /* 0x0003e80000100a00 */
[----:B-1----:R-:W3:Y:S04]  /*5a20*/  LDL.LU R10, [R1+0xc0] ;  /* 0x0000c000010a7983 */ /* 0x002ee80000300800 */
[----:B------:R-:W3:Y:S01]  /*5a30*/  LDL.LU R11, [R1+0xbc] ;  /* 0x0000bc00010b7983 */ /* 0x000ee20000300800 */
[----:B--2---:R-:W-:-:S04]  /*5a40*/  LEA R8, P0, R5, R0, 0x1 ;  /* 0x0000000005087211 */ /* 0x004fc800078008ff */
[----:B------:R-:W-:Y:S02]  /*5a50*/  LEA.HI.X.SX32 R9, R5, R2, 0x1, P0 ;  /* 0x0000000205097211 */ /* 0x000fe400000f0eff */
[----:B------:R-:W1:Y:S01]  /*5a60*/  LDC R5, c[0x0][0x3d8] ;  /* 0x0000f600ff057b82 */ /* 0x000e620000000800 */
[----:B0-----:R-:W-:Y:S01]  /*5a70*/  IMAD R14, R14, 0x2, R29 ;  /* 0x000000020e0e7824 */ /* 0x001fe200078e021d */
[----:B------:R0:W-:Y:S04]  /*5a80*/  STL [R1+0x3c], R29 ;  /* 0x00003c1d01007387 */ /* 0x0001e80000100800 */
[----:B0-----:R-:W2:Y:S04]  /*5a90*/  LDL.LU R29, [R1+0xac] ;  /* 0x0000ac00011d7983 */ /* 0x001ea80000300800 */
[----:B------:R0:W-:Y:S04]  /*5aa0*/  STL.64 [R1+0x1168], R8 ;  /* 0x0011680801007387 */ /* 0x0001e80000100a00 */
[----:B0-----:R-:W2:Y:S04]  /*5ab0*/  LDL.LU R8, [R1+0xa8] ;  /* 0x0000a80001087983 */ /* 0x001ea80000300800 */
[----:B------:R1:W-:Y:S01]  /*5ac0*/  STL [R1+0x50], R14 ;  /* 0x0000500e01007387 */ /* 0x0003e20000100800 */
[----:B------:R-:W-:-:S02]  /*5ad0*/  LEA R20, P1, R19, R0, 0x1 ;  /* 0x0000000013147211 */ /* 0x000fc400078208ff */
[----:B------:R-:W-:Y:S01]  /*5ae0*/  MOV R21, R19 ;  /* 0x0000001300157202 */ /* 0x000fe20000000f00 */
[----:B------:R-:W2:Y:S01]  /*5af0*/  LDL.LU R9, [R1+0x94] ;  /* 0x0000940001097983 */ /* 0x000ea20000300800 */
[----:B-1----:R-:W-:Y:S02]  /*5b00*/  LEA R14, R5, R14, 0x1 ;  /* 0x0000000e050e7211 */ /* 0x002fe400078e08ff */
[C---:B------:R-:W-:Y:S02]  /*5b10*/  LEA R18, P2, R16.reuse, R0, 0x1 ;  /* 0x0000000010127211 */ /* 0x040fe400078408ff */
[-C--:B------:R-:W-:Y:S02]  /*5b20*/  LEA.HI.X.SX32 R21, R21, R2.reuse, 0x1, P1 ;  /* 0x0000000215157211 */ /* 0x080fe400008f0eff */
[----:B------:R-:W-:-:S03]  /*5b30*/  LEA.HI.X.SX32 R19, R16, R2, 0x1, P2 ;  /* 0x0000000210137211 */ /* 0x000fc600010f0eff */
[----:B------:R0:W-:Y:S04]  /*5b40*/  STL.64 [R1+0x1160], R20 ;  /* 0x0011601401007387 */ /* 0x0001e80000100a00 */
[----:B------:R1:W-:Y:S01]  /*5b50*/  STL.64 [R1+0x1158], R18 ;  /* 0x0011581201007387 */ /* 0x0003e20000100a00 */
[----:B0-----:R-:W-:Y:S02]  /*5b60*/  LEA R20, P0, R17, R0, 0x1 ;  /* 0x0000000011147211 */ /* 0x001fe400078008ff */
[----:B------:R-:W-:Y:S01]  /*5b70*/  MOV R21, R17 ;  /* 0x0000001100157202 */ /* 0x000fe20000000f00 */
[----:B------:R-:W-:Y:S03]  /*5b80*/  STL [R1+0x4c], R14 ;  /* 0x00004c0e01007387 */ /* 0x000fe60000100800 */
[----:B------:R-:W-:-:S02]  /*5b90*/  LEA.HI.X.SX32 R21, R21, R2, 0x1, P0 ;  /* 0x0000000215157211 */ /* 0x000fc400000f0eff */
[----:B-1----:R-:W-:-:S04]  /*5ba0*/  LEA R18, P1, R28, R0, 0x1 ;  /* 0x000000001c127211 */ /* 0x002fc800078208ff */
[----:B------:R-:W-:Y:S01]  /*5bb0*/  LEA.HI.X.SX32 R19, R28, R2, 0x1, P1 ;  /* 0x000000021c137211 */ /* 0x000fe200008f0eff */
[----:B------:R0:W-:Y:S01]  /*5bc0*/  STL.64 [R1+0x1150], R20 ;  /* 0x0011501401007387 */ /* 0x0001e20000100a00 */
[----:B------:R-:W-:-:S04]  /*5bd0*/  LEA R16, P2, R15, R0, 0x1 ;  /* 0x000000000f107211 */ /* 0x000fc800078408ff */
[----:B------:R-:W-:Y:S01]  /*5be0*/  LEA.HI.X.SX32 R17, R15, R2, 0x1, P2 ;  /* 0x000000020f117211 */ /* 0x000fe200010f0eff */
[----:B0-----:R-:W2:Y:S01]  /*5bf0*/  LDL.LU.64 R20, [R1+0x1558] ;  /* 0x0015580001147983 */ /* 0x001ea20000300a00 */
[----:B----4-:R-:W-:Y:S02]  /*5c00*/  IMAD.MOV.U32 R5, RZ, RZ, R13 ;  /* 0x000000ffff057224 */ /* 0x010fe400078e000d */
[----:B------:R-:W0:Y:S02]  /*5c10*/  LDC R13, c[0x0][0x3d8] ;  /* 0x0000f600ff0d7b82 */ /* 0x000e240000000800 */
[----:B0-----:R-:W-:-:S06]  /*5c20*/  IMAD R14, R13, 0x2, R14 ;  /* 0x000000020d0e7824 */ /* 0x001fcc00078e020e */
[----:B------:R-:W0:Y:S01]  /*5c30*/  LDC R13, c[0x0][0x3d8] ;  /* 0x0000f600ff0d7b82 */ /* 0x000e220000000800 */
[----:B------:R-:W-:Y:S04]  /*5c40*/  STL [R1+0x48], R14 ;  /* 0x0000480e01007387 */ /* 0x000fe80000100800 */
[----:B------:R1:W-:Y:S04]  /*5c50*/  STL.64 [R1+0x1148], R18 ;  /* 0x0011481201007387 */ /* 0x0003e80000100a00 */
[----:B------:R4:W-:Y:S01]  /*5c60*/  STL.64 [R1+0x1140], R16 ;  /* 0x0011401001007387 */ /* 0x0009e20000100a00 */
[----:B-1----:R-:W-:Y:S01]  /*5c70*/  IMAD.MOV.U32 R19, RZ, RZ, R4 ;  /* 0x000000ffff137224 */ /* 0x002fe200078e0004 */
[----:B------:R-:W-:-:S04]  /*5c80*/  LEA R18, P0, R4, R0, 0x1 ;  /* 0x0000000004127211 */ /* 0x000fc800078008ff */
[----:B------:R-:W-:Y:S02]  /*5c90*/  LEA.HI.X.SX32 R19, R19, R2, 0x1, P0 ;  /* 0x0000000213137211 */ /* 0x000fe400000f0eff */
[----:B----4-:R-:W-:-:S03]  /*5ca0*/  LEA R16, P1, R26, R0, 0x1 ;  /* 0x000000001a107211 */ /* 0x010fc600078208ff */
[----:B------:R1:W-:Y:S01]  /*5cb0*/  STL.64 [R1+0x1138], R18 ;  /* 0x0011381201007387 */ /* 0x0003e20000100a00 */
[----:B------:R-:W-:-:S03]  /*5cc0*/  LEA.HI.X.SX32 R17, R26, R2, 0x1, P1 ;  /* 0x000000021a117211 */ /* 0x000fc600008f0eff */
[----:B-1----:R-:W4:Y:S04]  /*5cd0*/  LDL.LU.64 R18, [R1+0x1550] ;  /* 0x0015500001127983 */ /* 0x002f280000300a00 */
[----:B------:R-:W4:Y:S01]  /*5ce0*/  LDL.LU R26, [R1+0x1548] ;  /* 0x00154800011a7983 */ /* 0x000f220000300800 */
[----:B0-----:R-:W-:Y:S02]  /*5cf0*/  LEA R28, R13, R14, 0x1 ;  /* 0x0000000e0d1c7211 */ /* 0x001fe400078e08ff */
[----:B------:R-:W0:Y:S02]  /*5d00*/  LDC R13, c[0x0][0x3d8] ;  /* 0x0000f600ff0d7b82 */ /* 0x000e240000000800 */
[----:B0-----:R-:W-:-:S06]  /*5d10*/  LEA R4, R13, R28, 0x1 ;  /* 0x0000001c0d047211 */ /* 0x001fcc00078e08ff */
[----:B------:R-:W0:Y:S01]  /*5d20*/  LDC R13, c[0x0][0x3d8] ;  /* 0x0000f600ff0d7b82 */ /* 0x000e220000000800 */
[----:B------:R0:W-:Y:S01]  /*5d30*/  STL [R1+0x64], R4 ;  /* 0x0000640401007387 */ /* 0x0001e20000100800 */
[----:B------:R-:W-:Y:S01]  /*5d40*/  LEA R14, P2, R6, R0, 0x1 ;  /* 0x00000000060e7211 */ /* 0x000fe200078408ff */
[----:B0-----:R-:W-:-:S05]  /*5d50*/  IMAD R4, R13, 0x2, R4 ;  /* 0x000000020d047824 */ /* 0x001fca00078e0204 */
[----:B------:R-:W0:Y:S01]  /*5d60*/  LDC R13, c[0x0][0x3d8] ;  /* 0x0000f600ff0d7b82 */ /* 0x000e220000000800 */
[----:B------:R-:W-:Y:S01]  /*5d70*/  LEA.HI.X.SX32 R15, R6, R2, 0x1, P2 ;  /* 0x00000002060f7211 */ /* 0x000fe200010f0eff */
[----:B------:R-:W-:Y:S04]  /*5d80*/  STL.64 [R1+0x1130], R16 ;  /* 0x0011301001007387 */ /* 0x000fe80000100a00 */
[----:B------:R-:W-:Y:S04]  /*5d90*/  STL.64 [R1+0x1128], R14 ;  /* 0x0011280e01007387 */ /* 0x000fe80000100a00 */
[----:B------:R0:W-:Y:S02]  /*5da0*/  STL [R1+0x60], R4 ;  /* 0x0000600401007387 */ /* 0x0001e40000100800 */
[----:B0-----:R-:W-:-:S02]  /*5db0*/  IMAD R4, R13, 0x2, R4 ;  /* 0x000000020d047824 */ /* 0x001fc400078e0204 */
[----:B------:R-:W0:Y:S01]  /*5dc0*/  LDC R13, c[0x0][0x3d8] ;  /* 0x0000f600ff0d7b82 */ /* 0x000e220000000800 */
[----:B------:R-:W-:Y:S02]  /*5dd0*/  LEA R16, P0, R7, R0, 0x1 ;  /* 0x0000000007107211 */ /* 0x000fe400078008ff */
[----:B------:R-:W-:-:S04]  /*5de0*/  MOV R17, R7 ;  /* 0x0000000700117202 */ /* 0x000fc80000000f00 */
[----:B------:R-:W-:-:S05]  /*5df0*/  LEA.HI.X.SX32 R17, R17, R2, 0x1, P0 ;  /* 0x0000000211117211 */ /* 0x000fca00000f0eff */
[----:B------:R1:W-:Y:S04]  /*5e00*/  STL.64 [R1+0x1120], R16 ;  /* 0x0011201001007387 */ /* 0x0003e80000100a00 */
[----:B-1----:R-:W4:Y:S04]  /*5e10*/  LDL.LU.64 R16, [R1+0x1540] ;  /* 0x0015400001107983 */ /* 0x002f280000300a00 */
[----:B------:R0:W-:Y:S02]  /*5e20*/  STL [R1+0x80], R4 ;  /* 0x0000800401007387 */ /* 0x0001e40000100800 */
[----:B0-----:R-:W-:-:S02]  /*5e30*/  LEA R4, R13, R4, 0x1 ;  /* 0x000000040d047211 */ /* 0x001fc400078e08ff */
[----:B------:R-:W0:Y:S01]  /*5e40*/  LDC R13, c[0x0][0x3d8] ;  /* 0x0000f600ff0d7b82 */ /* 0x000e220000000800 */
[CC--:B---3--:R-:W-:Y:S02]  /*5e50*/  LEA R14, P1, R10.reuse, R0.reuse, 0x1 ;  /* 0x000000000a0e7211 */ /* 0x0c8fe400078208ff */
[C---:B------:R-:W-:Y:S02]  /*5e60*/  LEA R6, P2, R11.reuse, R0, 0x1 ;  /* 0x000000000b067211 */ /* 0x040fe400078408ff */
[-C--:B------:R-:W-:Y:S02]  /*5e70*/  LEA.HI.X.SX32 R15, R10, R2.reuse, 0x1, P1 ;  /* 0x000000020a0f7211 */ /* 0x080fe400008f0eff */
[----:B------:R-:W-:-:S03]  /*5e80*/  LEA.HI.X.SX32 R7, R11, R2, 0x1, P2 ;  /* 0x000000020b077211 */ /* 0x000fc600010f0eff */
[----:B------:R-:W-:Y:S04]  /*5e90*/  STL.64 [R1+0x1118], R14 ;  /* 0x0011180e01007387 */ /* 0x000fe80000100a00 */
[----:B------:R-:W-:Y:S04]  /*5ea0*/  STL.64 [R1+0x1110], R6 ;  /* 0x0011100601007387 */ /* 0x000fe80000100a00 */
[----:B------:R0:W-:Y:S02]  /*5eb0*/  STL [R1+0x7c], R4 ;  /* 0x00007c0401007387 */ /* 0x0001e40000100800 */
[----:B0-----:R-:W-:-:S02]  /*5ec0*/  IMAD R4, R13, 0x2, R4 ;  /* 0x000000020d047824 */ /* 0x001fc400078e0204 */
[----:B------:R-:W0:Y:S01]  /*5ed0*/  LDC R13, c[0x0][0x3d8] ;  /* 0x0000f600ff0d7b82 */ /* 0x000e220000000800 */
[----:B--2---:R-:W-:-:S04]  /*5ee0*/  LEA R14, P0, R29, R0, 0x1 ;  /* 0x000000001d0e7211 */ /* 0x004fc800078008ff */
[----:B------:R-:W-:Y:S02]  /*5ef0*/  LEA.HI.X.SX32 R15, R29, R2, 0x1, P0 ;  /* 0x000000021d0f7211 */ /* 0x000fe400000f0eff */
[CC--:B------:R-:W-:Y:S02]  /*5f00*/  LEA R10, P1, R8.reuse, R0.reuse, 0x1 ;  /* 0x00000000080a7211 */ /* 0x0c0fe400078208ff */
[----:B------:R-:W-:Y:S02]  /*5f10*/  LEA R6, P2, R9, R0, 0x1 ;  /* 0x0000000009067211 */ /* 0x000fe400078408ff */
[----:B------:R-:W-:Y:S02]  /*5f20*/  LEA.HI.X.SX32 R11, R8, R2, 0x1, P1 ;  /* 0x00000002080b7211 */ /* 0x000fe400008f0eff */
[----:B0-----:R-:W-:Y:S02]  /*5f30*/  LEA R29, R13, R4, 0x1 ;  /* 0x000000040d1d7211 */ /* 0x001fe400078e08ff */
[----:B------:R-:W0:Y:S01]  /*5f40*/  LDC R13, c[0x0][0x3d8] ;  /* 0x0000f600ff0d7b82 */ /* 0x000e220000000800 */
[----:B------:R1:W-:Y:S01]  /*5f50*/  STL.64 [R1+0x1108], R14 ;  /* 0x0011080e01007387 */ /* 0x0003e20000100a00 */
[----:B------:R-:W-:Y:S01]  /*5f60*/  LEA.HI.X.SX32 R7, R9, R2, 0x1, P2 ;  /* 0x0000000209077211 */ /* 0x000fe200010f0eff */
[----:B------:R-:W-:Y:S01]  /*5f70*/  IMAD.MOV.U32 R9, RZ, RZ, R5 ;  /* 0x000000ffff097224 */ /* 0x000fe200078e0005 */
[----:B------:R-:W-:Y:S01]  /*5f80*/  LEA R8, P0, R5, R0, 0x1 ;  /* 0x0000000005087211 */ /* 0x000fe200078008ff */
[----:B-1----:R-:W2:Y:S04]  /*5f90*/  LDL.LU.64 R14, [R1+0x1538] ;  /* 0x00153800010e7983 */ /* 0x002ea80000300a00 */
[----:B------:R1:W-:Y:S01]  /*5fa0*/  STL.64 [R1+0x1100], R10 ;  /* 0x0011000a01007387 */ /* 0x0003e20000100a00 */
[----:B------:R-:W-:-:S03]  /*5fb0*/  LEA.HI.X.SX32 R9, R9, R2, 0x1, P0 ;  /* 0x0000000209097211 */ /* 0x000fc600000f0eff */
[----:B-1----:R-:W3:Y:S04]  /*5fc0*/  LDL.LU.64 R10, [R1+0x1530] ;  /* 0x00153000010a7983 */ /* 0x002ee80000300a00 */
[----:B------:R1:W-:Y:S04]  /*5fd0*/  STL [R1+0x78], R4 ;  /* 0x0000780401007387 */ /* 0x0003e80000100800 */
[----:B------:R-:W-:Y:S01]  /*5fe0*/  STL.64 [R1+0x10f8], R6 ;  /* 0x0010f80601007387 */ /* 0x000fe20000100a00 */
[----:B0-----:R-:W-:Y:S02]  /*5ff0*/  LEA R13, R13, R29, 0x1 ;  /* 0x0000001d0d0d7211 */ /* 0x001fe400078e08ff */
[C---:B-1----:R-:W-:Y:S01]  /*6000*/  LEA R4, P2, R3.reuse, R0, 0x1 ;  /* 0x0000000003047211 */ /* 0x042fe200078408ff */
[----:B------:R0:W-:Y:S03]  /*6010*/  STL [R1+0x8c], R29 ;  /* 0x00008c1d01007387 */ /* 0x0001e60000100800 */
[----:B------:R-:W-:Y:S01]  /*6020*/  LEA.HI.X.SX32 R5, R3, R2, 0x1, P2 ;  /* 0x0000000203057211 */ /* 0x000fe200010f0eff */
[----:B------:R1:W-:Y:S01]  /*6030*/  STL.64 [R1+0x10f0], R8 ;  /* 0x0010f00801007387 */ /* 0x0003e20000100a00 */
[----:B0-----:R-:W0:Y:S03]  /*6040*/  LDC R29, c[0x0][0x3d8] ;  /* 0x0000f600ff1d7b82 */ /* 0x001e260000000800 */
[----:B-1----:R-:W2:Y:S01]  /*6050*/  LDL.LU.64 R8, [R1+0x1528] ;  /* 0x0015280001087983 */ /* 0x002ea20000300a00 */
[----:B----4-:R-:W-:-:S04]  /*6060*/  LEA R6, P1, R26, R0, 0x1 ;  /* 0x000000001a067211 */ /* 0x010fc800078208ff */
[----:B------:R-:W-:-:S05]  /*6070*/  LEA.HI.X.SX32 R7, R26, R2, 0x1, P1 ;  /* 0x000000021a077211 */ /* 0x000fca00008f0eff */
[----:B------:R1:W-:Y:S04]  /*6080*/  STL.64 [R1+0x10e8], R6 ;  /* 0x0010e80601007387 */ /* 0x0003e80000100a00 */
[----:B-1----:R-:W4:Y:S04]  /*6090*/  LDL.LU.64 R6, [R1+0x1520] ;  /* 0x0015200001067983 */ /* 0x002f280000300a00 */
[----:B------:R-:W-:Y:S04]  /*60a0*/  STL [R1+0x88], R13 ;  /* 0x0000880d01007387 */ /* 0x000fe80000100800 */
[----:B------:R1:W-:Y:S04]  /*60b0*/  STL.64 [R1+0x10e0], R4 ;  /* 0x0010e00401007387 */ /* 0x0003e80000100a00 */
[----:B-1----:R-:W2:Y:S01]  /*60c0*/  LDL.LU.64 R4, [R1+0x1518] ;  /* 0x0015180001047983 */ /* 0x002ea20000300a00 */
[----:B0-----:R-:W-:-:S02]  /*60d0*/  IMAD R26, R29, 0x2, R13 ;  /* 0x000000021d1a7824 */ /* 0x001fc400078e020d */
[----:B------:R-:W0:Y:S01]  /*60e0*/  LDC R29, c[0x0][0x3d8] ;  /* 0x0000f600ff1d7b82 */ /* 0x000e220000000800 */
[----:B------:R-:W3:Y:S04]  /*60f0*/  LDL.LU R13, [R1+0x1510] ;  /* 0x00151000010d7983 */ /* 0x000ee80000300800 */
[----:B------:R-:W-:Y:S04]  /*6100*/  STL.64 [R1+0x1508], R20 ;  /* 0x0015081401007387 */ /* 0x000fe80000100a00 */
[----:B------:R4:W-:Y:S04]  /*6110*/  STL.64 [R1+0x1500], R22 ;  /* 0x0015001601007387 */ /* 0x0009e80000100a00 */
[----:B------:R1:W-:Y:S01]  /*6120*/  STL.64 [R1+0x14f8], R24 ;  /* 0x0014f81801007387 */ /* 0x0003e20000100a00 */
[----:B0-----:R-:W-:-:S02]  /*6130*/  LEA R3, R29, R26, 0x1 ;  /* 0x0000001a1d037211 */ /* 0x001fc400078e08ff */
[----:B------:R-:W0:Y:S01]  /*6140*/  LDC R29, c[0x0][0x3d8] ;  /* 0x0000f600ff1d7b82 */ /* 0x000e220000000800 */
[----:B------:R-:W-:Y:S01]  /*6150*/  STL [R1+0x74], R26 ;  /* 0x0000741a01007387 */ /* 0x000fe20000100800 */
[----:B----4-:R-:W-:-:S04]  /*6160*/  LEA R22, P2, R6, R0, 0x1 ;  /* 0x0000000006167211 */ /* 0x010fc800078408ff */
[----:B------:R-:W-:Y:S02]  /*6170*/  LEA.HI.X.SX32 R23, R6, R2, 0x1, P2 ;  /* 0x0000000206177211 */ /* 0x000fe400010f0eff */
[CC--:B--2---:R-:W-:Y:S02]  /*6180*/  LEA R20, P0, R4.reuse, R0.reuse, 0x1 ;  /* 0x0000000004147211 */ /* 0x0c4fe400078008ff */
[C---:B-1----:R-:W-:Y:S02]  /*6190*/  LEA R24, P1, R5.reuse, R0, 0x1 ;  /* 0x0000000005187211 */ /* 0x042fe400078208ff */
[-C--:B------:R-:W-:Y:S02]  /*61a0*/  LEA.HI.X.SX32 R21, R4, R2.reuse, 0x1, P0 ;  /* 0x0000000204157211 */ /* 0x080fe400000f0eff */
[----:B------:R-:W-:-:S03]  /*61b0*/  LEA.HI.X.SX32 R25, R5, R2, 0x1, P1 ;  /* 0x0000000205197211 */ /* 0x000fc600008f0eff */
[----:B------:R1:W-:Y:S04]  /*61c0*/  STL.64 [R1+0x10d8], R20 ;  /* 0x0010d81401007387 */ /* 0x0003e80000100a00 */
[----:B-1----:R-:W2:Y:S04]  /*61d0*/  LDL.LU.64 R20, [R1+0x1508] ;  /* 0x0015080001147983 */ /* 0x002ea80000300a00 */
[----:B------:R0:W-:Y:S04]  /*61e0*/  STL [R1+0x84], R3 ;  /* 0x0000840301007387 */ /* 0x0001e80000100800 */
[----:B------:R-:W-:Y:S04]  /*61f0*/  STL.64 [R1+0x10d0], R24 ;  /* 0x0010d01801007387 */ /* 0x000fe80000100a00 */
[----:B------:R1:W-:Y:S01]  /*6200*/  STL.64 [R1+0x10c8], R22 ;  /* 0x0010c81601007387 */ /* 0x0003e20000100a00 */
[----:B0-----:R-:W-:-:S02]  /*6210*/  IMAD R3, R29, 0x2, R3 ;  /* 0x000000021d037824 */ /* 0x001fc400078e0203 */
[----:B------:R-:W0:Y:S01]  /*6220*/  LDC R29, c[0x0][0x3d8] ;  /* 0x0000f600ff1d7b82 */ /* 0x000e220000000800 */
[----:B-1----:R-:W-:-:S04]  /*6230*/  LEA R22, P0, R7, R0, 0x1 ;  /* 0x0000000007167211 */ /* 0x002fc800078008ff */
[----:B------:R-:W-:Y:S01]  /*6240*/  LEA.HI.X.SX32 R23, R7, R2, 0x1, P0 ;  /* 0x0000000207177211 */ /* 0x000fe200000f0eff */
[----:B------:R-:W-:Y:S04]  /*6250*/  STL [R1+0x70], R3 ;  /* 0x0000700301007387 */ /* 0x000fe80000100800 */
[----:B------:R1:W-:Y:S04]  /*6260*/  STL.64 [R1+0xf70], R22 ;  /* 0x000f701601007387 */ /* 0x0003e80000100a00 */
[----:B-1----:R-:W4:Y:S01]  /*6270*/  LDL.LU.64 R22, [R1+0x1500] ;  /* 0x0015000001167983 */ /* 0x002f220000300a00 */
[----:B0-----:R-:W-:-:S02]  /*6280*/  LEA R3, R29, R3, 0x1 ;  /* 0x000000031d037211 */ /* 0x001fc400078e08ff */
[----:B------:R-:W0:Y:S01]  /*6290*/  LDC R29, c[0x0][0x3d8] ;  /* 0x0000f600ff1d7b82 */ /* 0x000e220000000800 */
[----:B------:R-:W-:-:S04]  /*62a0*/  LEA R24, P1, R8, R0, 0x1 ;  /* 0x0000000008187211 */ /* 0x000fc800078208ff */
[----:B------:R-:W-:-:S05]  /*62b0*/  LEA.HI.X.SX32 R25, R8, R2, 0x1, P1 ;  /* 0x0000000208197211 */ /* 0x000fca00008f0eff */
[----:B------:R1:W-:Y:S04]  /*62c0*/  STL.64 [R1+0xf68], R24 ;  /* 0x000f681801007387 */ /* 0x0003e80000100a00 */
[----:B-1----:R-:W2:Y:S04]  /*62d0*/  LDL.LU.64 R24, [R1+0x14f8] ;  /* 0x0014f80001187983 */ /* 0x002ea80000300a00 */
[----:B------:R0:W-:Y:S02]  /*62e0*/  STL [R1+0x6c], R3 ;  /* 0x00006c0301007387 */ /* 0x0001e40000100800 */
[----:B0-----:R-:W-:-:S02]  /*62f0*/  IMAD R3, R29, 0x2, R3 ;  /* 0x000000021d037824 */ /* 0x001fc400078e0203 */
[----:B------:R-:W0:Y:S01]  /*6300*/  LDC R29, c[0x0][0x3d8] ;  /* 0x0000f600ff1d7b82 */ /* 0x000e220000000800 */
[----:B------:R-:W-:-:S04]  /*6310*/  LEA R4, P2, R9, R0, 0x1 ;  /* 0x0000000009047211 */ /* 0x000fc800078408ff */
[----:B------:R-:W-:-:S05]  /*6320*/  LEA.HI.X.SX32 R5, R9, R2, 0x1, P2 ;  /* 0x0000000209057211 */ /* 0x000fca00010f0eff */
[----:B------:R-:W-:Y:S04]  /*6330*/  STL.64 [R1+0xf60], R4 ;  /* 0x000f600401007387 */ /* 0x000fe80000100a00 */
[----:B------:R0:W-:Y:S02]  /*6340*/  STL [R1+0x5c], R3 ;  /* 0x00005c0301007387 */ /* 0x0001e40000100800 */
[----:B0-----:R-:W-:Y:S02]  /*6350*/  LEA R3, R29, R3, 0x1 ;  /* 0x000000031d037211 */ /* 0x001fe400078e08ff */
[----:B------:R-:W0:Y:S01]  /*6360*/  LDC R29, c[0x0][0x3d8] ;  /* 0x0000f600ff1d7b82 */ /* 0x000e220000000800 */
[-C--:B---3--:R-:W-:Y:S02]  /*6370*/  LEA R8, P0, R10, R0.reuse, 0x1 ;  /* 0x000000000a087211 */ /* 0x088fe400078008ff */
[----:B------:R-:W-:-:S02]  /*6380*/  LEA R4, P2, R12, R0, 0x1 ;  /* 0x000000000c047211 */ /* 0x000fc400078408ff */
[-C--:B------:R-:W-:Y:S02]  /*6390*/  LEA.HI.X.SX32 R9, R10, R2.reuse, 0x1, P0 ;  /* 0x000000020a097211 */ /* 0x080fe400000f0eff */
[----:B------:R-:W-:Y:S01]  /*63a0*/  LEA.HI.X.SX32 R5, R12, R2, 0x1, P2 ;  /* 0x000000020c057211 */ /* 0x000fe200010f0eff */
[----:B------:R-:W-:Y:S04]  /*63b0*/  STL [R1+0x58], R3 ;  /* 0x0000580301007387 */ /* 0x000fe80000100800 */
[----:B------:R-:W-:Y:S04]  /*63c0*/  STL.64 [R1+0xe00], R8 ;  /* 0x000e000801007387 */ /* 0x000fe80000100a00 */
[----:B------:R0:W-:Y:S02]  /*63d0*/  STL.64 [R1+0xde0], R4 ;  /* 0x000de00401007387 */ /* 0x0001e40000100a00 */
[----:B0-----:R-:W-:-:S02]  /*63e0*/  IMAD R5, R29, 0x2, R3 ;  /* 0x000000021d057824 */ /* 0x001fc400078e0203 */
[----:B------:R-:W0:Y:S01]  /*63f0*/  LDC R29, c[0x0][0x3d8] ;  /* 0x0000f600ff1d7b82 */ /* 0x000e220000000800 */
[----:B------:R-:W-:-:S04]  /*6400*/  LEA R6, P1, R11, R0, 0x1 ;  /* 0x000000000b067211 */ /* 0x000fc800078208ff */
[----:B------:R-:W-:Y:S02]  /*6410*/  LEA.HI.X.SX32 R7, R11, R2, 0x1, P1 ;  /* 0x000000020b077211 */ /* 0x000fe400008f0eff */
[----:B------:R-:W-:Y:S01]  /*6420*/  LEA R8, P1, R15, R0, 0x1 ;  /* 0x000000000f087211 */ /* 0x000fe200078208ff */
[----:B0-----:R-:W-:Y:S02]  /*6430*/  IMAD R3, R29, 0x2, R5 ;  /* 0x000000021d037824 */ /* 0x001fe400078e0205 */
[----:B------:R-:W0:Y:S01]  /*6440*/  LDC R29, c[0x0][0x3d8] ;  /* 0x0000f600ff1d7b82 */ /* 0x000e220000000800 */
[----:B------:R-:W-:Y:S01]  /*6450*/  LEA.HI.X.SX32 R9, R15, R2, 0x1, P1 ;  /* 0x000000020f097211 */ /* 0x000fe200008f0eff */
[----:B------:R1:W-:Y:S04]  /*6460*/  STL.64 [R1+0xdf0], R6 ;  /* 0x000df00601007387 */ /* 0x0003e80000100a00 */
[----:B------:R3:W-:Y:S01]  /*6470*/  STL.64 [R1+0xc38], R8 ;  /* 0x000c380801007387 */ /* 0x0007e20000100a00 */
[----:B------:R-:W-:-:S02]  /*6480*/  LEA R10, P0, R14, R0, 0x1 ;  /* 0x000000000e0a7211 */ /* 0x000fc400078008ff */
[----:B-1----:R-:W-:Y:S02]  /*6490*/  LEA R6, P2, R16, R0, 0x1 ;  /* 0x0000000010067211 */ /* 0x002fe400078408ff */
[----:B------:R-:W-:Y:S01]  /*64a0*/  MOV R26, R28 ;  /* 0x0000001c001a7202 */ /* 0x000fe20000000f00 */
[----:B---3--:R-:W1:Y:S01]  /*64b0*/  LDC R9, c[0x0][0x3d8] ;  /* 0x0000f600ff097b82 */ /* 0x008e620000000800 */
[----:B0-----:R-:W-:-:S07]  /*64c0*/  LEA R8, R29, R3, 0x1 ;  /* 0x000000031d087211 */ /* 0x001fce00078e08ff */
[----:B------:R-:W0:Y:S02]  /*64d0*/  LDC R29, c[0x0][0x3d8] ;  /* 0x0000f600ff1d7b82 */ /* 0x000e240000000800 */
[----:B0-----:R-:W-:-:S06]  /*64e0*/  IMAD R4, R29, 0x2, R8 ;  /* 0x000000021d047824 */ /* 0x001fcc00078e0208 */
[----:B------:R-:W0:Y:S01]  /*64f0*/  LDC R29, c[0x0][0x3d8] ;  /* 0x0000f600ff1d7b82 */ /* 0x000e220000000800 */
[-C--:B------:R-:W-:Y:S02]  /*6500*/  LEA.HI.X.SX32 R11, R14, R2.reuse, 0x1, P0 ;  /* 0x000000020e0b7211 */ /* 0x080fe400000f0eff */
[----:B------:R-:W-:Y:S02]  /*6510*/  LEA.HI.X.SX32 R7, R16, R2, 0x1, P2 ;  /* 0x0000000210077211 */ /* 0x000fe400010f0eff */
[C---:B------:R-:W-:Y:S01]  /*6520*/  LEA R14, P0, R17.reuse, R0, 0x1 ;  /* 0x00000000110e7211 */ /* 0x040fe200078008ff */
[----:B------:R3:W-:Y:S04]  /*6530*/  STL.64 [R1+0xc40], R10 ;  /* 0x000c400a01007387 */ /* 0x0007e80000100a00 */
[----:B------:R0:W-:Y:S01]  /*6540*/  STL.64 [R1+0xc30], R6 ;  /* 0x000c300601007387 */ /* 0x0001e20000100a00 */
[----:B------:R-:W-:-:S02]  /*6550*/  LEA.HI.X.SX32 R15, R17, R2, 0x1, P0 ;  /* 0x00000002110f7211 */ /* 0x000fc400000f0eff */
[----:B0-----:R-:W-:Y:S02]  /*6560*/  LEA R3, R29, R4, 0x1 ;  /* 0x000000041d037211 */ /* 0x001fe400078e08ff */
[----:B------:R-:W0:Y:S01]  /*6570*/  LDC R29, c[0x0][0x3d8] ;  /* 0x0000f600ff1d7b82 */ /* 0x000e220000000800 */
[CC--:B---3--:R-:W-:Y:S02]  /*6580*/  LEA R10, P1, R18.reuse, R0.reuse, 0x1 ;  /* 0x00000000120a7211 */ /* 0x0c8fe400078208ff */
[C---:B------:R-:W-:Y:S02]  /*6590*/  LEA R6, P2, R19.reuse, R0, 0x1 ;  /* 0x0000000013067211 */ /* 0x040fe400078408ff */
[-C--:B------:R-:W-:Y:S02]  /*65a0*/  LEA.HI.X.SX32 R11, R18, R2.reuse, 0x1, P1 ;  /* 0x00000002120b7211 */ /* 0x080fe400008f0eff */
[----:B------:R-:W-:Y:S01]  /*65b0*/  LEA.HI.X.SX32 R7, R19, R2, 0x1, P2 ;  /* 0x0000000213077211 */ /* 0x000fe200010f0eff */
[----:B------:R2:W-:Y:S01]  /*65c0*/  STL.64 [R1+0xad0], R14 ;  /* 0x000ad00e01007387 */ /* 0x0005e20000100a00 */
[----:B------:R-:W-:-:S03]  /*65d0*/  IMAD R13, R13, 0x2, R3 ;  /* 0x000000020d0d7824 */ /* 0x000fc600078e0203 */
[----:B------:R-:W-:Y:S04]  /*65e0*/  STL.64 [R1+0x14d8], R4 ;  /* 0x0014d80401007387 */ /* 0x000fe80000100a00 */
[----:B------:R3:W-:Y:S04]  /*65f0*/  STL.64 [R1+0xac0], R10 ;  /* 0x000ac00a01007387 */ /* 0x0007e80000100a00 */
[----:B------:R4:W-:Y:S04]  /*6600*/  STL.64 [R1+0xab0], R6 ;  /* 0x000ab00601007387 */ /* 0x0009e80000100a00 */
[----:B------:R-:W4:Y:S01]  /*6610*/  LDL.LU R17, [R1] ;  /* 0x0000000001117983 */ /* 0x000f220000300800 */
[----:B0-----:R-:W-:-:S02]  /*6620*/  LEA R3, R29, R13, 0x1 ;  /* 0x0000000d1d037211 */ /* 0x001fc400078e08ff */
[CC--:B--2---:R-:W-:Y:S02]  /*6630*/  LEA R14, P0, R20.reuse, R0.reuse, 0x1 ;  /* 0x00000000140e7211 */ /* 0x0c4fe400078008ff */
[C---:B---3--:R-:W-:Y:S02]  /*6640*/  LEA R10, P1, R21.reuse, R0, 0x1 ;  /* 0x00000000150a7211 */ /* 0x048fe400078208ff */
[-C--:B------:R-:W-:Y:S02]  /*6650*/  LEA.HI.X.SX32 R15, R20, R2.reuse, 0x1, P0 ;  /* 0x00000002140f7211 */ /* 0x080fe400000f0eff */
[----:B------:R-:W-:Y:S02]  /*6660*/  LEA.HI.X.SX32 R11, R21, R2, 0x1, P1 ;  /* 0x00000002150b7211 */ /* 0x000fe400008f0eff */
[----:B------:R-:W2:Y:S04]  /*6670*/  LDL.LU R21, [R1+0x4] ;  /* 0x0000040001157983 */ /* 0x000ea80000300800 */
[----:B------:R-:W-:Y:S04]  /*6680*/  STL.64 [R1+0x958], R14 ;  /* 0x0009580e01007387 */ /* 0x000fe80000100a00 */
[----:B------:R-:W-:Y:S01]  /*6690*/  STL.64 [R1+0x950], R10 ;  /* 0x0009500a01007387 */ /* 0x000fe20000100a00 */
[----:B----4-:R-:W-:-:S02]  /*66a0*/  LEA R6, P2, R22, R0, 0x1 ;  /* 0x0000000016067211 */ /* 0x010fc400078408ff */
[C---:B------:R-:W-:Y:S02]  /*66b0*/  LEA R28, P0, R23.reuse, R0, 0x1 ;  /* 0x00000000171c7211 */ /* 0x040fe400078008ff */
[-C--:B------:R-:W-:Y:S02]  /*66c0*/  LEA.HI.X.SX32 R7, R22, R2.reuse, 0x1, P2 ;  /* 0x0000000216077211 */ /* 0x080fe400010f0eff */
[----:B------:R-:W-:-:S03]  /*66d0*/  LEA.HI.X.SX32 R29, R23, R2, 0x1, P0 ;  /* 0x00000002171d7211 */ /* 0x000fc600000f0eff */
[----:B------:R0:W-:Y:S04]  /*66e0*/  STL.64 [R1+0x948], R6 ;  /* 0x0009480601007387 */ /* 0x0001e80000100a00 */
[----:B------:R-:W3:Y:S04]  /*66f0*/  LDL.LU R18, [R1+0xc] ;  /* 0x00000c0001127983 */ /* 0x000ee80000300800 */
[----:B------:R4:W-:Y:S01]  /*6700*/  STL.64 [R1+0x940], R28 ;  /* 0x0009401c01007387 */ /* 0x0009e20000100a00 */
[----:B0-----:R-:W0:Y:S03]  /*6710*/  LDC R6, c[0x0][0x3d8] ;  /* 0x0000f600ff067b82 */ /* 0x001e260000000800 */
[----:B----4-:R-:W4:Y:S01]  /*6720*/  LDL.LU.64 R28, [R1+0x14f0] ;  /* 0x0014f000011c7983 */ /* 0x010f220000300a00 */
[----:B------:R-:W-:-:S02]  /*6730*/  LEA R14, P1, R24, R0, 0x1 ;  /* 0x00000000180e7211 */ /* 0x000fc400078208ff */
[C---:B------:R-:W-:Y:S01]  /*6740*/  LEA R10, P2, R25.reuse, R0, 0x1 ;  /* 0x00000000190a7211 */ /* 0x040fe200078408ff */
[----:B------:R-:W2:Y:S01]  /*6750*/  LDL.LU R23, [R1+0x10] ;  /* 0x0000100001177983 */ /* 0x000ea20000300800 */
[-C--:B------:R-:W-:Y:S02]  /*6760*/  LEA.HI.X.SX32 R15, R24, R2.reuse, 0x1, P1 ;  /* 0x00000002180f7211 */ /* 0x080fe400008f0eff */
[----:B------:R-:W-:-:S03]  /*6770*/  LEA.HI.X.SX32 R11, R25, R2, 0x1, P2 ;  /* 0x00000002190b7211 */ /* 0x000fc600010f0eff */
[----:B------:R0:W-:Y:S04]  /*6780*/  STL.64 [R1+0x938], R14 ;  /* 0x0009380e01007387 */ /* 0x0001e80000100a00 */
[----:B------:R0:W-:Y:S02]  /*6790*/  STL.64 [R1+0x930], R10 ;  /* 0x0009300a01007387 */ /* 0x0001e40000100a00 */
[----:B0-----:R-:W-:Y:S01]  /*67a0*/  IMAD R4, R6, 0x2, R3 ;  /* 0x0000000206047824 */ /* 0x001fe200078e0203 */
[----:B------:R-:W-:Y:S02]  /*67b0*/  MOV R7, R26 ;  /* 0x0000001a00077202 */ /* 0x000fe40000000f00 */
[----:B------:R-:W0:Y:S08]  /*67c0*/  LDC R26, c[0x0][0x3d8] ;  /* 0x0000f600ff1a7b82 */ /* 0x000e300000000800 */
[----:B------:R-:W1:Y:S01]  /*67d0*/  LDC R15, c[0x0][0x3d8] ;  /* 0x0000f600ff0f7b82 */ /* 0x000e620000000800 */
[----:B0-----:R-:W-:-:S07]  /*67e0*/  IMAD R14, R26, 0x2, R4 ;  /* 0x000000021a0e7824 */ /* 0x001fce00078e0204 */
[----:B------:R-:W0:Y:S01]  /*67f0*/  LDC R26, c[0x0][0x3d8] ;  /* 0x0000f600ff1a7b82 */ /* 0x000e220000000800 */
[----:B------:R-:W-:-:S04]  /*6800*/  LEA R4, P2, R27, R0, 0x1 ;  /* 0x000000001b047211 */ /* 0x000fc800078408ff */
[----:B------:R-:W-:Y:S02]  /*6810*/  LEA.HI.X.SX32 R5, R27, R2, 0x1, P2 ;  /* 0x000000021b057211 */ /* 0x000fe400010f0eff */
[----:B0-----:R-:W-:Y:S02]  /*6820*/  LEA R12, R26, R14, 0x1 ;  /* 0x0000000e1a0c7211 */ /* 0x001fe400078e08ff */
[----:B------:R-:W0:Y:S02]  /*6830*/  LDC R26, c[0x0][0x3d8] ;  /* 0x0000f600ff1a7b82 */ /* 0x000e240000000800 */
[----:B0-----:R-:W-:Y:S02]  /*6840*/  LEA R26, R26, R12, 0x1 ;  /* 0x0000000c1a1a7211 */ /* 0x001fe400078e08ff */
[----:B----4-:R-:W-:-:S04]  /*6850*/  LEA R24, P0, R29, R0, 0x1 ;  /* 0x000000001d187211 */ /* 0x010fc800078008ff */
[----:B------:R-:W-:Y:S02]  /*6860*/  LEA.HI.X.SX32 R25, R29, R2, 0x1, P0 ;  /* 0x000000021d197211 */ /* 0x000fe400000f0eff */
[----:B------:R-:W4:Y:S01]  /*6870*/  LDL.LU R29, [R1+0x14] ;  /* 0x00001400011d7983 */ /* 0x000f220000300800 */
[----:B------:R-:W-:-:S03]  /*6880*/  LEA R10, P1, R28, R0, 0x1 ;  /* 0x000000001c0a7211 */ /* 0x000fc600078208ff */
[----:B------:R-:W4:Y:S01]  /*6890*/  LDL.LU R20, [R1+0x20] ;  /* 0x0000200001147983 */ /* 0x000f220000300800 */
[----:B------:R-:W-:-:S03]  /*68a0*/  LEA.HI.X.SX32 R11, R28, R2, 0x1, P1 ;  /* 0x000000021c0b7211 */ /* 0x000fc600008f0eff */
[----:B------:R-:W-:Y:S04]  /*68b0*/  STL.64 [R1+0x928], R24 ;  /* 0x0009281801007387 */ /* 0x000fe80000100a00 */
[----:B------:R0:W-:Y:S04]  /*68c0*/  STL.64 [R1+0x920], R10 ;  /* 0x0009200a01007387 */ /* 0x0001e80000100a00 */
[----:B0-----:R-:W4:Y:S01]  /*68d0*/  LDL.LU R10, [R1+0x1c] ;  /* 0x00001c00010a7983 */ /* 0x001f220000300800 */
[----:B------:R-:W0:Y:S03]  /*68e0*/  LDC R11, c[0x0][0x3d8] ;  /* 0x0000f600ff0b7b82 */ /* 0x000e260000000800 */
[----:B------:R-:W4:Y:S04]  /*68f0*/  LDL.LU R6, [R1+0x18] ;  /* 0x0000180001067983 */ /* 0x000f280000300800 */
[----:B------:R-:W-:Y:S04]  /*6900*/  STL.64 [R1+0x14c8], R12 ;  /* 0x0014c80c01007387 */ /* 0x000fe80000100a00 */
[----:B------:R0:W-:Y:S04]  /*6910*/  STL.64 [R1+0x918], R4 ;  /* 0x0009180401007387 */ /* 0x0001e80000100a00 */
[----:B------:R-:W4:Y:S01]  /*6920*/  LDL.LU R19, [R1+0x30] ;  /* 0x0000300001137983 */ /* 0x000f220000300800 */
[----:B0-----:R-:W-:-:S03]  /*6930*/  IMAD R16, R11, 0x2, R26 ;  /* 0x000000020b107824 */ /* 0x001fc600078e021a */
[----:B------:R-:W4:Y:S01]  /*6940*/  LDL.LU R11, [R1+0x2c] ;  /* 0x00002c00010b7983 */ /* 0x000f220000300800 */
[----:B------:R-:W-:-:S04]  /*6950*/  LEA R4, P2, R17, R0, 0x1 ;  /* 0x0000000011047211 */ /* 0x000fc800078408ff */
[----:B------:R-:W-:Y:S02]  /*6960*/  LEA.HI.X.SX32 R5, R17, R2, 0x1, P2 ;  /* 0x0000000211057211 */ /* 0x000fe400010f0eff */
[----:B------:R-:W0:Y:S01]  /*6970*/  LDC R17, c[0x0][0x3d8] ;  /* 0x0000f600ff117b82 */ /* 0x000e220000000800 */
[----:B-1----:R-:W-:Y:S01]  /*6980*/  LEA R15, R15, R16, 0x1 ;  /* 0x000000100f0f7211 */ /* 0x002fe200078e08ff */
[----:B------:R-:W-:Y:S01]  /*6990*/  IMAD R9, R9, 0x2, R27 ;  /* 0x0000000209097824 */ /* 0x000fe200078e021b */
[----:B--2---:R-:W-:-:S04]  /*69a0*/  LEA R24, P1, R21, R0, 0x1 ;  /* 0x0000000015187211 */ /* 0x004fc800078208ff */
[----:B------:R-:W-:Y:S02]  /*69b0*/  LEA R12, P0, R9, R0, 0x1 ;  /* 0x00000000090c7211 */ /* 0x000fe400078008ff */
[-C--:B------:R-:W-:Y:S02]  /*69c0*/  LEA.HI.X.SX32 R25, R21, R2.reuse, 0x1, P1 ;  /* 0x0000000215197211 */ /* 0x080fe400008f0eff */
[----:B------:R-:W-:Y:S01]  /*69d0*/  LEA.HI.X.SX32 R13, R9, R2, 0x1, P0 ;  /* 0x00000002090d7211 */ /* 0x000fe200000f0eff */
[----:B0-----:R-:W-:Y:S02]  /*69e0*/  IMAD R27, R17, 0x2, R15 ;  /* 0x00000002111b7824 */ /* 0x001fe400078e020f */
[----:B------:R-:W0:Y:S02]  /*69f0*/  LDC R17, c[0x0][0x3d8] ;  /* 0x0000f600ff117b82 */ /* 0x000e240000000800 */
[----:B------:R1:W-:Y:S04]  /*6a00*/  STL.64 [R1+0x910], R12 ;  /* 0x0009100c01007387 */ /* 0x0003e80000100a00 */
[----:B------:R-:W2:Y:S04]  /*6a10*/  LDL.LU R9, [R1+0x28] ;  /* 0x0000280001097983 */ /* 0x000ea80000300800 */
[----:B------:R-:W-:Y:S01]  /*6a20*/  STL.64 [R1+0x908], R24 ;  /* 0x0009081801007387 */ /* 0x000fe20000100a00 */
[----:B-1----:R-:W-:-:S03]  /*6a30*/  LEA R12, P1, R23, R0, 0x1 ;  /* 0x00000000170c7211 */ /* 0x002fc600078208ff */
[----:B------:R3:W-:Y:S01]  /*6a40*/  STL.64 [R1+0x900], R4 ;  /* 0x0009000401007387 */ /* 0x0007e20000100a00 */
[----:B------:R-:W-:-:S03]  /*6a50*/  LEA.HI.X.SX32 R13, R23, R2, 0x1, P1 ;  /* 0x00000002170d7211 */ /* 0x000fc600008f0eff */
[----:B------:R-:W2:Y:S04]  /*6a60*/  LDL.LU R22, [R1+0x40] ;  /* 0x0000400001167983 */ /* 0x000ea80000300800 */
[----:B------:R-:W2:Y:S01]  /*6a70*/  LDL.LU R21, [R1+0x3c] ;  /* 0x00003c0001157983 */ /* 0x000ea20000300800 */
[----:B---3--:R-:W-:-:S03]  /*6a80*/  LEA R4, P2, R18, R0, 0x1 ;  /* 0x0000000012047211 */ /* 0x008fc600078408ff */
[----:B------:R1:W-:Y:S01]  /*6a90*/  STL.64 [R1+0x14d0], R14 ;  /* 0x0014d00e01007387 */ /* 0x0003e20000100a00 */
[----:B------:R-:W-:Y:S02]  /*6aa0*/  LEA.HI.X.SX32 R5, R18, R2, 0x1, P2 ;  /* 0x0000000212057211 */ /* 0x000fe400010f0eff */
[----:B0-----:R-:W-:Y:S02]  /*6ab0*/  LEA R18, R17, R27, 0x1 ;  /* 0x0000001b11127211 */ /* 0x001fe400078e08ff */
[----:B------:R-:W0:Y:S03]  /*6ac0*/  LDC R17, c[0x0][0x3d8] ;  /* 0x0000f600ff117b82 */ /* 0x000e260000000800 */
[----:B0-----:R-:W-:Y:S01]  /*6ad0*/  IMAD R17, R17, 0x2, R18 ;  /* 0x0000000211117824 */ /* 0x001fe200078e0212 */
[----:B----4-:R-:W-:-:S04]  /*6ae0*/  LEA R24, P0, R29, R0, 0x1 ;  /* 0x000000001d187211 */ /* 0x010fc800078008ff */
[----:B------:R-:W-:-:S05]  /*6af0*/  LEA.HI.X.SX32 R25, R29, R2, 0x1, P0 ;  /* 0x000000021d197211 */ /* 0x000fca00000f0eff */
[----:B------:R-:W-:Y:S04]  /*6b00*/  STL.64 [R1+0x8f8], R24 ;  /* 0x0008f81801007387 */ /* 0x000fe80000100a00 */
[----:B------:R0:W-:Y:S04]  /*6b10*/  STL.64 [R1+0x14e0], R26 ;  /* 0x0014e01a01007387 */ /* 0x0001e80000100a00 */
[----:B------:R3:W-:Y:S01]  /*6b20*/  STL.64 [R1+0x8f0], R12 ;  /* 0x0008f00c01007387 */ /* 0x0007e20000100a00 */
[----:B-1----:R-:W-:-:S03]  /*6b30*/  LEA R14, P0, R20, R0, 0x1 ;  /* 0x00000000140e7211 */ /* 0x002fc600078008ff */
[----:B0-----:R-:W4:Y:S04]  /*6b40*/  LDL.LU R27, [R1+0x44] ;  /* 0x00004400011b7983 */ /* 0x001f280000300800 */
[----:B------:R0:W-:Y:S01]  /*6b50*/  STL.64 [R1+0x8e8], R4 ;  /* 0x0008e80401007387 */ /* 0x0001e20000100a00 */
[----:B---3--:R-:W-:Y:S02]  /*6b60*/  LEA R12, P1, R10, R0, 0x1 ;  /* 0x000000000a0c7211 */ /* 0x008fe400078208ff */
[-C--:B------:R-:W-:Y:S02]  /*6b70*/  LEA.HI.X.SX32 R15, R20, R2.reuse, 0x1, P0 ;  /* 0x00000002140f7211 */ /* 0x080fe400000f0eff */
[----:B------:R-:W-:Y:S01]  /*6b80*/  LEA.HI.X.SX32 R13, R10, R2, 0x1, P1 ;  /* 0x000000020a0d7211 */ /* 0x000fe200008f0eff */
[----:B------:R-:W1:Y:S01]  /*6b90*/  LDC R20, c[0x0][0x3d8] ;  /* 0x0000f600ff147b82 */ /* 0x000e620000000800 */
[----:B0-----:R-:W-:-:S04]  /*6ba0*/  LEA R4, P2, R6, R0, 0x1 ;  /* 0x0000000006047211 */ /* 0x001fc800078408ff */
[----:B------:R-:W-:-:S05]  /*6bb0*/  LEA.HI.X.SX32 R5, R6, R2, 0x1, P2 ;  /* 0x0000000206057211 */ /* 0x000fca00010f0eff */
[----:B------:R0:W-:Y:S04]  /*6bc0*/  STL.64 [R1+0x8d0], R4 ;  /* 0x0008d00401007387 */ /* 0x0001e80000100a00 */
[----:B------:R3:W-:Y:S04]  /*6bd0*/  STL.64 [R1+0x8e0], R14 ;  /* 0x0008e00e01007387 */ /* 0x0007e80000100a00 */
[----:B------:R-:W-:Y:S04]  /*6be0*/  STL.64 [R1+0x8d8], R12 ;  /* 0x0008d80c01007387 */ /* 0x000fe80000100a00 */
[----:B------:R-:W4:Y:S01]  /*6bf0*/  LDL.LU R25, [R1+0x50] ;  /* 0x0000500001197983 */ /* 0x000f220000300800 */
[----:B0-----:R-:W0:Y:S03]  /*6c00*/  LDC R5, c[0x0][0x3d8] ;  /* 0x0000f600ff057b82 */ /* 0x001e260000000800 */
[----:B------:R-:W4:Y:S04]  /*6c10*/  LDL.LU R10, [R1+0x4c] ;  /* 0x00004c00010a7983 */ /* 0x000f280000300800 */
[----:B------:R-:W4:Y:S01]  /*6c20*/  LDL.LU R6, [R1+0x48] ;  /* 0x0000480001067983 */ /* 0x000f220000300800 */
[----:B---3--:R-:W-:-:S04]  /*6c30*/  LEA R14, P0, R19, R0, 0x1 ;  /* 0x00000000130e7211 */ /* 0x008fc800078008ff */
[----:B------:R-:W-:Y:S01]  /*6c40*/  LEA.HI.X.SX32 R15, R19, R2, 0x1, P0 ;  /* 0x00000002130f7211 */ /* 0x000fe200000f0eff */
[----:B------:R-:W-:Y:S04]  /*6c50*/  STL.64 [R1+0x14e8], R16 ;  /* 0x0014e81001007387 */ /* 0x000fe80000100a00 */
[----:B------:R-:W-:Y:S04]  /*6c60*/  STL.64 [R1+0x8c8], R14 ;  /* 0x0008c80e01007387 */ /* 0x000fe80000100a00 */
[----:B------:R-:W3:Y:S01]  /*6c70*/  LDL.LU R23, [R1+0x64] ;  /* 0x0000640001177983 */ /* 0x000ee20000300800 */
[----:B------:R-:W-:-:S02]  /*6c80*/  LEA R4, P1, R11, R0, 0x1 ;  /* 0x000000000b047211 */ /* 0x000fc400078208ff */
[----:B0-----:R-:W-:Y:S02]  /*6c90*/  LEA R28, R5, R17, 0x1 ;  /* 0x00000011051c7211 */ /* 0x001fe400078e08ff */
[----:B------:R-:W-:-:S05]  /*6ca0*/  LEA.HI.X.SX32 R5, R11, R2, 0x1, P1 ;  /* 0x000000020b057211 */ /* 0x000fca00008f0eff */
[----:B------:R0:W-:Y:S04]  /*6cb0*/  STL.64 [R1+0x8c0], R4 ;  /* 0x0008c00401007387 */ /* 0x0001e80000100a00 */
[----:B0-----:R-:W3:Y:S01]  /*6cc0*/  LDL.LU R4, [R1+0x60] ;  /* 0x0000600001047983 */ /* 0x001ee20000300800 */
[----:B------:R-:W-:Y:S02]  /*6cd0*/  MOV R24, R7 ;  /* 0x0000000700187202 */ /* 0x000fe40000000f00 */
[----:B------:R-:W0:Y:S01]  /*6ce0*/  LDC R7, c[0x0][0x3d8] ;  /* 0x0000f600ff077b82 */ /* 0x000e220000000800 */
[----:B-1----:R-:W-:Y:S01]  /*6cf0*/  IMAD R20, R20, 0x2, R28 ;  /* 0x0000000214147824 */ /* 0x002fe200078e021c */
[----:B--2---:R-:W-:-:S04]  /*6d00*/  LEA R12, P2, R9, R0, 0x1 ;  /* 0x00000000090c7211 */ /* 0x004fc800078408ff */
[----:B------:R-:W-:Y:S02]  /*6d10*/  LEA.HI.X.SX32 R13, R9, R2, 0x1, P2 ;  /* 0x00000002090d7211 */ /* 0x000fe400010f0eff */
[----:B------:R-:W-:Y:S01]  /*6d20*/  LEA R14, P1, R22, R0, 0x1 ;  /* 0x00000000160e7211 */ /* 0x000fe200078208ff */
[----:B------:R-:W1:Y:S01]  /*6d30*/  LDC R9, c[0x0][0x3d8] ;  /* 0x0000f600ff097b82 */ /* 0x000e620000000800 */
[----:B0-----:R-:W-:-:S07]  /*6d40*/  IMAD R19, R7, 0x2, R20 ;  /* 0x0000000207137824 */ /* 0x001fce00078e0214 */
[----:B------:R-:W0:Y:S01]  /*6d50*/  LDC R7, c[0x0][0x3d8] ;  /* 0x0000f600ff077b82 */ /* 0x000e220000000800 */
[----:B------:R2:W-:Y:S01]  /*6d60*/  STL.64 [R1+0x8b8], R12 ;  /* 0x0008b80c01007387 */ /* 0x0005e20000100a00 */
[----:B------:R-:W-:-:S03]  /*6d70*/  LEA.HI.X.SX32 R15, R22, R2, 0x1, P1 ;  /* 0x00000002160f7211 */ /* 0x000fc600008f0eff */
[----:B------:R-:W3:Y:S04]  /*6d80*/  LDL.LU R5, [R1+0x80] ;  /* 0x0000800001057983 */ /* 0x000ee80000300800 */
[----:B------:R-:W3:Y:S01]  /*6d90*/  LDL.LU R11, [R1+0x7c] ;  /* 0x00007c00010b7983 */ /* 0x000ee20000300800 */
[----:B--2---:R-:W-:-:S04]  /*6da0*/  LEA R12, P2, R21, R0, 0x1 ;  /* 0x00000000150c7211 */ /* 0x004fc800078408ff */
[----:B------:R-:W-:Y:S02]  /*6db0*/  LEA.HI.X.SX32 R13, R21, R2, 0x1, P2 ;  /* 0x00000002150d7211 */ /* 0x000fe400010f0eff */
[----:B------:R-:W2:Y:S01]  /*6dc0*/  LDC R21, c[0x0][0x3d8] ;  /* 0x0000f600ff157b82 */ /* 0x000ea20000000800 */
[----:B0-----:R-:W-:Y:S02]  /*6dd0*/  LEA R29, R7, R19, 0x1 ;  /* 0x00000013071d7211 */ /* 0x001fe400078e08ff */
[----:B------:R-:W3:Y:S03]  /*6de0*/  LDL.LU R7, [R1+0x78] ;  /* 0x0000780001077983 */ /* 0x000ee60000300800 */
[----:B-1----:R-:W-:-:S05]  /*6df0*/  IMAD R22, R9, 0x2, R29 ;  /* 0x0000000209167824 */ /* 0x002fca00078e021d */
[----:B--2---:R-:W-:Y:S02]  /*6e00*/  LEA R21, R21, R22, 0x1 ;  /* 0x0000001615157211 */ /* 0x004fe400078e08ff */
[----:B----4-:R-:W-:-:S04]  /*6e10*/  LEA R16, P0, R27, R0, 0x1 ;  /* 0x000000001b107211 */ /* 0x010fc800078008ff */
[----:B------:R-:W-:-:S05]  /*6e20*/  LEA.HI.X.SX32 R17, R27, R2, 0x1, P0 ;  /* 0x000000021b117211 */ /* 0x000fca00000f0eff */
[----:B------:R-:W-:Y:S04]  /*6e30*/  STL.64 [R1+0x8b0], R16 ;  /* 0x0008b01001007387 */ /* 0x000fe80000100a00 */
[----:B------:R0:W-:Y:S04]  /*6e40*/  STL.64 [R1+0x8a8], R14 ;  /* 0x0008a80e01007387 */ /* 0x0001e80000100a00 */
[----:B0-----:R-:W2:Y:S04]  /*6e50*/  LDL.LU R14, [R1+0x8c] ;  /* 0x00008c00010e7983 */ /* 0x001ea80000300800 */
[----:B------:R-:W4:Y:S04]  /*6e60*/  LDL.LU R15, [R1+0x88] ;  /* 0x00008800010f7983 */ /* 0x000f280000300800 */
[----:B------:R0:W-:Y:S01]  /*6e70*/  STL.64 [R1+0x8a0], R12 ;  /* 0x0008a00c01007387 */ /* 0x0001e20000100a00 */
[----:B------:R-:W-:-:S03]  /*6e80*/  LEA R26, P0, R25, R0, 0x1 ;  /* 0x00000000191a7211 */ /* 0x000fc600078008ff */
[----:B------:R-:W2:Y:S01]  /*6e90*/  LDL.LU R9, [R1+0x74] ;  /* 0x0000740001097983 */ /* 0x000ea20000300800 */
[----:B0-----:R-:W-:-:S04]  /*6ea0*/  LEA R12, P2, R6, R0, 0x1 ;  /* 0x00000000060c7211 */ /* 0x001fc800078408ff */
[----:B------:R-:W-:Y:S02]  /*6eb0*/  LEA.HI.X.SX32 R13, R6, R2, 0x1, P2 ;  /* 0x00000002060d7211 */ /* 0x000fe400010f0eff */
[----:B------:R-:W0:Y:S01]  /*6ec0*/  LDC R6, c[0x0][0x3d8] ;  /* 0x0000f600ff067b82 */ /* 0x000e220000000800 */
[----:B------:R-:W-:-:S04]  /*6ed0*/  LEA R16, P1, R10, R0, 0x1 ;  /* 0x000000000a107211 */ /* 0x000fc800078208ff */
[-C--:B------:R-:W-:Y:S01]  /*6ee0*/  LEA.HI.X.SX32 R17, R10, R2.reuse, 0x1, P1 ;  /* 0x000000020a117211 */ /* 0x080fe200008f0eff */
[----:B0-----:R-:W-:Y:S02]  /*6ef0*/  IMAD R10, R6, 0x2, R21 ;  /* 0x00000002060a7824 */ /* 0x001fe400078e0215 */
[----:B------:R-:W0:Y:S01]  /*6f00*/  LDC R6, c[0x0][0x3d8] ;  /* 0x0000f600ff067b82 */ /* 0x000e220000000800 */
[----:B------:R-:W-:Y:S01]  /*6f10*/  LEA.HI.X.SX32 R27, R25, R2, 0x1, P0 ;  /* 0x00000002191b7211 */ /* 0x000fe200000f0eff */
[----:B------:R1:W-:Y:S04]  /*6f20*/  STL.64 [R1+0x14b8], R28 ;  /* 0x0014b81c01007387 */ /* 0x0003e80000100a00 */
[----:B------:R1:W-:Y:S04]  /*6f30*/  STL.64 [R1+0x898], R26 ;  /* 0x0008981a01007387 */ /* 0x0003e80000100a00 */
[----:B-1----:R-:W4:Y:S01]  /*6f40*/  LDL.LU R28, [R1+0x84] ;  /* 0x00008400011c7983 */ /* 0x002f220000300800 */
[----:B------:R-:W-:-:S02]  /*6f50*/  LEA R26, P0, R24, R0, 0x1 ;  /* 0x00000000181a7211 */ /* 0x000fc400078008ff */
[----:B------:R-:W-:Y:S01]  /*6f60*/  MOV R27, R24 ;  /* 0x00000018001b7202 */ /* 0x000fe20000000f00 */
[----:B0-----:R-:W-:Y:S02]  /*6f70*/  IMAD R24, R6, 0x2, R10 ;  /* 0x0000000206187824 */ /* 0x001fe400078e020a */
[----:B------:R-:W0:Y:S01]  /*6f80*/  LDC R6, c[0x0][0x3d8] ;  /* 0x0000f600ff067b82 */ /* 0x000e220000000800 */
[----:B------:R3:W-:Y:S04]  /*6f90*/  STL.64 [R1+0x890], R16 ;  /* 0x0008901001007387 */ /* 0x0007e80000100a00 */
[----:B------:R-:W4:Y:S01]  /*6fa0*/  LDL.LU R29, [R1+0x70] ;  /* 0x00007000011d7983 */ /* 0x000f220000300800 */
[----:B---3--:R-:W-:-:S04]  /*6fb0*/  LEA R16, P1, R23, R0, 0x1 ;  /* 0x0000000017107211 */ /* 0x008fc800078208ff */
[----:B------:R-:W-:Y:S02]  /*6fc0*/  LEA.HI.X.SX32 R17, R23, R2, 0x1, P1 ;  /* 0x0000000217117211 */ /* 0x000fe400008f0eff */
[----:B0-----:R-:W-:Y:S02]  /*6fd0*/  LEA R23, R6, R24, 0x1 ;  /* 0x0000001806177211 */ /* 0x001fe400078e08ff */
[----:B------:R-:W0:Y:S01]  /*6fe0*/  LDC R6, c[0x0][0x3d8] ;  /* 0x0000f600ff067b82 */ /* 0x000e220000000800 */
[----:B------:R1:W-:Y:S01]  /*6ff0*/  STL.64 [R1+0x888], R12 ;  /* 0x0008880c01007387 */ /* 0x0003e20000100a00 */
[----:B------:R-:W-:-:S03]  /*7000*/  LEA.HI.X.SX32 R27, R27, R2, 0x1, P0 ;  /* 0x000000021b1b7211 */ /* 0x000fc600000f0eff */
[----:B------:R-:W3:Y:S04]  /*7010*/  LDL.LU R25, [R1+0x6c] ;  /* 0x00006c0001197983 */ /* 0x000ee80000300800 */
[----:B------:R-:W3:Y:S01]  /*7020*/  LDL.LU R10, [R1+0x5c] ;  /* 0x00005c00010a7983 */ /* 0x000ee20000300800 */
[----:B-1----:R-:W-:-:S03]  /*7030*/  LEA R12, P2, R4, R0, 0x1 ;  /* 0x00000000040c7211 */ /* 0x002fc600078408ff */
[----:B------:R-:W-:Y:S01]  /*7040*/  STL.64 [R1+0x880], R26 ;  /* 0x0008801a01007387 */ /* 0x000fe20000100a00 */
[----:B------:R-:W-:-:S03]  /*7050*/  LEA.HI.X.SX32 R13, R4, R2, 0x1, P2 ;  /* 0x00000002040d7211 */ /* 0x000fc600010f0eff */
[----:B------:R-:W-:Y:S04]  /*7060*/  STL.64 [R1+0x878], R16 ;  /* 0x0008781001007387 */ /* 0x000fe80000100a00 */
[----:B------:R-:W-:Y:S01]  /*7070*/  STL.64 [R1+0x870], R12 ;  /* 0x0008700c01007387 */ /* 0x000fe20000100a00 */
[----:B0-----:R-:W-:-:S03]  /*7080*/  IMAD R4, R6, 0x2, R23 ;  /* 0x0000000206047824 */ /* 0x001fc600078e0217 */
[----:B------:R0:W-:Y:S01]  /*7090*/  STL.64 [R1+0x14a8], R22 ;  /* 0x0014a81601007387 */ /* 0x0001e20000100a00 */
[----:B------:R-:W1:Y:S03]  /*70a0*/  LDC R6, c[0x0][0x3d8] ;  /* 0x0000f600ff067b82 */ /* 0x000e660000000800 */
[----:B0-----:R-:W3:Y:S01]  /*70b0*/  LDL.LU R23, [R1+0x58] ;  /* 0x0000580001177983 */ /* 0x001ee20000300800 */
[----:B------:R-:W-:-:S04]  /*70c0*/  LEA R12, P2, R7, R0, 0x1 ;  /* 0x00000000070c7211 */ /* 0x000fc800078408ff */
[----:B------:R-:W-:Y:S02]  /*70d0*/  LEA.HI.X.SX32 R13, R7, R2, 0x1, P2 ;  /* 0x00000002070d7211 */ /* 0x000fe400010f0eff */
[----:B------:R-:W0:Y:S01]  /*70e0*/  LDC R7, c[0x0][0x3d8] ;  /* 0x0000f600ff077b82 */ /* 0x000e220000000800 */
[C---:B------:R-:W-:Y:S02]  /*70f0*/  LEA R26, P1, R11.reuse, R0, 0x1 ;  /* 0x000000000b1a7211 */ /* 0x040fe400078208ff */
[----:B-1----:R-:W-:Y:S02]  /*7100*/  LEA R6, R6, R4, 0x1 ;  /* 0x0000000406067211 */ /* 0x002fe400078e08ff */
[----:B------:R-:W-:-:S03]  /*7110*/  LEA.HI.X.SX32 R27, R11, R2, 0x1, P1 ;  /* 0x000000020b1b7211 */ /* 0x000fc600008f0eff */
[----:B0-----:R-:W-:Y:S02]  /*7120*/  IMAD R11, R7, 0x2, R6 ;  /* 0x00000002070b7824 */ /* 0x001fe400078e0206 */
[----:B------:R-:W0:Y:S01]  /*7130*/  LDC R7, c[0x0][0x3d8] ;  /* 0x0000f600ff077b82 */ /* 0x000e220000000800 */
[----:B------:R-:W-:-:S04]  /*7140*/  LEA R16, P0, R5, R0, 0x1 ;  /* 0x0000000005107211 */ /* 0x000fc800078008ff */
[----:B------:R-:W-:-:S05]  /*7150*/  LEA.HI.X.SX32 R17, R5, R2, 0x1, P0 ;  /* 0x0000000205117211 */ /* 0x000fca00000f0eff */
[----:B------:R1:W-:Y:S04]  /*7160*/  STL.64 [R1+0x868], R16 ;  /* 0x0008681001007387 */ /* 0x0003e80000100a00 */
[----:B-1----:R-:W3:Y:S04]  /*7170*/  LDL.LU.64 R16, [R1+0x14e8] ;  /* 0x0014e80001107983 */ /* 0x002ee80000300a00 */
[----:B------:R2:W-:Y:S04]  /*7180*/  STL.64 [R1+0x860], R26 ;  /* 0x0008601a01007387 */ /* 0x0005e80000100a00 */
[----:B------:R4:W-:Y:S01]  /*7190*/  STL.64 [R1+0x858], R12 ;  /* 0x0008580c01007387 */ /* 0x0009e20000100a00 */
[----:B--2---:R-:W-:-:S02]  /*71a0*/  LEA R26, P0, R14, R0, 0x1 ;  /* 0x000000000e1a7211 */ /* 0x004fc400078008ff */
[----:B------:R-:W-:-:S04]  /*71b0*/  LEA R4, P2, R9, R0, 0x1 ;  /* 0x0000000009047211 */ /* 0x000fc800078408ff */
[----:B------:R-:W-:Y:S02]  /*71c0*/  LEA.HI.X.SX32 R5, R9, R2, 0x1, P2 ;  /* 0x0000000209057211 */ /* 0x000fe400010f0eff */
[----:B0-----:R-:W-:Y:S02]  /*71d0*/  LEA R9, R7, R11, 0x1 ;  /* 0x0000000b07097211 */ /* 0x001fe400078e08ff */
[----:B------:R-:W0:Y:S01]  /*71e0*/  LDC R7, c[0x0][0x3d8] ;  /* 0x0000f600ff077b82 */ /* 0x000e220000000800 */
[C---:B----4-:R-:W-:Y:S02]  /*71f0*/  LEA R12, P1, R15.reuse, R0, 0x1 ;  /* 0x000000000f0c7211 */ /* 0x050fe400078208ff */
[-C--:B------:R-:W-:Y:S02]  /*7200*/  LEA.HI.X.SX32 R27, R14, R2.reuse, 0x1, P0 ;  /* 0x000000020e1b7211 */ /* 0x080fe400000f0eff */
[----:B------:R-:W-:-:S03]  /*7210*/  LEA.HI.X.SX32 R13, R15, R2, 0x1, P1 ;  /* 0x000000020f0d7211 */ /* 0x000fc600008f0eff */
[----:B------:R1:W-:Y:S04]  /*7220*/  STL.64 [R1+0x850], R26 ;  /* 0x0008501a01007387 */ /* 0x0003e80000100a00 */
[----:B-1----:R-:W2:Y:S04]  /*7230*/  LDL.LU.64 R26, [R1+0x14e0] ;  /* 0x0014e000011a7983 */ /* 0x002ea80000300a00 */
[----:B------:R-:W-:Y:S04]  /*7240*/  STL.64 [R1+0x848], R12 ;  /* 0x0008480c01007387 */ /* 0x000fe80000100a00 */
[----:B------:R1:W-:Y:S01]  /*7250*/  STL.64 [R1+0x840], R4 ;  /* 0x0008400401007387 */ /* 0x0003e20000100a00 */
[----:B0-----:R-:W-:-:S02]  /*7260*/  IMAD R9, R7, 0x2, R9 ;  /* 0x0000000207097824 */ /* 0x001fc400078e0209 */
[----:B------:R-:W0:Y:S01]  /*7270*/  LDC R7, c[0x0][0x3d8] ;  /* 0x0000f600ff077b82 */ /* 0x000e220000000800 */
[----:B-1----:R-:W-:-:S04]  /*7280*/  LEA R4, P0, R28, R0, 0x1 ;  /* 0x000000001c047211 */ /* 0x002fc800078008ff */
[----:B------:R-:W-:-:S05]  /*7290*/  LEA.HI.X.SX32 R5, R28, R2, 0x1, P0 ;  /* 0x000000021c057211 */ /* 0x000fca00000f0eff */
[----:B------:R1:W-:Y:S04]  /*72a0*/  STL.64 [R1+0x838], R4 ;  /* 0x0008380401007387 */ /* 0x0003e80000100a00 */
[----:B-1----:R-:W4:Y:S01]  /*72b0*/  LDL.LU.64 R4, [R1+0x14d8] ;  /* 0x0014d80001047983 */ /* 0x002f220000300a00 */
[----:B------:R-:W-:-:S04]  /*72c0*/  LEA R14, P1, R29, R0, 0x1 ;  /* 0x000000001d0e7211 */ /* 0x000fc800078208ff */
[----:B------:R-:W-:-:S05]  /*72d0*/  LEA.HI.X.SX32 R15, R29, R2, 0x1, P1 ;  /* 0x000000021d0f7211 */ /* 0x000fca00008f0eff */
[----:B------:R1:W-:Y:S01]  /*72e0*/  STL.64 [R1+0x830], R14 ;  /* 0x0008300e01007387 */ /* 0x0003e20000100a00 */
[----:B0-----:R-:W-:Y:S02]  /*72f0*/  LEA R7, R7, R9, 0x1 ;  /* 0x0000000907077211 */ /* 0x001fe400078e08ff */
[----:B---3--:R-:W-:-:S04]  /*7300*/  LEA R12, P2, R25, R0, 0x1 ;  /* 0x00000000190c7211 */ /* 0x008fc800078408ff */
[----:B------:R-:W-:Y:S02]  /*7310*/  LEA.HI.X.SX32 R13, R25, R2, 0x1, P2 ;  /* 0x00000002190d7211 */ /* 0x000fe400010f0eff */
[C---:B-1----:R-:W-:Y:S01]  /*7320*/  LEA R14, P0, R10.reuse, R0, 0x1 ;  /* 0x000000000a0e7211 */ /* 0x042fe200078008ff */
[----:B------:R-:W0:Y:S02]  /*7330*/  LDC R25, c[0x0][0x3d8] ;  /* 0x0000f600ff197b82 */ /* 0x000e240000000800 */
[----:B------:R-:W-:Y:S01]  /*7340*/  STL.64 [R1+0x828], R12 ;  /* 0x0008280c01007387 */ /* 0x000fe20000100a00 */
[----:B------:R-:W-:-:S03]  /*7350*/  LEA.HI.X.SX32 R15, R10, R2, 0x1, P0 ;  /* 0x000000020a0f7211 */ /* 0x000fc600000f0eff */
[----:B------:R-:W-:Y:S02]  /*7360*/  STL.64 [R1+0x14a0], R6 ;  /* 0x0014a00601007387 */ /* 0x000fe40000100a00 */
[----:B------:R-:W1:Y:S02]  /*7370*/  LDC R10, c[0x0][0x3d8] ;  /* 0x0000f600ff0a7b82 */ /* 0x000e640000000800 */
[----:B------:R3:W-:Y:S04]  /*7380*/  STL.64 [R1+0x820], R14 ;  /* 0x0008200e01007387 */ /* 0x0007e80000100a00 */
[----:B---3--:R-:W3:Y:S01]  /*7390*/  LDL.LU.64 R14, [R1+0x14d0] ;  /* 0x0014d000010e7983 */ /* 0x008ee20000300a00 */
[----:B------:R-:W-:-:S04]  /*73a0*/  LEA R12, P1, R23, R0, 0x1 ;  /* 0x00000000170c7211 */ /* 0x000fc800078208ff */
[----:B------:R-:W-:-:S05]  /*73b0*/  LEA.HI.X.SX32 R13, R23, R2, 0x1, P1 ;  /* 0x00000002170d7211 */ /* 0x000fca00008f0eff */
[----:B------:R0:W-:Y:S04]  /*73c0*/  STL.64 [R1+0x818], R12 ;  /* 0x0008180c01007387 */ /* 0x0001e80000100a00 */
[----:B0-----:R-:W2:Y:S01]  /*73d0*/  LDL.LU.64 R12, [R1+0x14c8] ;  /* 0x0014c800010c7983 */ /* 0x001ea20000300a00 */
[----:B------:R-:W-:Y:S02]  /*73e0*/  IMAD R22, R25, 0x2, R7 ;  /* 0x0000000219167824 */ /* 0x000fe400078e0207 */
[----:B------:R-:W0:Y:S01]  /*73f0*/  LDC R25, c[0x0][0x3d8] ;  /* 0x0000f600ff197b82 */ /* 0x000e220000000800 */
[----:B----4-:R-:W-:Y:S02]  /*7400*/  LEA R28, P2, R5, R0, 0x1 ;  /* 0x00000000051c7211 */ /* 0x010fe400078408ff */
[----:B0-----:R-:W-:-:S02]  /*7410*/  LEA R25, R25, R5, 0x1 ;  /* 0x0000000519197211 */ /* 0x001fc400078e08ff */
[----:B------:R-:W-:Y:S01]  /*7420*/  LEA.HI.X.SX32 R29, R5, R2, 0x1, P2 ;  /* 0x00000002051d7211 */ /* 0x000fe200010f0eff */
[----:B-1----:R-:W-:Y:S02]  /*7430*/  IMAD R5, R10, 0x2, R22 ;  /* 0x000000020a057824 */ /* 0x002fe400078e0216 */
[----:B------:R-:W0:Y:S02]  /*7440*/  LDC R10, c[0x0][0x3d8] ;  /* 0x0000f600ff0a7b82 */ /* 0x000e240000000800 */
[----:B------:R1:W-:Y:S01]  /*7450*/  STL.64 [R1+0x810], R28 ;  /* 0x0008101c01007387 */ /* 0x0003e20000100a00 */
[-C--:B------:R-:W-:Y:S02]  /*7460*/  LEA R22, P1, R8, R0.reuse, 0x1 ;  /* 0x0000000008167211 */ /* 0x080fe400078208ff */
[----:B------:R-:W-:Y:S02]  /*7470*/  LEA R6, P2, R4, R0, 0x1 ;  /* 0x0000000004067211 */ /* 0x000fe400078408ff */
[----:B------:R-:W-:-:S02]  /*7480*/  LEA.HI.X.SX32 R23, R8, R2, 0x1, P1 ;  /* 0x0000000208177211 */ /* 0x000fc400008f0eff */
[----:B-1----:R-:W-:Y:S02]  /*7490*/  LEA R28, P0, R25, R0, 0x1 ;  /* 0x00000000191c7211 */ /* 0x002fe400078008ff */
[----:B------:R-:W-:Y:S02]  /*74a0*/  MOV R29, R25 ;  /* 0x00000019001d7202 */ /* 0x000fe40000000f00 */
[-C--:B------:R-:W-:Y:S01]  /*74b0*/  LEA.HI.X.SX32 R7, R4, R2.reuse, 0x1, P2 ;  /* 0x0000000204077211 */ /* 0x080fe200010f0eff */
[----:B------:R-:W1:Y:S01]  /*74c0*/  LDC R25, c[0x0][0x3d8] ;  /* 0x0000f600ff197b82 */ /* 0x000e620000000800 */
[----:B------:R-:W-:Y:S01]  /*74d0*/  LEA.HI.X.SX32 R29, R29, R2, 0x1, P0 ;  /* 0x000000021d1d7211 */ /* 0x000fe200000f0eff */
[----:B0-----:R-:W-:-:S04]  /*74e0*/  IMAD R10, R10, 0x2, R5 ;  /* 0x000000020a0a7824 */ /* 0x001fc800078e0205 */
[----:B------:R0:W-:Y:S04]  /*74f0*/  STL.64 [R1+0x808], R28 ;  /* 0x0008081c01007387 */ /* 0x0001e80000100a00 */
[----:B------:R2:W-:Y:S04]  /*7500*/  STL.64 [R1+0x800], R22 ;  /* 0x0008001601007387 */ /* 0x0005e80000100a00 */
[----:B------:R4:W-:Y:S04]  /*7510*/  STL.64 [R1+0x14b0], R10 ;  /* 0x0014b00a01007387 */ /* 0x0009e80000100a00 */
[----:B------:R1:W-:Y:S01]  /*7520*/  STL.64 [R1+0x7f8], R6 ;  /* 0x0007f80601007387 */ /* 0x0003e20000100a00 */
[----:B0-----:R-:W0:Y:S01]  /*7530*/  LDC R29, c[0x0][0x3d8] ;  /* 0x0000f600ff1d7b82 */ /* 0x001e220000000800 */
[----:B--2---:R-:W-:-:S04]  /*7540*/  LEA R22, P1, R13, R0, 0x1 ;  /* 0x000000000d167211 */ /* 0x004fc800078208ff */
[----:B------:R-:W-:Y:S02]  /*7550*/  LEA.HI.X.SX32 R23, R13, R2, 0x1, P1 ;  /* 0x000000020d177211 */ /* 0x000fe400008f0eff */
[----:B------:R-:W2:Y:S01]  /*7560*/  LDL.LU R13, [R1+0x14c0] ;  /* 0x0014c000010d7983 */ /* 0x000ea20000300800 */
[----:B0-----:R-:W-:Y:S02]  /*7570*/  IMAD R8, R29, 0x2, R10 ;  /* 0x000000021d087824 */ /* 0x001fe400078e020a */
[----:B------:R-:W0:Y:S01]  /*7580*/  LDC R29, c[0x0][0x3d8] ;  /* 0x0000f600ff1d7b82 */ /* 0x000e220000000800 */
[----:B-1----:R-:W-:-:S04]  /*7590*/  LEA R25, R25, R4, 0x1 ;  /* 0x0000000419197211 */ /* 0x002fc800078e08ff */
[----:B----4-:R-:W-:Y:S02]  /*75a0*/  LEA R10, P0, R25, R0, 0x1 ;  /* 0x00000000190a7211 */ /* 0x010fe400078008ff */
[----:B0-----:R-:W-:Y:S02]  /*75b0*/  LEA R4, R29, R8, 0x1 ;  /* 0x000000081d047211 */ /* 0x001fe400078e08ff */
[----:B------:R-:W0:Y:S01]  /*75c0*/  LDC R29, c[0x0][0x3d8] ;  /* 0x0000f600ff1d7b82 */ /* 0x000e220000000800 */
[----:B------:R-:W-:-:S07]  /*75d0*/  LEA.HI.X.SX32 R11, R25, R2, 0x1, P0 ;  /* 0x00000002190b7211 */ /* 0x000fce00000f0eff */
[----:B------:R-:W1:Y:S01]  /*75e0*/  LDC R25, c[0x0][0x3d8] ;  /* 0x0000f600ff197b82 */ /* 0x000e620000000800 */
[----:B0-----:R-:W-:-:S07]  /*75f0*/  IMAD R28, R29, 0x2, R3 ;  /* 0x000000021d1c7824 */ /* 0x001fce00078e0203 */
[----:B------:R-:W0:Y:S01]  /*7600*/  LDC R29, c[0x0][0x3d8] ;  /* 0x0000f600ff1d7b82 */ /* 0x000e220000000800 */
[----:B------:R-:W-:Y:S02]  /*7610*/  LEA R6, P2, R3, R0, 0x1 ;  /* 0x0000000003067211 */ /* 0x000fe400078408ff */
[----:B-1----:R-:W-:Y:S02]  /*7620*/  LEA R25, R25, R4, 0x1 ;  /* 0x0000000419197211 */ /* 0x002fe400078e08ff */
[----:B------:R-:W-:-:S03]  /*7630*/  LEA.HI.X.SX32 R7, R3, R2, 0x1, P2 ;  /* 0x0000000203077211 */ /* 0x000fc600010f0eff */
[----:B0-----:R-:W-:Y:S02]  /*7640*/  IMAD R3, R29, 0x2, R25 ;  /* 0x000000021d037824 */ /* 0x001fe400078e0219 */
[----:B------:R-:W0:Y:S01]  /*7650*/  LDC R29, c[0x0][0x3d8] ;  /* 0x0000f600ff1d7b82 */ /* 0x000e220000000800 */
[----:B------:R-:W-:Y:S04]  /*7660*/  STL.64 [R1+0x7f0], R10 ;  /* 0x0007f00a01007387 */ /* 0x000fe80000100a00 */
[----:B------:R-:W-:Y:S04]  /*7670*/  STL.64 [R1+0x7e8], R22 ;  /* 0x0007e81601007387 */ /* 0x000fe80000100a00 */
[----:B------:R-:W-:Y:S04]  /*7680*/  STL.64 [R1+0x1498], R4 ;  /* 0x0014980401007387 */ /* 0x000fe80000100a00 */
[----:B------:R1:W-:Y:S02]  /*7690*/  STL.64 [R1+0x7e0], R6 ;  /* 0x0007e00601007387 */ /* 0x0003e40000100a00 */
[----:B-1----:R-:W-:-:S04]  /*76a0*/  LEA R6, P2, R12, R0, 0x1 ;  /* 0x000000000c067211 */ /* 0x002fc800078408ff */
[----:B------:R-:W-:Y:S02]  /*76b0*/  LEA.HI.X.SX32 R7, R12, R2, 0x1, P2 ;  /* 0x000000020c077211 */ /* 0x000fe400010f0eff */
[----:B0-----:R-:W-:Y:S02]  /*76c0*/  LEA R12, R29, R3, 0x1 ;  /* 0x000000031d0c7211 */ /* 0x001fe400078e08ff */
[----:B------:R-:W0:Y:S01]  /*76d0*/  LDC R29, c[0x0][0x3d8] ;  /* 0x0000f600ff1d7b82 */ /* 0x000e220000000800 */
[----:B---3--:R-:W-:-:S04]  /*76e0*/  LEA R10, P1, R14, R0, 0x1 ;  /* 0x000000000e0a7211 */ /* 0x008fc800078208ff */
[----:B------:R-:W-:Y:S02]  /*76f0*/  LEA.HI.X.SX32 R11, R14, R2, 0x1, P1 ;  /* 0x000000020e0b7211 */ /* 0x000fe400008f0eff */
[----:B------:R-:W-:-:S04]  /*7700*/  LEA R22, P0, R28, R0, 0x1 ;  /* 0x000000001c167211 */ /* 0x000fc800078008ff */
[----:B------:R-:W-:Y:S01]  /*7710*/  LEA.HI.X.SX32 R23, R28, R2, 0x1, P0 ;  /* 0x000000021c177211 */ /* 0x000fe200000f0eff */
[----:B0-----:R-:W-:Y:S02]  /*7720*/  IMAD R14, R29, 0x2, R12 ;  /* 0x000000021d0e7824 */ /* 0x001fe400078e020c */
[----:B------:R-:W0:Y:S02]  /*7730*/  LDC R29, c[0x0][0x3d8] ;  /* 0x0000f600ff1d7b82 */ /* 0x000e240000000800 */
[----:B------:R1:W-:Y:S04]  /*7740*/  STL.64 [R1+0x7d8], R22 ;  /* 0x0007d81601007387 */ /* 0x0003e80000100a00 */
[----:B------:R3:W-:Y:S04]  /*7750*/  STL.64 [R1+0x7d0], R10 ;  /* 0x0007d00a01007387 */ /* 0x0007e80000100a00 */
[----:B------:R4:W-:Y:S01]  /*7760*/  STL.64 [R1+0x7c8], R6 ;  /* 0x0007c80601007387 */ /* 0x0009e20000100a00 */
[----:B-1----:R-:W-:-:S02]  /*7770*/  LEA R22, P0, R26, R0, 0x1 ;  /* 0x000000001a167211 */ /* 0x002fc400078008ff */
[----:B---3--:R-:W-:Y:S02]  /*7780*/  LEA R10, P1, R16, R0, 0x1 ;  /* 0x00000000100a7211 */ /* 0x008fe400078208ff */
[----:B------:R-:W-:Y:S02]  /*7790*/  LEA.HI.X.SX32 R23, R26, R2, 0x1, P0 ;  /* 0x000000021a177211 */ /* 0x000fe400000f0eff */
[-C--:B----4-:R-:W-:Y:S02]  /*77a0*/  LEA R6, P2, R15, R0.reuse, 0x1 ;  /* 0x000000000f067211 */ /* 0x090fe400078408ff */
[----:B------:R-:W-:Y:S02]  /*77b0*/  LEA R28, P0, R27, R0, 0x1 ;  /* 0x000000001b1c7211 */ /* 0x000fe400078008ff */
[-C--:B------:R-:W-:Y:S02]  /*77c0*/  LEA.HI.X.SX32 R11, R16, R2.reuse, 0x1, P1 ;  /* 0x00000002100b7211 */ /* 0x080fe400008f0eff */
[----:B------:R-:W-:-:S02]  /*77d0*/  LEA.HI.X.SX32 R7, R15, R2, 0x1, P2 ;  /* 0x000000020f077211 */ /* 0x000fc400010f0eff */
[----:B0-----:R-:W-:Y:S02]  /*77e0*/  LEA R15, R29, R14, 0x1 ;  /* 0x0000000e1d0f7211 */ /* 0x001fe400078e08ff */
[----:B------:R-:W-:Y:S01]  /*77f0*/  LEA.HI.X.SX32 R29, R27, R2, 0x1, P0 ;  /* 0x000000021b1d7211 */ /* 0x000fe200000f0eff */
[----:B--2---:R0:W-:Y:S04]  /*7800*/  STL.64 [R1+0x1490], R12 ;  /* 0x0014900c01007387 */ /* 0x0041e80000100a00 */
[----:B------:R1:W-:Y:S04]  /*7810*/  STL.64 [R1+0x7c0], R22 ;  /* 0x0007c01601007387 */ /* 0x0003e80000100a00 */
[----:B------:R-:W-:Y:S04]  /*7820*/  STL.64 [R1+0x7b8], R10 ;  /* 0x0007b80a01007387 */ /* 0x000fe80000100a00 */
[----:B------:R-:W-:Y:S01]  /*7830*/  STL.64 [R1+0x7b0], R6 ;  /* 0x0007b00601007387 */ /* 0x000fe20000100a00 */
[----:B0-----:R-:W0:Y:S03]  /*7840*/  LDC R12, c[0x0][0x3d8] ;  /* 0x0000f600ff0c7b82 */ /* 0x001e260000000800 */
[----:B------:R2:W-:Y:S05]  /*7850*/  STL.64 [R1+0x7a8], R28 ;  /* 0x0007a81c01007387 */ /* 0x0005ea0000100a00 */
[----:B-1----:R-:W1:Y:S01]  /*7860*/  LDC R23, c[0x0][0x3d8] ;  /* 0x0000f600ff177b82 */ /* 0x002e620000000800 */
[----:B--2---:R-:W2:Y:S01]  /*7870*/  LDL.LU.64 R28, [R1+0x14b8] ;  /* 0x0014b800011c7983 */ /* 0x004ea20000300a00 */
[----:B------:R-:W-:-:S02]  /*7880*/  LEA R6, P2, R17, R0, 0x1 ;  /* 0x0000000011067211 */ /* 0x000fc400078408ff */
[----:B------:R-:W-:Y:S01]  /*7890*/  LEA R10, P1, R18, R0, 0x1 ;  /* 0x00000000120a7211 */ /* 0x000fe200078208ff */
[----:B-1----:R-:W-:-:S03]  /*78a0*/  IMAD R16, R23, 0x2, R15 ;  /* 0x0000000217107824 */ /* 0x002fc600078e020f */
[----:B------:R-:W1:Y:S01]  /*78b0*/  LDC R23, c[0x0][0x3d8] ;  /* 0x0000f600ff177b82 */ /* 0x000e620000000800 */
[-C--:B------:R-:W-:Y:S02]  /*78c0*/  LEA.HI.X.SX32 R7, R17, R2.reuse, 0x1, P2 ;  /* 0x0000000211077211 */ /* 0x080fe400010f0eff */
[----:B------:R-:W-:-:S03]  /*78d0*/  LEA.HI.X.SX32 R11, R18, R2, 0x1, P1 ;  /* 0x00000002120b7211 */ /* 0x000fc600008f0eff */
[----:B------:R3:W-:Y:S01]  /*78e0*/  STL.64 [R1+0x798], R6 ;  /* 0x0007980601007387 */ /* 0x0007e20000100a00 */
[----:B------:R-:W-:-:S03]  /*78f0*/  LEA R22, P1, R20, R0, 0x1 ;  /* 0x0000000014167211 */ /* 0x000fc600078208ff */
[----:B------:R2:W-:Y:S01]  /*7900*/  STL.64 [R1+0x7a0], R10 ;  /* 0x0007a00a01007387 */ /* 0x0005e20000100a00 */
[----:B---3--:R-:W3:Y:S01]  /*7910*/  LDC R7, c[0x0][0x3d8] ;  /* 0x0000f600ff077b82 */ /* 0x008ee20000000800 */
[----:B-1----:R-:W-:Y:S02]  /*7920*/  LEA R17, R23, R16, 0x1 ;  /* 0x0000001017117211 */ /* 0x002fe400078e08ff */
[----:B------:R-:W-:Y:S02]  /*7930*/  LEA.HI.X.SX32 R23, R20, R2, 0x1, P1 ;  /* 0x0000000214177211 */ /* 0x000fe400008f0eff */
[----:B--2---:R-:W-:-:S04]  /*7940*/  LEA R10, P0, R28, R0, 0x1 ;  /* 0x000000001c0a7211 */ /* 0x004fc800078008ff */
[----:B------:R-:W-:-:S05]  /*7950*/  LEA.HI.X.SX32 R11, R28, R2, 0x1, P0 ;  /* 0x000000021c0b7211 */ /* 0x000fca00000f0eff */
[----:B------:R1:W-:Y:S04]  /*7960*/  STL.64 [R1+0x790], R10 ;  /* 0x0007900a01007387 */ /* 0x0003e80000100a00 */
[----:B-1----:R-:W2:Y:S04]  /*7970*/  LDL.LU.64 R10, [R1+0x14b0] ;  /* 0x0014b000010a7983 */ /* 0x002ea80000300a00 */
[----:B------:R1:W-:Y:S04]  /*7980*/  STL.64 [R1+0x788], R22 ;  /* 0x0007881601007387 */ /* 0x0003e80000100a00 */
[----:B-1----:R-:W4:Y:S01]  /*7990*/  LDL.LU.64 R22, [R1+0x14a8] ;  /* 0x0014a80001167983 */ /* 0x002f220000300a00 */
[----:B---3--:R-:W-:-:S02]  /*79a0*/  IMAD R18, R7, 0x2, R17 ;  /* 0x0000000207127824 */ /* 0x008fc400078e0211 */
[----:B------:R-:W1:Y:S01]  /*79b0*/  LDC R7, c[0x0][0x3d8] ;  /* 0x0000f600ff077b82 */ /* 0x000e620000000800 */
[-C--:B------:R-:W-:Y:S02]  /*79c0*/  LEA R26, P2, R19, R0.reuse, 0x1 ;  /* 0x00000000131a7211 */ /* 0x080fe400078408ff */
[----:B------:R-:W-:Y:S02]  /*79d0*/  LEA R6, P0, R29, R0, 0x1 ;  /* 0x000000001d067211 */ /* 0x000fe400078008ff */
[----:B------:R-:W-:-:S05]  /*79e0*/  LEA.HI.X.SX32 R27, R19, R2, 0x1, P2 ;  /* 0x00000002131b7211 */ /* 0x000fca00010f0eff */
[----:B------:R-:W-:Y:S01]  /*79f0*/  STL.64 [R1+0x780], R26 ;  /* 0x0007801a01007387 */ /* 0x000fe20000100a00 */
[----:B-1----:R-:W-:Y:S02]  /*7a00*/  LEA R19, R7, R18, 0x1 ;  /* 0x0000001207137211 */ /* 0x002fe400078e08ff */
[----:B------:R-:W-:-:S03]  /*7a10*/  LEA.HI.X.SX32 R7, R29, R2, 0x1, P0 ;  /* 0x000000021d077211 */ /* 0x000fc600000f0eff */
[----:B------:R-:W-:Y:S01]  /*7a20*/  STL.64 [R1+0x1488], R18 ;  /* 0x0014881201007387 */ /* 0x000fe20000100a00 */
[----:B0-----:R-:W-:Y:S01]  /*7a30*/  IMAD R20, R12, 0x2, R19 ;  /* 0x000000020c147824 */ /* 0x001fe200078e0213 */
[----:B----4-:R-:W-:Y:S01]  /*7a40*/  LEA R4, P1, R22, R0, 0x1 ;  /* 0x0000000016047211 */ /* 0x010fe200078208ff */
[----:B------:R-:W0:Y:S04]  /*7a50*/  LDC R12, c[0x0][0x3d8] ;  /* 0x0000f600ff0c7b82 */ /* 0x000e280000000800 */
[----:B------:R-:W-:Y:S04]  /*7a60*/  STL [R1+0x770], R4 ;  /* 0x0007700401007387 */ /* 0x000fe80000100800 */
[----:B------:R1:W-:Y:S04]  /*7a70*/  STL.64 [R1+0x778], R6 ;  /* 0x0007780601007387 */ /* 0x0003e80000100a00 */
[----:B-1----:R-:W3:Y:S01]  /*7a80*/  LDL.LU.64 R6, [R1+0x14a0] ;  /* 0x0014a00001067983 */ /* 0x002ee20000300a00 */
[----:B------:R-:W-:-:S02]  /*7a90*/  MOV R18, R4 ;  /* 0x0000000400127202 */ /* 0x000fc40000000f00 */
[----:B------:R-:W1:Y:S01]  /*7aa0*/  LDC R4, c[0x0][0x3d8] ;  /* 0x0000f600ff047b82 */ /* 0x000e620000000800 */
[----:B------:R-:W-:-:S07]  /*7ab0*/  IMAD.MOV.U32 R19, RZ, RZ, R5 ;  /* 0x000000ffff137224 */ /* 0x000fce00078e0005 */
[----:B------:R-:W4:Y:S01]  /*7ac0*/  LDC R5, c[0x0][0x3d8] ;  /* 0x0000f600ff057b82 */ /* 0x000f220000000800 */
[----:B------:R-:W-:-:S04]  /*7ad0*/  LEA R26, P2, R21, R0, 0x1 ;  /* 0x00000000151a7211 */ /* 0x000fc800078408ff */
[----:B------:R-:W-:Y:S02]  /*7ae0*/  LEA.HI.X.SX32 R27, R21, R2, 0x1, P2 ;  /* 0x00000002151b7211 */ /* 0x000fe400010f0eff */
[----:B-1----:R-:W-:-:S04]  /*7af0*/  LEA R4, R4, R21, 0x1 ;  /* 0x0000001504047211 */ /* 0x002fc800078e08ff */
[----:B------:R-:W-:Y:S01]  /*7b00*/  LEA R28, P0, R4, R0, 0x1 ;  /* 0x00000000041c7211 */ /* 0x000fe200078008ff */
[----:B----4-:R-:W-:-:S03]  /*7b10*/  IMAD R21, R5, 0x2, R20 ;  /* 0x0000000205157824 */ /* 0x010fc600078e0214 */
[-C--:B------:R-:W-:Y:S01]  /*7b20*/  LEA.HI.X.SX32 R29, R4, R2.reuse, 0x1, P0 ;  /* 0x00000002041d7211 */ /* 0x080fe200000f0eff */
[----:B------:R-:W1:Y:S08]  /*7b30*/  LDC R5, c[0x0][0x3d8] ;  /* 0x0000f600ff057b82 */ /* 0x000e700000000800 */
[----:B------:R-:W4:Y:S01]  /*7b40*/  LDC R4, c[0x0][0x3d8] ;  /* 0x0000f600ff047b82 */ /* 0x000f220000000800 */
[----:B------:R-:W-:-:S02]  /*7b50*/  LEA.HI.X.SX32 R19, R22, R2, 0x1, P1 ;  /* 0x0000000216137211 */ /* 0x000fc400008f0eff */
[----:B------:R-:W-:-:S03]  /*7b60*/  LEA R18, P2, R23, R0, 0x1 ;  /* 0x0000000017127211 */ /* 0x000fc600078408ff */
[----:B------:R1:W-:Y:S01]  /*7b70*/  STL [R1+0x774], R19 ;  /* 0x0007741301007387 */ /* 0x0003e20000100800 */
[----:B0-----:R-:W-:Y:S02]  /*7b80*/  LEA R22, R12, R21, 0x1 ;  /* 0x000000150c167211 */ /* 0x001fe400078e08ff */
[----:B------:R-:W0:Y:S01]  /*7b90*/  LDC R12, c[0x0][0x3d8] ;  /* 0x0000f600ff0c7b82 */ /* 0x000e220000000800 */
[----:B------:R1:W-:Y:S02]  /*7ba0*/  STL.64 [R1+0x768], R26 ;  /* 0x0007681a01007387 */ /* 0x0003e40000100a00 */
[----:B-1----:R-:W-:Y:S01]  /*7bb0*/  IMAD R5, R5, 0x2, R23 ;  /* 0x0000000205057824 */ /* 0x002fe200078e0217 */
[----:B------:R-:W-:Y:S02]  /*7bc0*/  LEA.HI.X.SX32 R19, R23, R2, 0x1, P2 ;  /* 0x0000000217137211 */ /* 0x000fe400010f0eff */
[----:B------:R-:W-:Y:S02]  /*7bd0*/  LEA R26, P1, R24, R0, 0x1 ;  /* 0x00000000181a7211 */ /* 0x000fe400078208ff */
[----:B----4-:R-:W-:-:S02]  /*7be0*/  LEA R23, R4, R22, 0x1 ;  /* 0x0000001604177211 */ /* 0x010fc400078e08ff */
[----:B------:R-:W-:Y:S01]  /*7bf0*/  LEA.HI.X.SX32 R27, R24, R2, 0x1, P1 ;  /* 0x00000002181b7211 */ /* 0x000fe200008f0eff */
[----:B------:R-:W2:Y:S01]  /*7c00*/  LDC R4, c[0x0][0x3d8] ;  /* 0x0000f600ff047b82 */ /* 0x000ea20000000800 */
[----:B------:R1:W-:Y:S04]  /*7c10*/  STL.64 [R1+0x760], R28 ;  /* 0x0007601c01007387 */ /* 0x0003e80000100a00 */
[----:B------:R-:W-:Y:S01]  /*7c20*/  STL.64 [R1+0x758], R26 ;  /* 0x0007581a01007387 */ /* 0x000fe20000100a00 */
[----:B-1----:R-:W-:-:S04]  /*7c30*/  LEA R28, P0, R5, R0, 0x1 ;  /* 0x00000000051c7211 */ /* 0x002fc800078008ff */
[----:B------:R-:W-:Y:S02]  /*7c40*/  LEA.HI.X.SX32 R29, R5, R2, 0x1, P0 ;  /* 0x00000002051d7211 */ /* 0x000fe400000f0eff */
[----:B------:R-:W1:Y:S01]  /*7c50*/  LDC R5, c[0x0][0x3d8] ;  /* 0x0000f600ff057b82 */ /* 0x000e620000000800 */
[----:B------:R4:W-:Y:S04]  /*7c60*/  STL.64 [R1+0x750], R18 ;  /* 0x0007501201007387 */ /* 0x0009e80000100a00 */
[----:B------:R-:W-:Y:S01]  /*7c70*/  STL.64 [R1+0x748], R28 ;  /* 0x0007481c01007387 */ /* 0x000fe20000100a00 */
[----:B0-----:R-:W-:Y:S01]  /*7c80*/  IMAD R24, R12, 0x2, R23 ;  /* 0x000000020c187824 */ /* 0x001fe200078e0217 */
[----:B--2---:R-:W-:-:S04]  /*7c90*/  LEA R12, R4, R11, 0x1 ;  /* 0x0000000b040c7211 */ /* 0x004fc800078e08ff */
[-C--:B------:R-:W-:Y:S02]  /*7ca0*/  LEA R4, P0, R12, R0.reuse, 0x1 ;  /* 0x000000000c047211 */ /* 0x080fe400078008ff */
[----:B----4-:R-:W-:-:S04]  /*7cb0*/  LEA R18, P2, R11, R0, 0x1 ;  /* 0x000000000b127211 */ /* 0x010fc800078408ff */
[----:B------:R-:W-:Y:S02]  /*7cc0*/  LEA.HI.X.SX32 R19, R11, R2, 0x1, P2 ;  /* 0x000000020b137211 */ /* 0x000fe400010f0eff */
[----:B---3--:R-:W-:-:S04]  /*7cd0*/  LEA R26, P1, R6, R0, 0x1 ;  /* 0x00000000061a7211 */ /* 0x008fc800078208ff */
[----:B------:R-:W-:-:S05]  /*7ce0*/  LEA.HI.X.SX32 R27, R6, R2, 0x1, P1 ;  /* 0x00000002061b7211 */ /* 0x000fca00008f0eff */
[----:B------:R0:W-:Y:S02]  /*7cf0*/  STL.64 [R1+0x740], R26 ;  /* 0x0007401a01007387 */ /* 0x0001e40000100a00 */
[----:B0-----:R-:W0:Y:S08]  /*7d00*/  LDC R27, c[0x0][0x3d8] ;  /* 0x0000f600ff1b7b82 */ /* 0x001e300000000800 */
[----:B------:R-:W2:Y:S01]  /*7d10*/  LDC R26, c[0x0][0x3d8] ;  /* 0x0000f600ff1a7b82 */ /* 0x000ea20000000800 */
[----:B-1----:R-:W-:Y:S01]  /*7d20*/  IMAD R6, R5, 0x2, R24 ;  /* 0x0000000205067824 */ /* 0x002fe200078e0218 */
[----:B------:R-:W-:-:S06]  /*7d30*/  LEA.HI.X.SX32 R5, R12, R2, 0x1, P0 ;  /* 0x000000020c057211 */ /* 0x000fcc00000f0eff */
[----:B------:R-:W1:Y:S01]  /*7d40*/  LDC R12, c[0x0][0x3d8] ;  /* 0x0000f600ff0c7b82 */ /* 0x000e620000000800 */
[----:B------:R-:W-:Y:S01]  /*7d50*/  STL.64 [R1+0x738], R18 ;  /* 0x0007381201007387 */ /* 0x000fe20000100a00 */
[----:B0-----:R-:W-:-:S03]  /*7d60*/  LEA R11, R27, R6, 0x1 ;  /* 0x000000061b0b7211 */ /* 0x001fc600078e08ff */
[----:B------:R0:W-:Y:S01]  /*7d70*/  STL.64 [R1+0x730], R4 ;  /* 0x0007300401007387 */ /* 0x0001e20000100a00 */
[----:B--2---:R-:W-:Y:S02]  /*7d80*/  IMAD R27, R26, 0x2, R7 ;  /* 0x000000021a1b7824 */ /* 0x004fe400078e0207 */
[----:B------:R-:W2:Y:S01]  /*7d90*/  LDC R26, c[0x0][0x3d8] ;  /* 0x0000f600ff1a7b82 */ /* 0x000ea20000000800 */
[----:B0-----:R-:W3:Y:S01]  /*7da0*/  LDL.LU.64 R4, [R1+0x1498] ;  /* 0x0014980001047983 */ /* 0x001ee20000300a00 */
[-C--:B------:R-:W-:Y:S02]  /*7db0*/  LEA R28, P1, R9, R0.reuse, 0x1 ;  /* 0x00000000091c7211 */ /* 0x080fe400078208ff */
[----:B------:R-:W-:Y:S02]  /*7dc0*/  LEA R18, P2, R7, R0, 0x1 ;  /* 0x0000000007127211 */ /* 0x000fe400078408ff */
[-C--:B------:R-:W-:Y:S02]  /*7dd0*/  LEA.HI.X.SX32 R29, R9, R2.reuse, 0x1, P1 ;  /* 0x00000002091d7211 */ /* 0x080fe400008f0eff */
[----:B------:R-:W-:-:S02]  /*7de0*/  LEA.HI.X.SX32 R19, R7, R2, 0x1, P2 ;  /* 0x0000000207137211 */ /* 0x000fc400010f0eff */
[----:B-1----:R-:W-:Y:S02]  /*7df0*/  LEA R7, R12, R11, 0x1 ;  /* 0x0000000b0c077211 */ /* 0x002fe400078e08ff */
[----:B------:R-:W-:Y:S01]  /*7e00*/  LEA R12, P0, R27, R0, 0x1 ;  /* 0x000000001b0c7211 */ /* 0x000fe200078008ff */
[----:B------:R-:W-:Y:S04]  /*7e10*/  STL.64 [R1+0x728], R28 ;  /* 0x0007281c01007387 */ /* 0x000fe80000100a00 */
[----:B------:R-:W-:Y:S04]  /*7e20*/  STL.64 [R1+0x720], R18 ;  /* 0x0007201201007387 */ /* 0x000fe80000100a00 */
[----:B------:R-:W-:Y:S01]  /*7e30*/  STL [R1+0x718], R12 ;  /* 0x0007180c01007387 */ /* 0x000fe20000100800 */
[----:B--2---:R-:W-:-:S02]  /*7e40*/  IMAD R9, R26, 0x2, R7 ;  /* 0x000000021a097824 */ /* 0x004fc400078e0207 */
[----:B------:R-:W0:Y:S01]  /*7e50*/  LDC R26, c[0x0][0x3d8] ;  /* 0x0000f600ff1a7b82 */ /* 0x000e220000000800 */
[----:B------:R1:W-:Y:S02]  /*7e60*/  STL.64 [R1+0x1480], R6 ;  /* 0x0014800601007387 */ /* 0x0003e40000100a00 */
[----:B-1----:R-:W-:Y:S01]  /*7e70*/  MOV R6, R12 ;  /* 0x0000000c00067202 */ /* 0x002fe20000000f00 */
[----:B------:R-:W-:Y:S02]  /*7e80*/  IMAD.MOV.U32 R7, RZ, RZ, R13 ;  /* 0x000000ffff077224 */ /* 0x000fe400078e000d */
[----:B------:R-:W2:Y:S01]  /*7e90*/  LDL.LU.64 R12, [R1+0x1490] ;  /* 0x00149000010c7983 */ /* 0x000ea20000300a00 */
[C---:B------:R-:W-:Y:S02]  /*7ea0*/  LEA R18, P2, R10.reuse, R0, 0x1 ;  /* 0x000000000a127211 */ /* 0x040fe400078408ff */
[-C--:B------:R-:W-:Y:S02]  /*7eb0*/  LEA.HI.X.SX32 R7, R27, R2.reuse, 0x1, P0 ;  /* 0x000000021b077211 */ /* 0x080fe400000f0eff */
[----:B------:R-:W-:-:S03]  /*7ec0*/  LEA.HI.X.SX32 R19, R10, R2, 0x1, P2 ;  /* 0x000000020a137211 */ /* 0x000fc600010f0eff */
[----:B------:R1:W-:Y:S01]  /*7ed0*/  STL [R1+0x71c], R7 ;  /* 0x00071c0701007387 */ /* 0x0003e20000100800 */
[----:B------:R-:W-:-:S04]  /*7ee0*/  LEA R6, P2, R25, R0, 0x1 ;  /* 0x0000000019067211 */ /* 0x000fc800078408ff */
[----:B-1----:R-:W-:Y:S02]  /*7ef0*/  LEA.HI.X.SX32 R7, R25, R2, 0x1, P2 ;  /* 0x0000000219077211 */ /* 0x002fe400010f0eff */
[----:B---3--:R-:W-:-:S04]  /*7f00*/  LEA R28, P1, R5, R0, 0x1 ;  /* 0x00000000051c7211 */ /* 0x008fc800078208ff */
[----:B------:R-:W-:-:S05]  /*7f10*/  LEA.HI.X.SX32 R29, R5, R2, 0x1, P1 ;  /* 0x00000002051d7211 */ /* 0x000fca00008f0eff */
[----:B------:R1:W-:Y:S04]  /*7f20*/  STL.64 [R1+0x710], R28 ;  /* 0x0007101c01007387 */ /* 0x0003e80000100a00 */
[----:B------:R3:W-:Y:S01]  /*7f30*/  STL.64 [R1+0x708], R18 ;  /* 0x0007081201007387 */ /* 0x0007e20000100a00 */
[-C--:B-1----:R-:W-:Y:S02]  /*7f40*/  LEA R28, P0, R8, R0.reuse, 0x1 ;  /* 0x00000000081c7211 */ /* 0x082fe400078008ff */
[----:B---3--:R-:W-:Y:S02]  /*7f50*/  LEA R18, P1, R4, R0, 0x1 ;  /* 0x0000000004127211 */ /* 0x008fe400078208ff */
[-C--:B------:R-:W-:Y:S02]  /*7f60*/  LEA.HI.X.SX32 R29, R8, R2.reuse, 0x1, P0 ;  /* 0x00000002081d7211 */ /* 0x080fe400000f0eff */
[----:B------:R-:W-:-:S03]  /*7f70*/  LEA.HI.X.SX32 R19, R4, R2, 0x1, P1 ;  /* 0x0000000204137211 */ /* 0x000fc600008f0eff */
[----:B------:R1:W-:Y:S04]  /*7f80*/  STL.64 [R1+0x700], R28 ;  /* 0x0007001c01007387 */ /* 0x0003e80000100a00 */
[----:B------:R2:W-:Y:S01]  /*7f90*/  STL.64 [R1+0x6f8], R18 ;  /* 0x0006f81201007387 */ /* 0x0005e20000100a00 */
[CC--:B-1----:R-:W-:Y:S02]  /*7fa0*/  LEA R28, P0, R3.reuse, R0.reuse, 0x1 ;  /* 0x00000000031c7211 */ /* 0x0c2fe400078008ff */
[C---:B--2---:R-:W-:Y:S02]  /*7fb0*/  LEA R18, P1, R12.reuse, R0, 0x1 ;  /* 0x000000000c127211 */ /* 0x044fe400078208ff */
[-C--:B------:R-:W-:Y:S02]  /*7fc0*/  LEA.HI.X.SX32 R29, R3, R2.reuse, 0x1, P0 ;  /* 0x00000002031d7211 */ /* 0x080fe400000f0eff */
[----:B------:R-:W-:Y:S01]  /*7fd0*/  LEA.HI.X.SX32 R19, R12, R2, 0x1, P1 ;  /* 0x000000020c137211 */ /* 0x000fe200008f0eff */
[----:B------:R1:W-:Y:S04]  /*7fe0*/  STL.64 [R1+0x6f0], R6 ;  /* 0x0006f00601007387 */ /* 0x0003e80000100a00 */
[----:B------:R-:W-:Y:S04]  /*7ff0*/  STL.64 [R1+0x6e8], R28 ;  /* 0x0006e81c01007387 */ /* 0x000fe80000100a00 */
[----:B------:R2:W-:Y:S01]  /*8000*/  STL.64 [R1+0x6e0], R18 ;  /* 0x0006e01201007387 */ /* 0x0005e20000100a00 */
[----:B-1----:R-:W-:-:S04]  /*8010*/  LEA R6, P2, R14, R0, 0x1 ;  /* 0x000000000e067211 */ /* 0x002fc800078408ff */
[----:B------:R-:W-:Y:S02]  /*8020*/  LEA.HI.X.SX32 R7, R14, R2, 0x1, P2 ;  /* 0x000000020e077211 */ /* 0x000fe400010f0eff */
[----:B--2---:R-:W-:-:S04]  /*8030*/  LEA R18, P0, R15, R0, 0x1 ;  /* 0x000000000f127211 */ /* 0x004fc800078008ff */
[----:B------:R-:W-:Y:S01]  /*8040*/  LEA.HI.X.SX32 R19, R15, R2, 0x1, P0 ;  /* 0x000000020f137211 */ /* 0x000fe200000f0eff */
[----:B------:R-:W-:Y:S04]  /*8050*/  STL.64 [R1+0x6d8], R6 ;  /* 0x0006d80601007387 */ /* 0x000fe80000100a00 */
[----:B------:R1:W-:Y:S04]  /*8060*/  STL.64 [R1+0x6d0], R18 ;  /* 0x0006d01201007387 */ /* 0x0003e80000100a00 */
[----:B-1----:R-:W2:Y:S01]  /*8070*/  LDL.LU.64 R18, [R1+0x1488] ;  /* 0x0014880001127983 */ /* 0x002ea20000300a00 */
[----:B------:R-:W-:-:S02]  /*8080*/  LEA R28, P1, R16, R0, 0x1 ;  /* 0x00000000101c7211 */ /* 0x000fc400078208ff */
[C---:B------:R-:W-:Y:S02]  /*8090*/  LEA R6, P2, R17.reuse, R0, 0x1 ;  /* 0x0000000011067211 */ /* 0x040fe400078408ff */
[-C--:B------:R-:W-:Y:S02]  /*80a0*/  LEA.HI.X.SX32 R29, R16, R2.reuse, 0x1, P1 ;  /* 0x00000002101d7211 */ /* 0x080fe400008f0eff */
[----:B------:R-:W-:-:S03]  /*80b0*/  LEA.HI.X.SX32 R7, R17, R2, 0x1, P2 ;  /* 0x0000000211077211 */ /* 0x000fc600010f0eff */
[----:B------:R-:W-:Y:S01]  /*80c0*/  STL.64 [R1+0x6c8], R28 ;  /* 0x0006c81c01007387 */ /* 0x000fe20000100a00 */
[----:B0-----:R-:W-:Y:S02]  /*80d0*/  LEA R5, R26, R9, 0x1 ;  /* 0x000000091a057211 */ /* 0x001fe400078e08ff */
[----:B------:R-:W0:Y:S01]  /*80e0*/  LDC R26, c[0x0][0x3d8] ;  /* 0x0000f600ff1a7b82 */ /* 0x000e220000000800 */
[----:B------:R1:W-:Y:S02]  /*80f0*/  STL.64 [R1+0x6c0], R6 ;  /* 0x0006c00601007387 */ /* 0x0003e40000100a00 */
[----:B-1----:R-:W-:-:S04]  /*8100*/  LEA R6, P2, R20, R0, 0x1 ;  /* 0x0000000014067211 */ /* 0x002fc800078408ff */
[----:B------:R-:W-:Y:S01]  /*8110*/  LEA.HI.X.SX32 R7, R20, R2, 0x1, P2 ;  /* 0x0000000214077211 */ /* 0x000fe200010f0eff */
[----:B0-----:R-:W-:Y:S02]  /*8120*/  IMAD R10, R26, 0x2, R5 ;  /* 0x000000021a0a7824 */ /* 0x001fe400078e0205 */
[----:B------:R-:W0:Y:S03]  /*8130*/  LDC R26, c[0x0][0x3d8] ;  /* 0x0000f600ff1a7b82 */ /* 0x000e260000000800 */
[----:B0-----:R-:W-:-:S05]  /*8140*/  LEA R4, R26, R10, 0x1 ;  /* 0x0000000a1a047211 */ /* 0x001fca00078e08ff */
[----:B------:R-:W0:Y:S02]  /*8150*/  LDC R26, c[0x0][0x3d8] ;  /* 0x0000f600ff1a7b82 */ /* 0x000e240000000800 */
[----:B0-----:R-:W-:-:S06]  /*8160*/  IMAD R8, R26, 0x2, R4 ;  /* 0x000000021a087824 */ /* 0x001fcc00078e0204 */
[----:B------:R-:W0:Y:S02]  /*8170*/  LDC R26, c[0x0][0x3d8] ;  /* 0x0000f600ff1a7b82 */ /* 0x000e240000000800 */
[----:B0-----:R-:W-:-:S06]  /*8180*/  LEA R3, R26, R8, 0x1 ;  /* 0x000000081a037211 */ /* 0x001fcc00078e08ff */
[----:B------:R-:W0:Y:S02]  /*8190*/  LDC R26, c[0x0][0x3d8] ;  /* 0x0000f600ff1a7b82 */ /* 0x000e240000000800 */
[----:B0-----:R-:W-:-:S06]  /*81a0*/  IMAD R12, R26, 0x2, R3 ;  /* 0x000000021a0c7824 */ /* 0x001fcc00078e0203 */
[----:B------:R-:W0:Y:S01]  /*81b0*/  LDC R26, c[0x0][0x3d8] ;  /* 0x0000f600ff1a7b82 */ /* 0x000e220000000800 */
[CC--:B--2---:R-:W-:Y:S02]  /*81c0*/  LEA R16, P1, R19.reuse, R0.reuse, 0x1 ;  /* 0x0000000013107211 */ /* 0x0c4fe400078208ff */
[C---:B------:R-:W-:Y:S02]  /*81d0*/  LEA R28, P0, R18.reuse, R0, 0x1 ;  /* 0x00000000121c7211 */ /* 0x040fe400078008ff */
[-C--:B------:R-:W-:Y:S02]  /*81e0*/  LEA.HI.X.SX32 R17, R19, R2.reuse, 0x1, P1 ;  /* 0x0000000213117211 */ /* 0x080fe400008f0eff */
[----:B------:R-:W-:-:S03]  /*81f0*/  LEA.HI.X.SX32 R29, R18, R2, 0x1, P0 ;  /* 0x00000002121d7211 */ /* 0x000fc600000f0eff */
[----:B------:R-:W-:Y:S04]  /*8200*/  STL.64 [R1+0x6b0], R16 ;  /* 0x0006b01001007387 */ /* 0x000fe80000100a00 */
[----:B------:R-:W-:Y:S04]  /*8210*/  STL.64 [R1+0x6b8], R28 ;  /* 0x0006b81c01007387 */ /* 0x000fe80000100a00 */
[----:B------:R1:W-:Y:S02]  /*8220*/  STL.64 [R1+0x6a8], R6 ;  /* 0x0006a80601007387 */ /* 0x0003e40000100a00 */
[----:B-1----:R-:W-:-:S04]  /*8230*/  LEA R6, P0, R21, R0, 0x1 ;  /* 0x0000000015067211 */ /* 0x002fc800078008ff */
[----:B------:R-:W-:-:S05]  /*8240*/  LEA.HI.X.SX32 R7, R21, R2, 0x1, P0 ;  /* 0x0000000215077211 */ /* 0x000fca00000f0eff */
[----:B------:R1:W-:Y:S04]  /*8250*/  STL.64 [R1+0x6a0], R6 ;  /* 0x0006a00601007387 */ /* 0x0003e80000100a00 */
[----:B-1----:R-:W2:Y:S01]  /*8260*/  LDL.LU.64 R6, [R1+0x1480] ;  /* 0x0014800001067983 */ /* 0x002ea20000300a00 */
[----:B0-----:R-:W-:Y:S02]  /*8270*/  LEA R14, R26, R12, 0x1 ;  /* 0x0000000c1a0e7211 */ /* 0x001fe400078e08ff */
[----:B------:R-:W0:Y:S03]  /*8280*/  LDC R26, c[0x0][0x3d8] ;  /* 0x0000f600ff1a7b82 */ /* 0x000e260000000800 */
[----:B0-----:R-:W-:-:S05]  /*8290*/  IMAD R15, R26, 0x2, R14 ;  /* 0x000000021a0f7824 */ /* 0x001fca00078e020e */
[----:B------:R-:W0:Y:S02]  /*82a0*/  LDC R26, c[0x0][0x3d8] ;  /* 0x0000f600ff1a7b82 */ /* 0x000e240000000800 */
[----:B0-----:R-:W-:-:S06]  /*82b0*/  LEA R17, R26, R15, 0x1 ;  /* 0x0000000f1a117211 */ /* 0x001fcc00078e08ff */
[----:B------:R-:W0:Y:S01]  /*82c0*/  LDC R26, c[0x0][0x3d8] ;  /* 0x0000f600ff1a7b82 */ /* 0x000e220000000800 */
[----:B------:R-:W-:-:S04]  /*82d0*/  LEA R18, P2, R23, R0, 0x1 ;  /* 0x0000000017127211 */ /* 0x000fc800078408ff */
[----:B------:R-:W-:Y:S01]  /*82e0*/  LEA.HI.X.SX32 R19, R23, R2, 0x1, P2 ;  /* 0x0000000217137211 */ /* 0x000fe200010f0eff */
[----:B0-----:R-:W-:Y:S02]  /*82f0*/  IMAD R16, R26, 0x2, R17 ;  /* 0x000000021a107824 */ /* 0x001fe400078e0211 */
[----:B------:R-:W0:Y:S02]  /*8300*/  LDC R26, c[0x0][0x3d8] ;  /* 0x0000f600ff1a7b82 */ /* 0x000e240000000800 */
[----:B------:R0:W-:Y:S02]  /*8310*/  STL.64 [R1+0x690], R18 ;  /* 0x0006901201007387 */ /* 0x0001e40000100a00 */
[----:B0-----:R-:W-:-:S04]  /*8320*/  LEA R19, R26, R16, 0x1 ;  /* 0x000000101a137211 */ /* 0x001fc800078e08ff */
[----:B------:R-:W0:Y:S01]  /*8330*/  LDC R26, c[0x0][0x3d8] ;  /* 0x0000f600ff1a7b82 */ /* 0x000e220000000800 */
[----:B------:R-:W-:Y:S01]  /*8340*/  LEA R20, P2, R11, R0, 0x1 ;  /* 0x000000000b147211 */ /* 0x000fe200078408ff */
[----:B0-----:R-:W-:-:S06]  /*8350*/  IMAD R18, R26, 0x2, R19 ;  /* 0x000000021a127824 */ /* 0x001fcc00078e0213 */
[----:B------:R-:W0:Y:S01]  /*8360*/  LDC R26, c[0x0][0x3d8] ;  /* 0x0000f600ff1a7b82 */ /* 0x000e220000000800 */
[----:B------:R-:W-:Y:S02]  /*8370*/  LEA.HI.X.SX32 R21, R11, R2, 0x1, P2 ;  /* 0x000000020b157211 */ /* 0x000fe400010f0eff */
[----:B------:R-:W-:Y:S02]  /*8380*/  LEA R28, P1, R22, R0, 0x1 ;  /* 0x00000000161c7211 */ /* 0x000fe400078208ff */
[----:B0-----:R-:W-:-:S03]  /*8390*/  LEA R11, R26, R18, 0x1 ;  /* 0x000000121a0b7211 */ /* 0x001fc600078e08ff */
[----:B------:R-:W0:Y:S01]  /*83a0*/  LDC R26, c[0x0][0x3d8] ;  /* 0x0000f600ff1a7b82 */ /* 0x000e220000000800 */
[----:B------:R-:W-:-:S05]  /*83b0*/  LEA.HI.X.SX32 R29, R22, R2, 0x1, P1 ;  /* 0x00000002161d7211 */ /* 0x000fca00008f0eff */
[----:B------:R1:W-:Y:S02]  /*83c0*/  STL.64 [R1+0x698], R28 ;  /* 0x0006981c01007387 */ /* 0x0003e40000100a00 */
[----:B-1----:R-:W-:-:S04]  /*83d0*/  LEA R28, P0, R24, R0, 0x1 ;  /* 0x00000000181c7211 */ /* 0x002fc800078008ff */
[----:B------:R-:W-:-:S05]  /*83e0*/  LEA.HI.X.SX32 R29, R24, R2, 0x1, P0 ;  /* 0x00000002181d7211 */ /* 0x000fca00000f0eff */
[----:B------:R-:W-:Y:S01]  /*83f0*/  STL.64 [R1+0x688], R28 ;  /* 0x0006881c01007387 */ /* 0x000fe20000100a00 */
[----:B--2---:R-:W-:-:S04]  /*8400*/  LEA R22, P1, R6, R0, 0x1 ;  /* 0x0000000006167211 */ /* 0x004fc800078208ff */
[----:B------:R-:W-:Y:S01]  /*8410*/  LEA.HI.X.SX32 R23, R6, R2, 0x1, P1 ;  /* 0x0000000206177211 */ /* 0x000fe200008f0eff */
[----:B0-----:R-:W-:Y:S02]  /*8420*/  IMAD R6, R26, 0x2, R11 ;  /* 0x000000021a067824 */ /* 0x001fe400078e020b */
[----:B------:R-:W0:Y:S01]  /*8430*/  LDC R26, c[0x0][0x3d8] ;  /* 0x0000f600ff1a7b82 */ /* 0x000e220000000800 */
[----:B------:R-:W-:-:S04]  /*8440*/  LEA R24, P0, R7, R0, 0x1 ;  /* 0x0000000007187211 */ /* 0x000fc800078008ff */
[----:B------:R-:W-:Y:S01]  /*8450*/  LEA.HI.X.SX32 R25, R7, R2, 0x1, P0 ;  /* 0x0000000207197211 */ /* 0x000fe200000f0eff */
[----:B------:R-:W-:Y:S01]  /*8460*/  STL.64 [R1+0x680], R22 ;  /* 0x0006801601007387 */ /* 0x000fe20000100a00 */
[----:B0-----:R-:W-:Y:S02]  /*8470*/  LEA R7, R26, R6, 0x1 ;  /* 0x000000061a077211 */ /* 0x001fe400078e08ff */
[----:B------:R-:W0:Y:S01]  /*8480*/  LDC R26, c[0x0][0x3d8] ;  /* 0x0000f600ff1a7b82 */ /* 0x000e220000000800 */
[----:B------:R1:W-:Y:S02]  /*8490*/  STL.64 [R1+0x678], R20 ;  /* 0x0006781401007387 */ /* 0x0003e40000100a00 */
[----:B-1----:R-:W-:-:S04]  /*84a0*/  LEA R20, P2, R5, R0, 0x1 ;  /* 0x0000000005147211 */ /* 0x002fc800078408ff */
[----:B------:R-:W-:Y:S01]  /*84b0*/  LEA.HI.X.SX32 R21, R5, R2, 0x1, P2 ;  /* 0x0000000205157211 */ /* 0x000fe200010f0eff */
[----:B0-----:R-:W-:Y:S02]  /*84c0*/  IMAD R5, R26, 0x2, R7 ;  /* 0x000000021a057824 */ /* 0x001fe400078e0207 */
[----:B------:R-:W0:Y:S01]  /*84d0*/  LDC R26, c[0x0][0x3d8] ;  /* 0x0000f600ff1a7b82 */ /* 0x000e220000000800 */
[----:B------:R-:W-:-:S04]  /*84e0*/  LEA R22, P1, R9, R0, 0x1 ;  /* 0x0000000009167211 */ /* 0x000fc800078208ff */
[----:B------:R-:W-:Y:S02]  /*84f0*/  LEA.HI.X.SX32 R23, R9, R2, 0x1, P1 ;  /* 0x0000000209177211 */ /* 0x000fe400008f0eff */
[----:B0-----:R-:W-:Y:S02]  /*8500*/  LEA R9, R26, R5, 0x1 ;  /* 0x000000051a097211 */ /* 0x001fe400078e08ff */
[----:B------:R-:W0:Y:S01]  /*8510*/  LDC R26, c[0x0][0x3d8] ;  /* 0x0000f600ff1a7b82 */ /* 0x000e220000000800 */
[----:B------:R1:W-:Y:S02]  /*8520*/  STL.64 [R1+0x670], R24 ;  /* 0x0006701801007387 */ /* 0x0003e40000100a00 */
[----:B-1----:R-:W-:-:S04]  /*8530*/  LEA R24, P0, R10, R0, 0x1 ;  /* 0x000000000a187211 */ /* 0x002fc800078008ff */
[----:B------:R-:W-:Y:S01]  /*8540*/  LEA.HI.X.SX32 R25, R10, R2, 0x1, P0 ;  /* 0x000000020a197211 */ /* 0x000fe200000f0eff */
[----:B0-----:R-:W-:Y:S02]  /*8550*/  IMAD R10, R26, 0x2, R9 ;  /* 0x000000021a0a7824 */ /* 0x001fe400078e0209 */
[----:B------:R-:W0:Y:S01]  /*8560*/  LDC R26, c[0x0][0x3d8] ;  /* 0x0000f600ff1a7b82 */ /* 0x000e220000000800 */
[----:B------:R1:W-:Y:S04]  /*8570*/  STL.64 [R1+0x668], R22 ;  /* 0x0006681601007387 */ /* 0x0003e80000100a00 */
[----:B------:R2:W-:Y:S01]  /*8580*/  STL.64 [R1+0x660], R20 ;  /* 0x0006601401007387 */ /* 0x0005e20000100a00 */
[-C--:B-1----:R-:W-:Y:S02]  /*8590*/  LEA R22, P1, R4, R0.reuse, 0x1 ;  /* 0x0000000004167211 */ /* 0x082fe400078208ff */
[----:B--2---:R-:W-:-:S02]  /*85a0*/  LEA R20, P2, R8, R0, 0x1 ;  /* 0x0000000008147211 */ /* 0x004fc400078408ff */
[-C--:B------:R-:W-:Y:S02]  /*85b0*/  LEA.HI.X.SX32 R23, R4, R2.reuse, 0x1, P1 ;  /* 0x0000000204177211 */ /* 0x080fe400008f0eff */
[----:B------:R-:W-:Y:S01]  /*85c0*/  LEA.HI.X.SX32 R21, R8, R2, 0x1, P2 ;  /* 0x0000000208157211 */ /* 0x000fe200010f0eff */
[----:B------:R-:W-:Y:S04]  /*85d0*/  STL.64 [R1+0x658], R24 ;  /* 0x0006581801007387 */ /* 0x000fe80000100a00 */
[----:B------:R-:W-:Y:S04]  /*85e0*/  STL.64 [R1+0x650], R22 ;  /* 0x0006501601007387 */ /* 0x000fe80000100a00 */
[----:B------:R1:W-:Y:S02]  /*85f0*/  STL.64 [R1+0x648], R20 ;  /* 0x0006481401007387 */ /* 0x0003e40000100a00 */
[----:B-1----:R-:W-:-:S04]  /*8600*/  LEA R20, P2, R14, R0, 0x1 ;  /* 0x000000000e147211 */ /* 0x002fc800078408ff */
[----:B------:R-:W-:Y:S02]  /*8610*/  LEA.HI.X.SX32 R21, R14, R2, 0x1, P2 ;  /* 0x000000020e157211 */ /* 0x000fe400010f0eff */
[----:B0-----:R-:W-:Y:S02]  /*8620*/  LEA R14, R26, R10, 0x1 ;  /* 0x0000000a1a0e7211 */ /* 0x001fe400078e08ff */
[----:B------:R-:W0:Y:S01]  /*8630*/  LDC R26, c[0x0][0x3d8] ;  /* 0x0000f600ff1a7b82 */ /* 0x000e220000000800 */
[----:B------:R-:W-:-:S04]  /*8640*/  LEA R22, P1, R12, R0, 0x1 ;  /* 0x000000000c167211 */ /* 0x000fc800078208ff */
[----:B------:R-:W-:Y:S02]  /*8650*/  LEA.HI.X.SX32 R23, R12, R2, 0x1, P1 ;  /* 0x000000020c177211 */ /* 0x000fe400008f0eff */
[C---:B------:R-:W-:Y:S01]  /*8660*/  LEA R24, P0, R3.reuse, R0, 0x1 ;  /* 0x0000000003187211 */ /* 0x040fe200078008ff */
[----:B0-----:R-:W-:Y:S02]  /*8670*/  IMAD R12, R26, 0x2, R14 ;  /* 0x000000021a0c7824 */ /* 0x001fe400078e020e */
[----:B------:R-:W0:Y:S01]  /*8680*/  LDC R26, c[0x0][0x3d8] ;  /* 0x0000f600ff1a7b82 */ /* 0x000e220000000800 */
[----:B------:R-:W-:-:S05]  /*8690*/  LEA.HI.X.SX32 R25, R3, R2, 0x1, P0 ;  /* 0x0000000203197211 */ /* 0x000fca00000f0eff */
[----:B------:R1:W-:Y:S02]  /*86a0*/  STL.64 [R1+0x640], R24 ;  /* 0x0006401801007387 */ /* 0x0003e40000100a00 */
[----:B-1----:R-:W-:-:S04]  /*86b0*/  LEA R24, P0, R15, R0, 0x1 ;  /* 0x000000000f187211 */ /* 0x002fc800078008ff */
[----:B------:R-:W-:Y:S02]  /*86c0*/  LEA.HI.X.SX32 R25, R15, R2, 0x1, P0 ;  /* 0x000000020f197211 */ /* 0x000fe400000f0eff */
[----:B0-----:R-:W-:Y:S02]  /*86d0*/  LEA R15, R26, R12, 0x1 ;  /* 0x0000000c1a0f7211 */ /* 0x001fe400078e08ff */
[----:B------:R-:W0:Y:S01]  /*86e0*/  LDC R26, c[0x0][0x3d8] ;  /* 0x0000f600ff1a7b82 */ /* 0x000e220000000800 */
[----:B------:R-:W-:Y:S04]  /*86f0*/  STL.64 [R1+0x638], R22 ;  /* 0x0006381601007387 */ /* 0x000fe80000100a00 */
[----:B------:R1:W-:Y:S02]  /*8700*/  STL.64 [R1+0x630], R20 ;  /* 0x0006301401007387 */ /* 0x0003e40000100a00 */
[----:B-1----:R-:W-:-:S04]  /*8710*/  LEA R20, P2, R16, R0, 0x1 ;  /* 0x0000000010147211 */ /* 0x002fc800078408ff */
[----:B------:R-:W-:Y:S01]  /*8720*/  LEA.HI.X.SX32 R21, R16, R2, 0x1, P2 ;  /* 0x0000000210157211 */ /* 0x000fe200010f0eff */
[----:B0-----:R-:W-:Y:S02]  /*8730*/  IMAD R16, R26, 0x2, R15 ;  /* 0x000000021a107824 */ /* 0x001fe400078e020f */
[----:B------:R-:W0:Y:S03]  /*8740*/  LDC R26, c[0x0][0x3d8] ;  /* 0x0000f600ff1a7b82 */ /* 0x000e260000000800 */
[----:B0-----:R-:W-:-:S05]  /*8750*/  LEA R3, R26, R16, 0x1 ;  /* 0x000000101a037211 */ /* 0x001fca00078e08ff */
[----:B------:R-:W0:Y:S01]  /*8760*/  LDC R26, c[0x0][0x3d8] ;  /* 0x0000f600ff1a7b82 */ /* 0x000e220000000800 */
[----:B------:R-:W-:-:S04]  /*8770*/  LEA R22, P1, R17, R0, 0x1 ;  /* 0x0000000011167211 */ /* 0x000fc800078208ff */
[----:B------:R-:W-:Y:S01]  /*8780*/  LEA.HI.X.SX32 R23, R17, R2, 0x1, P1 ;  /* 0x0000000211177211 */ /* 0x000fe200008f0eff */
[----:B------:R-:W-:Y:S01]  /*8790*/  STL.64 [R1+0x628], R24 ;  /* 0x0006281801007387 */ /* 0x000fe20000100a00 */
[----:B0-----:R-:W-:Y:S02]  /*87a0*/  IMAD R8, R26, 0x2, R3 ;  /* 0x000000021a087824 */ /* 0x001fe400078e0203 */
[----:B------:R-:W0:Y:S01]  /*87b0*/  LDC R26, c[0x0][0x3d8] ;  /* 0x0000f600ff1a7b82 */ /* 0x000e220000000800 */
[----:B------:R-:W-:Y:S04]  /*87c0*/  STL.64 [R1+0x620], R22 ;  /* 0x0006201601007387 */ /* 0x000fe80000100a00 */
[----:B------:R1:W-:Y:S02]  /*87d0*/  STL.64 [R1+0x618], R20 ;  /* 0x0006181401007387 */ /* 0x0003e40000100a00 */
[----:B-1----:R-:W-:-:S04]  /*87e0*/  LEA R20, P2, R11, R0, 0x1 ;  /* 0x000000000b147211 */ /* 0x002fc800078408ff */
[----:B------:R-:W-:Y:S02]  /*87f0*/  LEA.HI.X.SX32 R21, R11, R2, 0x1, P2 ;  /* 0x000000020b157211 */ /* 0x000fe400010f0eff */
[----:B0-----:R-:W-:Y:S02]  /*8800*/  LEA R11, R26, R8, 0x1 ;  /* 0x000000081a0b7211 */ /* 0x001fe400078e08ff */
[----:B------:R-:W0:Y:S01]  /*8810*/  LDC R26, c[0x0][0x3d8] ;  /* 0x0000f600ff1a7b82 */ /* 0x000e220000000800 */
[CC--:B------:R-:W-:Y:S02]  /*8820*/  LEA R22, P1, R18.reuse, R0.reuse, 0x1 ;  /* 0x0000000012167211 */ /* 0x0c0fe400078208ff */
[----:B------:R-:W-:Y:S02]  /*8830*/  LEA R24, P0, R19, R0, 0x1 ;  /* 0x0000000013187211 */ /* 0x000fe400078008ff */
[----:B------:R-:W-:Y:S01]  /*8840*/  LEA.HI.X.SX32 R23, R18, R2, 0x1, P1 ;  /* 0x0000000212177211 */ /* 0x000fe200008f0eff */
[----:B0-----:R-:W-:-:S02]  /*8850*/  IMAD R4, R26, 0x2, R11 ;  /* 0x000000021a047824 */ /* 0x001fc400078e020b */
[----:B------:R-:W0:Y:S01]  /*8860*/  LDC R26, c[0x0][0x3d8] ;  /* 0x0000f600ff1a7b82 */ /* 0x000e220000000800 */
[----:B------:R-:W-:Y:S02]  /*8870*/  LEA R18, P2, R5, R0, 0x1 ;  /* 0x0000000005127211 */ /* 0x000fe400078408ff */
[-C--:B------:R-:W-:Y:S02]  /*8880*/  LEA.HI.X.SX32 R25, R19, R2.reuse, 0x1, P0 ;  /* 0x0000000213197211 */ /* 0x080fe400000f0eff */
[----:B------:R-:W-:-:S03]  /*8890*/  LEA.HI.X.SX32 R19, R5, R2, 0x1, P2 ;  /* 0x0000000205137211 */ /* 0x000fc600010f0eff */
[----:B------:R-:W-:Y:S04]  /*88a0*/  STL.64 [R1+0x610], R24 ;  /* 0x0006101801007387 */ /* 0x000fe80000100a00 */
[----:B------:R1:W-:Y:S01]  /*88b0*/  STL.64 [R1+0x608], R22 ;  /* 0x0006081601007387 */ /* 0x0003e20000100a00 */
[----:B0-----:R-:W-:Y:S02]  /*88c0*/  LEA R5, R26, R4, 0x1 ;  /* 0x000000041a057211 */ /* 0x001fe400078e08ff */
[----:B------:R-:W0:Y:S01]  /*88d0*/  LDC R26, c[0x0][0x3d8] ;  /* 0x0000f600ff1a7b82 */ /* 0x000e220000000800 */
[C---:B-1----:R-:W-:Y:S01]  /*88e0*/  LEA R22, P0, R6.reuse, R0, 0x1 ;  /* 0x0000000006167211 */ /* 0x042fe200078008ff */
[----:B------:R1:W-:Y:S03]  /*88f0*/  STL.64 [R1+0x600], R20 ;  /* 0x0006001401007387 */ /* 0x0003e60000100a00 */
[----:B------:R-:W-:-:S02]  /*8900*/  LEA.HI.X.SX32 R23, R6, R2, 0x1, P0 ;  /* 0x0000000206177211 */ /* 0x000fc400000f0eff */
[----:B-1----:R-:W-:-:S04]  /*8910*/  LEA R20, P1, R7, R0, 0x1 ;  /* 0x0000000007147211 */ /* 0x002fc800078208ff */
[----:B------:R-:W-:Y:S01]  /*8920*/  LEA.HI.X.SX32 R21, R7, R2, 0x1, P1 ;  /* 0x0000000207157211 */ /* 0x000fe200008f0eff */
[----:B------:R-:W-:Y:S04]  /*8930*/  STL.64 [R1+0x5f8], R22 ;  /* 0x0005f81601007387 */ /* 0x000fe80000100a00 */
[----:B------:R1:W-:Y:S01]  /*8940*/  STL.64 [R1+0x5f0], R20 ;  /* 0x0005f01401007387 */ /* 0x0003e20000100a00 */
[----:B------:R-:W-:-:S03]  /*8950*/  LEA R6, P2, R14, R0, 0x1 ;  /* 0x000000000e067211 */ /* 0x000fc600078408ff */
[----:B------:R2:W-:Y:S01]  /*8960*/  STL.64 [R1+0x5e8], R18 ;  /* 0x0005e81201007387 */ /* 0x0005e20000100a00 */
[----:B-1----:R-:W-:-:S04]  /*8970*/  LEA R20, P0, R9, R0, 0x1 ;  /* 0x0000000009147211 */ /* 0x002fc800078008ff */
[----:B------:R-:W-:Y:S01]  /*8980*/  LEA.HI.X.SX32 R21, R9, R2, 0x1, P0 ;  /* 0x0000000209157211 */ /* 0x000fe200000f0eff */
[----:B0-----:R-:W-:Y:S02]  /*8990*/  IMAD R9, R26, 0x2, R5 ;  /* 0x000000021a097824 */ /* 0x001fe400078e0205 */
[----:B------:R-:W0:Y:S01]  /*89a0*/  LDC R26, c[0x0][0x3d8] ;  /* 0x0000f600ff1a7b82 */ /* 0x000e220000000800 */
[----:B--2---:R-:W-:Y:S02]  /*89b0*/  LEA R18, P1, R10, R0, 0x1 ;  /* 0x000000000a127211 */ /* 0x004fe400078208ff */
[-C--:B------:R-:W-:Y:S02]  /*89c0*/  LEA.HI.X.SX32 R7, R14, R2.reuse, 0x1, P2 ;  /* 0x000000020e077211 */ /* 0x080fe400010f0eff */
[----:B------:R-:W-:Y:S01]  /*89d0*/  LEA.HI.X.SX32 R19, R10, R2, 0x1, P1 ;  /* 0x000000020a137211 */ /* 0x000fe200008f0eff */
[----:B------:R-:W-:Y:S04]  /*89e0*/  STL.64 [R1+0x5e0], R20 ;  /* 0x0005e01401007387 */ /* 0x000fe80000100a00 */
[----:B------:R-:W-:Y:S04]  /*89f0*/  STL.64 [R1+0x5d8], R18 ;  /* 0x0005d81201007387 */ /* 0x000fe80000100a00 */
[----:B------:R1:W-:Y:S02]  /*8a00*/  STL.64 [R1+0x5d0], R6 ;  /* 0x0005d00601007387 */ /* 0x0003e40000100a00 */
[----:B-1----:R-:W-:-:S04]  /*8a10*/  LEA R6, P2, R16, R0, 0x1 ;  /* 0x0000000010067211 */ /* 0x002fc800078408ff */
[----:B------:R-:W-:-:S05]  /*8a20*/  LEA.HI.X.SX32 R7, R16, R2, 0x1, P2 ;  /* 0x0000000210077211 */ /* 0x000fca00010f0eff */
[----:B------:R0:W-:Y:S02]  /*8a30*/  STL.64 [R1+0x5b8], R6 ;  /* 0x0005b80601007387 */ /* 0x0001e40000100a00 */
[----:B0-----:R-:W-:Y:S02]  /*8a40*/  LEA R6, R26, R9, 0x1 ;  /* 0x000000091a067211 */ /* 0x001fe400078e08ff */
[----:B------:R-:W0:Y:S01]  /*8a50*/  LDC R26, c[0x0][0x3d8] ;  /* 0x0000f600ff1a7b82 */ /* 0x000e220000000800 */
[----:B------:R-:W-:-:S04]  /*8a60*/  LEA R18, P1, R15, R0, 0x1 ;  /* 0x000000000f127211 */ /* 0x000fc800078208ff */
[----:B------:R-:W-:Y:S01]  /*8a70*/  LEA.HI.X.SX32 R19, R15, R2, 0x1, P1 ;  /* 0x000000020f137211 */ /* 0x000fe200008f0eff */
[----:B0-----:R-:W-:Y:S02]  /*8a80*/  IMAD R7, R26, 0x2, R6 ;  /* 0x000000021a077824 */ /* 0x001fe400078e0206 */
[----:B------:R-:W0:Y:S01]  /*8a90*/  LDC R26, c[0x0][0x3d8] ;  /* 0x0000f600ff1a7b82 */ /* 0x000e220000000800 */
[----:B------:R-:W-:-:S04]  /*8aa0*/  LEA R16, P1, R8, R0, 0x1 ;  /* 0x0000000008107211 */ /* 0x000fc800078208ff */
[----:B------:R-:W-:Y:S02]  /*8ab0*/  LEA.HI.X.SX32 R17, R8, R2, 0x1, P1 ;  /* 0x0000000208117211 */ /* 0x000fe400008f0eff */
[----:B------:R-:W-:-:S04]  /*8ac0*/  LEA R20, P0, R12, R0, 0x1 ;  /* 0x000000000c147211 */ /* 0x000fc800078008ff */
        /* <DEDUP_REMOVED lines=8> */
[----:B------:R-:W0:Y:S02]  /*8b50*/  LDC R26, c[0x0][0x3d8] ;  /* 0x0000f600ff1a7b82 */ /* 0x000e240000000800 */
[----:B------:R-:W-:Y:S04]  /*8b60*/  STL.64 [R1+0x5b0], R18 ;  /* 0x0005b01201007387 */ /* 0x000fe80000100a00 */
[----:B------:R1:W-:Y:S02]  /*8b70*/  STL.64 [R1+0x5a8], R16 ;  /* 0x0005a81001007387 */ /* 0x0003e40000100a00 */
[----:B-1----:R-:W-:-:S04]  /*8b80*/  LEA R16, P0, R4, R0, 0x1 ;  /* 0x0000000004107211 */ /* 0x002fc800078008ff */
[----:B------:R-:W-:Y:S02]  /*8b90*/  LEA.HI.X.SX32 R17, R4, R2, 0x1, P0 ;  /* 0x0000000204117211 */ /* 0x000fe400000f0eff */
[----:B0-----:R-:W-:Y:S02]  /*8ba0*/  LEA R4, R26, R3, 0x1 ;  /* 0x000000031a047211 */ /* 0x001fe400078e08ff */
[----:B------:R-:W0:Y:S01]  /*8bb0*/  LDC R26, c[0x0][0x3d8] ;  /* 0x0000f600ff1a7b82 */ /* 0x000e220000000800 */
[----:B------:R-:W-:-:S04]  /*8bc0*/  LEA R14, P2, R11, R0, 0x1 ;  /* 0x000000000b0e7211 */ /* 0x000fc800078408ff */
[----:B------:R-:W-:-:S05]  /*8bd0*/  LEA.HI.X.SX32 R15, R11, R2, 0x1, P2 ;  /* 0x000000020b0f7211 */ /* 0x000fca00010f0eff */
[----:B------:R1:W-:Y:S02]  /*8be0*/  STL.64 [R1+0x5a0], R14 ;  /* 0x0005a00e01007387 */ /* 0x0003e40000100a00 */
[----:B-1----:R-:W-:-:S04]  /*8bf0*/  LEA R14, P1, R5, R0, 0x1 ;  /* 0x00000000050e7211 */ /* 0x002fc800078208ff */
[----:B------:R-:W-:Y:S01]  /*8c00*/  LEA.HI.X.SX32 R15, R5, R2, 0x1, P1 ;  /* 0x00000002050f7211 */ /* 0x000fe200008f0eff */
[----:B0-----:R-:W-:Y:S02]  /*8c10*/  IMAD R5, R26, 0x2, R4 ;  /* 0x000000021a057824 */ /* 0x001fe400078e0204 */
[----:B------:R-:W0:Y:S01]  /*8c20*/  LDC R26, c[0x0][0x3d8] ;  /* 0x0000f600ff1a7b82 */ /* 0x000e220000000800 */
[C---:B------:R-:W-:Y:S01]  /*8c30*/  LEA R10, P2, R9.reuse, R0, 0x1 ;  /* 0x00000000090a7211 */ /* 0x040fe200078408ff */
[----:B------:R1:W-:Y:S03]  /*8c40*/  STL.64 [R1+0x598], R16 ;  /* 0x0005981001007387 */ /* 0x0003e60000100a00 */
[----:B------:R-:W-:Y:S01]  /*8c50*/  LEA.HI.X.SX32 R11, R9, R2, 0x1, P2 ;  /* 0x00000002090b7211 */ /* 0x000fe200010f0eff */
[----:B------:R2:W-:Y:S04]  /*8c60*/  STL.64 [R1+0x590], R14 ;  /* 0x0005900e01007387 */ /* 0x0005e80000100a00 */
[----:B------:R3:W-:Y:S01]  /*8c70*/  STL.64 [R1+0x588], R10 ;  /* 0x0005880a01007387 */ /* 0x0007e20000100a00 */
[----:B-1----:R-:W-:-:S02]  /*8c80*/  LEA R16, P0, R6, R0, 0x1 ;  /* 0x0000000006107211 */ /* 0x002fc400078008ff */
[C---:B--2---:R-:W-:Y:S02]  /*8c90*/  LEA R14, P1, R7.reuse, R0, 0x1 ;  /* 0x00000000070e7211 */ /* 0x044fe400078208ff */
[----:B------:R-:W-:Y:S02]  /*8ca0*/  LEA.HI.X.SX32 R17, R6, R2, 0x1, P0 ;  /* 0x0000000206117211 */ /* 0x000fe400000f0eff */
[C---:B---3--:R-:W-:Y:S02]  /*8cb0*/  LEA R10, P2, R8.reuse, R0, 0x1 ;  /* 0x00000000080a7211 */ /* 0x048fe400078408ff */
[-C--:B------:R-:W-:Y:S02]  /*8cc0*/  LEA.HI.X.SX32 R15, R7, R2.reuse, 0x1, P1 ;  /* 0x00000002070f7211 */ /* 0x080fe400008f0eff */
[----:B------:R-:W-:Y:S01]  /*8cd0*/  LEA.HI.X.SX32 R11, R8, R2, 0x1, P2 ;  /* 0x00000002080b7211 */ /* 0x000fe200010f0eff */
[----:B------:R1:W-:Y:S01]  /*8ce0*/  STL.64 [R1+0x580], R16 ;  /* 0x0005801001007387 */ /* 0x0003e20000100a00 */
[----:B0-----:R-:W-:-:S03]  /*8cf0*/  LEA R6, R26, R5, 0x1 ;  /* 0x000000051a067211 */ /* 0x001fc600078e08ff */
[----:B------:R0:W-:Y:S01]  /*8d00*/  STL.64 [R1+0x578], R14 ;  /* 0x0005780e01007387 */ /* 0x0001e20000100a00 */
[----:B------:R-:W-:-:S03]  /*8d10*/  LEA R8, P3, R6, R0, 0x1 ;  /* 0x0000000006087211 */ /* 0x000fc600078608ff */
[----:B------:R2:W-:Y:S01]  /*8d20*/  STL.64 [R1+0x570], R10 ;  /* 0x0005700a01007387 */ /* 0x0005e20000100a00 */
[CC--:B-1----:R-:W-:Y:S02]  /*8d30*/  LEA R16, P0, R3.reuse, R0.reuse, 0x1 ;  /* 0x0000000003107211 */ /* 0x0c2fe400078008ff */
[C---:B0-----:R-:W-:Y:S02]  /*8d40*/  LEA R14, P1, R4.reuse, R0, 0x1 ;  /* 0x00000000040e7211 */ /* 0x041fe400078208ff */
[----:B------:R-:W-:Y:S02]  /*8d50*/  LEA.HI.X.SX32 R17, R3, R2, 0x1, P0 ;  /* 0x0000000203117211 */ /* 0x000fe400000f0eff */
[C---:B--2---:R-:W-:Y:S02]  /*8d60*/  LEA R10, P2, R5.reuse, R0, 0x1 ;  /* 0x00000000050a7211 */ /* 0x044fe400078408ff */
[-C--:B------:R-:W-:Y:S02]  /*8d70*/  LEA.HI.X.SX32 R15, R4, R2.reuse, 0x1, P1 ;  /* 0x00000002040f7211 */ /* 0x080fe400008f0eff */
[----:B------:R-:W-:-:S02]  /*8d80*/  LEA.HI.X.SX32 R11, R5, R2, 0x1, P2 ;  /* 0x00000002050b7211 */ /* 0x000fc400010f0eff */
[----:B------:R-:W-:Y:S01]  /*8d90*/  LEA.HI.X.SX32 R9, R6, R2, 0x1, P3 ;  /* 0x0000000206097211 */ /* 0x000fe200018f0eff */
[C---:B------:R-:W-:Y:S01]  /*8da0*/  IMAD R2, R13.reuse, 0x7f, RZ ;  /* 0x0000007f0d027824 */ /* 0x040fe200078e02ff */
[----:B------:R-:W-:Y:S01]  /*8db0*/  STL.64 [R1+0x568], R16 ;  /* 0x0005681001007387 */ /* 0x000fe20000100a00 */
[C---:B------:R-:W-:Y:S02]  /*8dc0*/  IMAD R0, R13.reuse, 0xf, RZ ;  /* 0x0000000f0d007824 */ /* 0x040fe400078e02ff */
[C---:B------:R-:W-:Y:S01]  /*8dd0*/  IMAD R6, R13.reuse, 0x13, RZ ;  /* 0x000000130d067824 */ /* 0x040fe200078e02ff */
[----:B------:R-:W-:Y:S01]  /*8de0*/  STL.64 [R1+0x560], R14 ;  /* 0x0005600e01007387 */ /* 0x000fe20000100a00 */
[----:B------:R-:W-:-:S03]  /*8df0*/  IMAD R7, R13, 0x14, RZ ;  /* 0x000000140d077824 */ /* 0x000fc600078e02ff */
[----:B------:R0:W-:Y:S04]  /*8e00*/  STL.64 [R1+0x558], R10 ;  /* 0x0005580a01007387 */ /* 0x0001e80000100a00 */
[----:B------:R1:W-:Y:S04]  /*8e10*/  STL.64 [R1+0x550], R8 ;  /* 0x0005500801007387 */ /* 0x0003e80000100a00 */
[----:B------:R2:W-:Y:S04]  /*8e20*/  STL [R1+0x154], R2 ;  /* 0x0001540201007387 */ /* 0x0005e80000100800 */
[----:B------:R3:W-:Y:S01]  /*8e30*/  STL [R1+0xe8], R0 ;  /* 0x0000e80001007387 */ /* 0x0007e20000100800 */
[----:B0-----:R-:W-:-:S02]  /*8e40*/  IMAD R10, R13, 0x17, RZ ;  /* 0x000000170d0a7824 */ /* 0x001fc400078e02ff */
[C---:B------:R-:W-:Y:S02]  /*8e50*/  IMAD R11, R13.reuse, 0x18, RZ ;  /* 0x000000180d0b7824 */ /* 0x040fe400078e02ff */
[C---:B-1----:R-:W-:Y:S02]  /*8e60*/  IMAD R8, R13.reuse, 0x15, RZ ;  /* 0x000000150d087824 */ /* 0x042fe400078e02ff */
[C---:B------:R-:W-:Y:S01]  /*8e70*/  IMAD R9, R13.reuse, 0x16, RZ ;  /* 0x000000160d097824 */ /* 0x040fe200078e02ff */
[----:B------:R0:W-:Y:S01]  /*8e80*/  STL.64 [R1+0x1478], R6 ;  /* 0x0014780601007387 */ /* 0x0001e20000100a00 */
[----:B--2---:R-:W-:-:S03]  /*8e90*/  IMAD R2, R13, 0x2a, RZ ;  /* 0x0000002a0d027824 */ /* 0x004fc600078e02ff */
[----:B------:R-:W-:Y:S01]  /*8ea0*/  STL.64 [R1+0x1470], R8 ;  /* 0x0014700801007387 */ /* 0x000fe20000100a00 */
[----:B---3--:R-:W-:-:S03]  /*8eb0*/  IMAD R0, R13, 0x2c, RZ ;  /* 0x0000002c0d007824 */ /* 0x008fc600078e02ff */
[----:B------:R-:W-:Y:S01]  /*8ec0*/  STL.64 [R1+0x1468], R10 ;  /* 0x0014680a01007387 */ /* 0x000fe20000100a00 */
[----:B0-----:R-:W-:-:S03]  /*8ed0*/  IMAD R6, R13, 0x2b, RZ ;  /* 0x0000002b0d067824 */ /* 0x001fc600078e02ff */
[----:B------:R0:W-:Y:S04]  /*8ee0*/  STL [R1], R2 ;  /* 0x0000000201007387 */ /* 0x0001e80000100800 */
[----:B------:R1:W-:Y:S01]  /*8ef0*/  STL [R1+0x4], R6 ;  /* 0x0000040601007387 */ /* 0x0003e20000100800 */
[----:B0-----:R-:W-:-:S03]  /*8f00*/  IMAD R2, R13, 0x2d, RZ ;  /* 0x0000002d0d027824 */ /* 0x001fc600078e02ff */
[----:B------:R0:W-:Y:S01]  /*8f10*/  STL [R1+0x8], R0 ;  /* 0x0000080001007387 */ /* 0x0001e20000100800 */
[----:B-1----:R-:W-:-:S03]  /*8f20*/  IMAD R6, R13, 0x2e, RZ ;  /* 0x0000002e0d067824 */ /* 0x002fc600078e02ff */
[----:B------:R1:W-:Y:S04]  /*8f30*/  STL [R1+0xc], R2 ;  /* 0x00000c0201007387 */ /* 0x0003e80000100800 */
[----:B------:R2:W-:Y:S01]  /*8f40*/  STL [R1+0x10], R6 ;  /* 0x0000100601007387 */ /* 0x0005e20000100800 */
[C---:B0-----:R-:W-:Y:S02]  /*8f50*/  IMAD R0, R13.reuse, 0x2f, RZ ;  /* 0x0000002f0d007824 */ /* 0x041fe400078e02ff */
[----:B-1----:R-:W-:-:S03]  /*8f60*/  IMAD R2, R13, 0x30, RZ ;  /* 0x000000300d027824 */ /* 0x002fc600078e02ff */
[----:B------:R0:W-:Y:S01]  /*8f70*/  STL [R1+0x14], R0 ;  /* 0x0000140001007387 */ /* 0x0001e20000100800 */
[----:B--2---:R-:W-:-:S03]  /*8f80*/  IMAD R6, R13, 0x31, RZ ;  /* 0x000000310d067824 */ /* 0x004fc600078e02ff */
        /* <DEDUP_REMOVED lines=29> */
[----:B--2---:R-:W-:-:S03]  /*9160*/  IMAD.SHL.U32 R6, R13, 0x40, RZ ;  /* 0x000000400d067824 */ /* 0x004fc600078e00ff */
        /* <DEDUP_REMOVED lines=118> */
[----:B------:R-:W-:Y:S01]  /*98d0*/  STL [R1+0x144], R0 ;  /* 0x0001440001007387 */ /* 0x000fe20000100800 */
[----:B--2---:R-:W-:-:S03]  /*98e0*/  IMAD R6, R13, 0x7c, RZ ;  /* 0x0000007c0d067824 */ /* 0x004fc600078e02ff */
[----:B------:R0:W-:Y:S01]  /*98f0*/  STL [R1+0x148], R2 ;  /* 0x0001480201007387 */ /* 0x0001e20000100800 */
[----:B------:R-:W-:-:S03]  /*9900*/  IMAD.MOV.U32 R8, RZ, RZ, -0x800000 ;  /* 0xff800000ff087424 */ /* 0x000fc600078e00ff */
[----:B------:R1:W-:Y:S01]  /*9910*/  STL [R1+0x14c], R6 ;  /* 0x00014c0601007387 */ /* 0x0003e20000100800 */
[----:B------:R-:W-:Y:S01]  /*9920*/  MOV R7, 0xff800000 ;  /* 0xff80000000077802 */ /* 0x000fe20000000f00 */
[----:B0-----:R-:W-:Y:S01]  /*9930*/  IMAD R2, R13, 0x7d, RZ ;  /* 0x0000007d0d027824 */ /* 0x001fe200078e02ff */
[----:B-1----:R-:W-:-:S04]  /*9940*/  MOV R6, 0xff800000 ;  /* 0xff80000000067802 */ /* 0x002fc80000000f00 */
[----:B------:R-:W-:Y:S04]  /*9950*/  STL [R1+0x150], R2 ;  /* 0x0001500201007387 */ /* 0x000fe80000100800 */
[----:B------:R-:W-:Y:S04]  /*9960*/  STL [R1+0x528], R6 ;  /* 0x0005280601007387 */ /* 0x000fe80000100800 */
[----:B------:R-:W-:Y:S04]  /*9970*/  STL [R1+0x52c], R8 ;  /* 0x00052c0801007387 */ /* 0x000fe80000100800 */
[----:B------:R0:W-:Y:S04]  /*9980*/  STL [R1+0x540], R7 ;  /* 0x0005400701007387 */ /* 0x0001e80000100800 */
[----:B------:R-:W-:Y:S04]  /*9990*/  STL [R1+0x2e0], RZ ;  /* 0x0002e0ff01007387 */ /* 0x000fe80000100800 */
[----:B------:R1:W-:Y:S04]  /*99a0*/  STL [R1+0x544], R6 ;  /* 0x0005440601007387 */ /* 0x0003e80000100800 */
[----:B------:R-:W-:Y:S04]  /*99b0*/  STL [R1+0x2e4], RZ ;  /* 0x0002e4ff01007387 */ /* 0x000fe80000100800 */
        /* <DEDUP_REMOVED lines=30> */
[----:B0-----:R-:W1:Y:S04]  /*9ba0*/  LDL.LU R7, [R1+0xe8] ;  /* 0x0000e80001077983 */ /* 0x001e680000300800 */
[----:B------:R-:W1:Y:S04]  /*9bb0*/  LDL.64 R8, [R1+0x298] ;  /* 0x0002980001087983 */ /* 0x000e680000100a00 */
[----:B------:R-:W2:Y:S04]  /*9bc0*/  LDL.64 R10, [R1+0x290] ;  /* 0x00029000010a7983 */ /* 0x000ea80000100a00 */
        /* <DEDUP_REMOVED lines=25> */
[----:B------:R-:W-:Y:S01]  /*9d60*/  STL [R1+0x3f4], RZ ;  /* 0x0003f4ff01007387 */ /* 0x000fe20000100800 */
[----:B------:R-:W-:-:S03]  /*9d70*/  IMAD.SHL.U32 R3, R13, 0x10, RZ ;  /* 0x000000100d037824 */ /* 0x000fc600078e00ff */
[----:B------:R-:W-:Y:S04]  /*9d80*/  STL [R1+0x3f8], RZ ;  /* 0x0003f8ff01007387 */ /* 0x000fe80000100800 */
[----:B------:R-:W-:Y:S04]  /*9d90*/  STL [R1+0x3fc], RZ ;  /* 0x0003fcff01007387 */ /* 0x000fe80000100800 */
[----:B------:R-:W-:Y:S04]  /*9da0*/  STL [R1+0x400], RZ ;  /* 0x000400ff01007387 */ /* 0x000fe80000100800 */
[----:B------:R-:W-:Y:S04]  /*9db0*/  STL [R1+0x404], RZ ;  /* 0x000404ff01007387 */ /* 0x000fe80000100800 */
[----:B------:R-:W-:Y:S04]  /*9dc0*/  STL [R1+0x408], RZ ;  /* 0x000408ff01007387 */ /* 0x000fe80000100800 */
[----:B------:R-:W-:Y:S01]  /*9dd0*/  STL [R1+0x40c], RZ ;  /* 0x00040cff01007387 */ /* 0x000fe20000100800 */
[----:B------:R-:W-:-:S02]  /*9de0*/  IMAD R4, R13, 0x11, RZ ;  /* 0x000000110d047824 */ /* 0x000fc400078e02ff */
[----:B------:R-:W-:Y:S02]  /*9df0*/  IMAD R5, R13, 0x12, RZ ;  /* 0x000000120d057824 */ /* 0x000fe400078e02ff */
[----:B-1----:R-:W-:-:S05]  /*9e00*/  IMAD.WIDE R6, R7, 0x2, R8 ;  /* 0x0000000207067825 */ /* 0x002fca00078e0208 */
[----:B------:R2:W-:Y:S02]  /*9e10*/  STL.64 [R1+0x10c0], R6 ;  /* 0x0010c00601007387 */ /* 0x0005e40000100a00 */
[----:B--2---:R-:W-:-:S05]  /*9e20*/  IMAD.WIDE R6, R3, 0x2, R10 ;  /* 0x0000000203067825 */ /* 0x004fca00078e020a */
[----:B------:R0:W-:Y:S02]  /*9e30*/  STL.64 [R1+0x10b8], R6 ;  /* 0x0010b80601007387 */ /* 0x0001e40000100a00 */
[----:B0-----:R-:W-:-:S05]  /*9e40*/  IMAD.WIDE R6, R3, 0x2, R8 ;  /* 0x0000000203067825 */ /* 0x001fca00078e0208 */
[----:B------:R0:W-:Y:S02]  /*9e50*/  STL.64 [R1+0x10b0], R6 ;  /* 0x0010b00601007387 */ /* 0x0001e40000100a00 */
[----:B0-----:R-:W-:-:S05]  /*9e60*/  IMAD.WIDE R6, R4, 0x2, R10 ;  /* 0x0000000204067825 */ /* 0x001fca00078e020a */
[----:B------:R0:W-:Y:S02]  /*9e70*/  STL.64 [R1+0x10a8], R6 ;  /* 0x0010a80601007387 */ /* 0x0001e40000100a00 */
[----:B0-----:R-:W-:-:S05]  /*9e80*/  IMAD.WIDE R6, R4, 0x2, R8 ;  /* 0x0000000204067825 */ /* 0x001fca00078e0208 */
[----:B------:R0:W-:Y:S01]  /*9e90*/  STL.64 [R1+0x10a0], R6 ;  /* 0x0010a00601007387 */ /* 0x0001e20000100a00 */
[----:B------:R-:W-:-:S04]  /*9ea0*/  IMAD.WIDE R8, R5, 0x2, R8 ;  /* 0x0000000205087825 */ /* 0x000fc800078e0208 */
[----:B0-----:R-:W-:-:S05]  /*9eb0*/  IMAD.WIDE R6, R5, 0x2, R10 ;  /* 0x0000000205067825 */ /* 0x001fca00078e020a */
[----:B------:R0:W-:Y:S04]  /*9ec0*/  STL.64 [R1+0x1098], R6 ;  /* 0x0010980601007387 */ /* 0x0001e80000100a00 */
[----:B0-----:R-:W2:Y:S04]  /*9ed0*/  LDL.LU.64 R6, [R1+0x1478] ;  /* 0x0014780001067983 */ /* 0x001ea80000300a00 */
[----:B------:R-:W3:Y:S04]  /*9ee0*/  LDL.64 R4, [R1+0x298] ;  /* 0x0002980001047983 */ /* 0x000ee80000100a00 */
[----:B------:R2:W-:Y:S02]  /*9ef0*/  STL.64 [R1+0x1090], R8 ;  /* 0x0010900801007387 */ /* 0x0005e40000100a00 */
[----:B--2---:R-:W-:-:S05]  /*9f00*/  IMAD.WIDE R8, R6, 0x2, R10 ;  /* 0x0000000206087825 */ /* 0x004fca00078e020a */
[----:B------:R3:W-:Y:S01]  /*9f10*/  STL.64 [R1+0x1088], R8 ;  /* 0x0010880801007387 */ /* 0x0007e20000100a00 */
[----:B------:R-:W-:-:S04]  /*9f20*/  IMAD.WIDE R10, R7, 0x2, R10 ;  /* 0x00000002070a7825 */ /* 0x000fc800078e020a */
[----:B---3--:R-:W-:-:S05]  /*9f30*/  IMAD.WIDE R8, R6, 0x2, R4 ;  /* 0x0000000206087825 */ /* 0x008fca00078e0204 */
[----:B------:R0:W-:Y:S04]  /*9f40*/  STL.64 [R1+0x1080], R8 ;  /* 0x0010800801007387 */ /* 0x0001e80000100a00 */
[----:B0-----:R-:W2:Y:S04]  /*9f50*/  LDL.LU.64 R8, [R1+0x1470] ;  /* 0x0014700001087983 */ /* 0x001ea80000300a00 */
[----:B------:R0:W-:Y:S02]  /*9f60*/  STL.64 [R1+0x1078], R10 ;  /* 0x0010780a01007387 */ /* 0x0001e40000100a00 */
[----:B0-----:R-:W-:-:S02]  /*9f70*/  IMAD.WIDE R10, R7, 0x2, R4 ;  /* 0x00000002070a7825 */ /* 0x001fc400078e0204 */
[----:B------:R-:W2:Y:S04]  /*9f80*/  LDL.64 R6, [R1+0x290] ;  /* 0x0002900001067983 */ /* 0x000ea80000100a00 */
[----:B------:R2:W-:Y:S02]  /*9f90*/  STL.64 [R1+0x1070], R10 ;  /* 0x0010700a01007387 */ /* 0x0005e40000100a00 */
[----:B--2---:R-:W-:-:S05]  /*9fa0*/  IMAD.WIDE R10, R8, 0x2, R6 ;  /* 0x00000002080a7825 */ /* 0x004fca00078e0206 */
[----:B------:R0:W-:Y:S02]  /*9fb0*/  STL.64 [R1+0x1068], R10 ;  /* 0x0010680a01007387 */ /* 0x0001e40000100a00 */
[----:B0-----:R-:W-:-:S05]  /*9fc0*/  IMAD.WIDE R10, R8, 0x2, R4 ;  /* 0x00000002080a7825 */ /* 0x001fca00078e0204 */
[----:B------:R0:W-:Y:S02]  /*9fd0*/  STL.64 [R1+0x1060], R10 ;  /* 0x0010600a01007387 */ /* 0x0001e40000100a00 */
[----:B0-----:R-:W-:-:S05]  /*9fe0*/  IMAD.WIDE R10, R9, 0x2, R6 ;  /* 0x00000002090a7825 */ /* 0x001fca00078e0206 */
[----:B------:R0:W-:Y:S04]  /*9ff0*/  STL.64 [R1+0x1058], R10 ;  /* 0x0010580a01007387 */ /* 0x0001e80000100a00 */
[----:B0-----:R-:W2:Y:S01]  /*a000*/  LDL.LU.64 R10, [R1+0x1468] ;  /* 0x00146800010a7983 */ /* 0x001ea20000300a00 */
[----:B------:R-:W-:-:S05]  /*a010*/  IMAD.WIDE R8, R9, 0x2, R4 ;  /* 0x0000000209087825 */ /* 0x000fca00078e0204 */
[----:B------:R2:W-:Y:S01]  /*a020*/  STL.64 [R1+0x1050], R8 ;  /* 0x0010500801007387 */ /* 0x0005e20000100a00 */
[C---:B------:R-:W-:Y:S02]  /*a030*/  IMAD R12, R13.reuse, 0x19, RZ ;  /* 0x000000190d0c7824 */ /* 0x040fe400078e02ff */
[C---:B------:R-:W-:Y:S02]  /*a040*/  IMAD R14, R13.reuse, 0x1a, RZ ;  /* 0x0000001a0d0e7824 */ /* 0x040fe400078e02ff */
[C---:B------:R-:W-:Y:S02]  /*a050*/  IMAD R15, R13.reuse, 0x1b, RZ ;  /* 0x0000001b0d0f7824 */ /* 0x040fe400078e02ff */
[C---:B------:R-:W-:Y:S02]  /*a060*/  IMAD R16, R13.reuse, 0x1c, RZ ;  /* 0x0000001c0d107824 */ /* 0x040fe400078e02ff */
[C---:B------:R-:W-:Y:S02]  /*a070*/  IMAD R17, R13.reuse, 0x1d, RZ ;  /* 0x0000001d0d117824 */ /* 0x040fe400078e02ff */
[----:B------:R-:W-:-:S02]  /*a080*/  IMAD R18, R13, 0x1e, RZ ;  /* 0x0000001e0d127824 */ /* 0x000fc400078e02ff */
[C---:B------:R-:W-:Y:S01]  /*a090*/  IMAD R19, R13.reuse, 0x1f, RZ ;  /* 0x0000001f0d137824 */ /* 0x040fe200078e02ff */
[C---:B------:R-:W-:Y:S01]  /*a0a0*/  SHF.L.U32 R20, R13.reuse, 0x5, RZ ;  /* 0x000000050d147819 */ /* 0x040fe200000006ff */
[----:B------:R-:W-:Y:S02]  /*a0b0*/  IMAD R21, R13, 0x21, RZ ;  /* 0x000000210d157824 */ /* 0x000fe400078e02ff */
[----:B--2---:R-:W-:-:S05]  /*a0c0*/  IMAD.WIDE R8, R10, 0x2, R6 ;  /* 0x000000020a087825 */ /* 0x004fca00078e0206 */
[----:B------:R0:W-:Y:S02]  /*a0d0*/  STL.64 [R1+0x1048], R8 ;  /* 0x0010480801007387 */ /* 0x0001e40000100a00 */
[----:B0-----:R-:W-:-:S05]  /*a0e0*/  IMAD.WIDE R8, R10, 0x2, R4 ;  /* 0x000000020a087825 */ /* 0x001fca00078e0204 */
[----:B------:R0:W-:Y:S02]  /*a0f0*/  STL.64 [R1+0x1040], R8 ;  /* 0x0010400801007387 */ /* 0x0001e40000100a00 */
[----:B0-----:R-:W-:-:S05]  /*a100*/  IMAD.WIDE R8, R11, 0x2, R6 ;  /* 0x000000020b087825 */ /* 0x001fca00078e0206 */
[----:B------:R0:W-:Y:S02]  /*a110*/  STL.64 [R1+0x1038], R8 ;  /* 0x0010380801007387 */ /* 0x0001e40000100a00 */
[----:B0-----:R-:W-:-:S04]  /*a120*/  IMAD.WIDE R8, R11, 0x2, R4 ;  /* 0x000000020b087825 */ /* 0x001fc800078e0204 */
[C---:B------:R-:W-:Y:S01]  /*a130*/  IMAD.WIDE R10, R12.reuse, 0x2, R6 ;  /* 0x000000020c0a7825 */ /* 0x040fe200078e0206 */
[----:B------:R0:W-:Y:S04]  /*a140*/  STL.64 [R1+0x1030], R8 ;  /* 0x0010300801007387 */ /* 0x0001e80000100a00 */
[----:B------:R1:W-:Y:S01]  /*a150*/  STL.64 [R1+0x1028], R10 ;  /* 0x0010280a01007387 */ /* 0x0003e20000100a00 */
[----:B0-----:R-:W-:-:S04]  /*a160*/  IMAD.WIDE R8, R12, 0x2, R4 ;  /* 0x000000020c087825 */ /* 0x001fc800078e0204 */
[C---:B-1----:R-:W-:Y:S01]  /*a170*/  IMAD.WIDE R10, R14.reuse, 0x2, R6 ;  /* 0x000000020e0a7825 */ /* 0x042fe200078e0206 */
[----:B------:R0:W-:Y:S04]  /*a180*/  STL.64 [R1+0x1020], R8 ;  /* 0x0010200801007387 */ /* 0x0001e80000100a00 */
[----:B------:R1:W-:Y:S01]  /*a190*/  STL.64 [R1+0x1018], R10 ;  /* 0x0010180a01007387 */ /* 0x0003e20000100a00 */
[----:B0-----:R-:W-:-:S04]  /*a1a0*/  IMAD.WIDE R8, R14, 0x2, R4 ;  /* 0x000000020e087825 */ /* 0x001fc800078e0204 */
[C---:B-1----:R-:W-:Y:S01]  /*a1b0*/  IMAD.WIDE R10, R15.reuse, 0x2, R6 ;  /* 0x000000020f0a7825 */ /* 0x042fe200078e0206 */
[----:B------:R0:W-:Y:S04]  /*a1c0*/  STL.64 [R1+0x1010], R8 ;  /* 0x0010100801007387 */ /* 0x0001e80000100a00 */
[----:B------:R1:W-:Y:S01]  /*a1d0*/  STL.64 [R1+0x1008], R10 ;  /* 0x0010080a01007387 */ /* 0x0003e20000100a00 */
[----:B0-----:R-:W-:-:S04]  /*a1e0*/  IMAD.WIDE R8, R15, 0x2, R4 ;  /* 0x000000020f087825 */ /* 0x001fc800078e0204 */
[C---:B------:R-:W-:Y:S01]  /*a1f0*/  IMAD.WIDE R14, R16.reuse, 0x2, R6 ;  /* 0x00000002100e7825 */ /* 0x040fe200078e0206 */
[----:B------:R0:W-:Y:S03]  /*a200*/  STL.64 [R1+0x1000], R8 ;  /* 0x0010000801007387 */ /* 0x0001e60000100a00 */
[----:B-1----:R-:W-:Y:S01]  /*a210*/  IMAD.WIDE R10, R16, 0x2, R4 ;  /* 0x00000002100a7825 */ /* 0x002fe200078e0204 */
[----:B------:R1:W-:Y:S04]  /*a220*/  STL.64 [R1+0xff8], R14 ;  /* 0x000ff80e01007387 */ /* 0x0003e80000100a00 */
[----:B------:R2:W-:Y:S01]  /*a230*/  STL.64 [R1+0xff0], R10 ;  /* 0x000ff00a01007387 */ /* 0x0005e20000100a00 */
[----:B0-----:R-:W-:-:S04]  /*a240*/  IMAD.WIDE R8, R17, 0x2, R6 ;  /* 0x0000000211087825 */ /* 0x001fc800078e0206 */
[----:B-1----:R-:W-:Y:S01]  /*a250*/  IMAD.WIDE R14, R17, 0x2, R4 ;  /* 0x00000002110e7825 */ /* 0x002fe200078e0204 */
[----:B------:R0:W-:Y:S03]  /*a260*/  STL.64 [R1+0xfe8], R8 ;  /* 0x000fe80801007387 */ /* 0x0001e60000100a00 */
[C---:B--2---:R-:W-:Y:S01]  /*a270*/  IMAD.WIDE R10, R18.reuse, 0x2, R6 ;  /* 0x00000002120a7825 */ /* 0x044fe200078e0206 */
[----:B------:R1:W-:Y:S04]  /*a280*/  STL.64 [R1+0xfe0], R14 ;  /* 0x000fe00e01007387 */ /* 0x0003e80000100a00 */
[----:B------:R2:W-:Y:S01]  /*a290*/  STL.64 [R1+0xfd8], R10 ;  /* 0x000fd80a01007387 */ /* 0x0005e20000100a00 */
[----:B0-----:R-:W-:-:S04]  /*a2a0*/  IMAD.WIDE R8, R18, 0x2, R4 ;  /* 0x0000000212087825 */ /* 0x001fc800078e0204 */
[C---:B-1----:R-:W-:Y:S01]  /*a2b0*/  IMAD.WIDE R14, R19.reuse, 0x2, R6 ;  /* 0x00000002130e7825 */ /* 0x042fe200078e0206 */
[----:B------:R0:W-:Y:S03]  /*a2c0*/  STL.64 [R1+0xfd0], R8 ;  /* 0x000fd00801007387 */ /* 0x0001e60000100a00 */
[----:B--2---:R-:W-:Y:S01]  /*a2d0*/  IMAD.WIDE R10, R19, 0x2, R4 ;  /* 0x00000002130a7825 */ /* 0x004fe200078e0204 */
[----:B0-----:R-:W2:Y:S04]  /*a2e0*/  LDL.LU R9, [R1] ;  /* 0x0000000001097983 */ /* 0x001ea80000300800 */
[----:B------:R0:W-:Y:S04]  /*a2f0*/  STL.64 [R1+0xfc8], R14 ;  /* 0x000fc80e01007387 */ /* 0x0001e80000100a00 */
[----:B------:R1:W-:Y:S04]  /*a300*/  STL.64 [R1+0xfc0], R10 ;  /* 0x000fc00a01007387 */ /* 0x0003e80000100a00 */
[----:B------:R-:W3:Y:S01]  /*a310*/  LDL.LU R8, [R1+0x4] ;  /* 0x0000040001087983 */ /* 0x000ee20000300800 */
[----:B0-----:R-:W-:-:S04]  /*a320*/  IMAD.WIDE R14, R20, 0x2, R6 ;  /* 0x00000002140e7825 */ /* 0x001fc800078e0206 */
[----:B-1----:R-:W-:Y:S01]  /*a330*/  IMAD.WIDE R10, R20, 0x2, R4 ;  /* 0x00000002140a7825 */ /* 0x002fe200078e0204 */
[----:B------:R0:W-:Y:S04]  /*a340*/  STL.64 [R1+0xfb8], R14 ;  /* 0x000fb80e01007387 */ /* 0x0001e80000100a00 */
[----:B------:R1:W-:Y:S04]  /*a350*/  STL.64 [R1+0xfb0], R10 ;  /* 0x000fb00a01007387 */ /* 0x0003e80000100a00 */
[----:B------:R-:W4:Y:S01]  /*a360*/  LDL.LU R16, [R1+0x8] ;  /* 0x0000080001107983 */ /* 0x000f220000300800 */
[----:B0-----:R-:W-:-:S04]  /*a370*/  IMAD.WIDE R14, R21, 0x2, R6 ;  /* 0x00000002150e7825 */ /* 0x001fc800078e0206 */
[----:B-1----:R-:W-:Y:S01]  /*a380*/  IMAD.WIDE R10, R21, 0x2, R4 ;  /* 0x00000002150a7825 */ /* 0x002fe200078e0204 */
[----:B------:R0:W-:Y:S04]  /*a390*/  STL.64 [R1+0xfa8], R14 ;  /* 0x000fa80e01007387 */ /* 0x0001e80000100a00 */
[----:B------:R1:W-:Y:S04]  /*a3a0*/  STL.64 [R1+0xfa0], R10 ;  /* 0x000fa00a01007387 */ /* 0x0003e80000100a00 */
[----:B------:R-:W4:Y:S01]  /*a3b0*/  LDL.LU R3, [R1+0xc] ;  /* 0x00000c0001037983 */ /* 0x000f220000300800 */
[----:B------:R-:W-:-:S02]  /*a3c0*/  IMAD R22, R13, 0x22, RZ ;  /* 0x000000220d167824 */ /* 0x000fc400078e02ff */
[----:B------:R-:W-:Y:S02]  /*a3d0*/  IMAD R23, R13, 0x23, RZ ;  /* 0x000000230d177824 */ /* 0x000fe400078e02ff */
[----:B0-----:R-:W-:-:S04]  /*a3e0*/  IMAD.WIDE R14, R22, 0x2, R6 ;  /* 0x00000002160e7825 */ /* 0x001fc800078e0206 */
[----:B-1----:R-:W-:Y:S01]  /*a3f0*/  IMAD.WIDE R10, R22, 0x2, R4 ;  /* 0x00000002160a7825 */ /* 0x002fe200078e0204 */
[----:B------:R0:W-:Y:S03]  /*a400*/  STL.64 [R1+0xf98], R14 ;  /* 0x000f980e01007387 */ /* 0x0001e60000100a00 */
[----:B------:R-:W-:Y:S01]  /*a410*/  IMAD.WIDE R18, R23, 0x2, R6 ;  /* 0x0000000217127825 */ /* 0x000fe200078e0206 */
[----:B------:R1:W-:Y:S03]  /*a420*/  STL.64 [R1+0xf90], R10 ;  /* 0x000f900a01007387 */ /* 0x0003e60000100a00 */
[----:B------:R-:W-:Y:S01]  /*a430*/  IMAD R24, R13, 0x24, RZ ;  /* 0x000000240d187824 */ /* 0x000fe200078e02ff */
[----:B0-----:R-:W4:Y:S01]  /*a440*/  LDL.LU R15, [R1+0x10] ;  /* 0x00001000010f7983 */ /* 0x001f220000300800 */
[----:B-1----:R-:W-:-:S03]  /*a450*/  IMAD.WIDE R10, R23, 0x2, R4 ;  /* 0x00000002170a7825 */ /* 0x002fc600078e0204 */
[----:B------:R0:W-:Y:S04]  /*a460*/  STL.64 [R1+0xf88], R18 ;  /* 0x000f881201007387 */ /* 0x0001e80000100a00 */
[----:B------:R1:W-:Y:S01]  /*a470*/  STL.64 [R1+0xf80], R10 ;  /* 0x000f800a01007387 */ /* 0x0003e20000100a00 */
[----:B------:R-:W-:-:S03]  /*a480*/  IMAD R25, R13, 0x25, RZ ;  /* 0x000000250d197824 */ /* 0x000fc600078e02ff */
[----:B------:R-:W4:Y:S01]  /*a490*/  LDL.LU R14, [R1+0x14] ;  /* 0x00001400010e7983 */ /* 0x000f220000300800 */
[----:B0-----:R-:W-:-:S04]  /*a4a0*/  IMAD.WIDE R18, R24, 0x2, R6 ;  /* 0x0000000218127825 */ /* 0x001fc800078e0206 */
[----:B-1----:R-:W-:Y:S01]  /*a4b0*/  IMAD.WIDE R10, R24, 0x2, R4 ;  /* 0x00000002180a7825 */ /* 0x002fe200078e0204 */
[----:B------:R0:W-:Y:S04]  /*a4c0*/  STL.64 [R1+0xf78], R18 ;  /* 0x000f781201007387 */ /* 0x0001e80000100a00 */
[----:B------:R1:W-:Y:S01]  /*a4d0*/  STL.64 [R1+0xf58], R10 ;  /* 0x000f580a01007387 */ /* 0x0003e20000100a00 */
[----:B------:R-:W-:-:S03]  /*a4e0*/  IMAD R26, R13, 0x26, RZ ;  /* 0x000000260d1a7824 */ /* 0x000fc600078e02ff */
[----:B------:R-:W4:Y:S01]  /*a4f0*/  LDL.LU R12, [R1+0x18] ;  /* 0x00001800010c7983 */ /* 0x000f220000300800 */
[----:B0-----:R-:W-:-:S04]  /*a500*/  IMAD.WIDE R18, R25, 0x2, R6 ;  /* 0x0000000219127825 */ /* 0x001fc800078e0206 */
[----:B-1----:R-:W-:Y:S01]  /*a510*/  IMAD.WIDE R10, R25, 0x2, R4 ;  /* 0x00000002190a7825 */ /* 0x002fe200078e0204 */
[----:B------:R0:W-:Y:S03]  /*a520*/  STL.64 [R1+0xf50], R18 ;  /* 0x000f501201007387 */ /* 0x0001e60000100a00 */
[C---:B------:R-:W-:Y:S01]  /*a530*/  IMAD.WIDE R20, R26.reuse, 0x2, R6 ;  /* 0x000000021a147825 */ /* 0x040fe200078e0206 */
        /* <DEDUP_REMOVED lines=9> */
[--C-:B-1----:R-:W-:Y:S01]  /*a5d0*/  IMAD.WIDE R10, R27, 0x2, R4.reuse ;  /* 0x000000021b0a7825 */ /* 0x102fe200078e0204 */
[----:B------:R0:W-:Y:S04]  /*a5e0*/  STL.64 [R1+0xf30], R20 ;  /* 0x000f301401007387 */ /* 0x0001e80000100a00 */
[----:B------:R1:W-:Y:S01]  /*a5f0*/  STL.64 [R1+0xf28], R10 ;  /* 0x000f280a01007387 */ /* 0x0003e20000100a00 */
[----:B------:R-:W-:-:S04]  /*a600*/  IMAD.WIDE R22, R28, 0x2, R4 ;  /* 0x000000021c167825 */ /* 0x000fc800078e0204 */
[----:B------:R-:W-:Y:S02]  /*a610*/  IMAD R29, R13, 0x29, RZ ;  /* 0x000000290d1d7824 */ /* 0x000fe400078e02ff */
[--C-:B0-----:R-:W-:Y:S01]  /*a620*/  IMAD.WIDE R20, R28, 0x2, R6.reuse ;  /* 0x000000021c147825 */ /* 0x101fe200078e0206 */
[----:B-1----:R-:W4:Y:S04]  /*a630*/  LDL.LU R11, [R1+0x24] ;  /* 0x00002400010b7983 */ /* 0x002f280000300800 */
[----:B------:R0:W-:Y:S04]  /*a640*/  STL.64 [R1+0xf20], R20 ;  /* 0x000f201401007387 */ /* 0x0001e80000100a00 */
[----:B------:R1:W-:Y:S04]  /*a650*/  STL.64 [R1+0xf18], R22 ;  /* 0x000f181601007387 */ /* 0x0003e80000100a00 */
[----:B------:R-:W4:Y:S01]  /*a660*/  LDL.LU R10, [R1+0x28] ;  /* 0x00002800010a7983 */ /* 0x000f220000300800 */
[----:B0-----:R-:W-:-:S04]  /*a670*/  IMAD.WIDE R20, R29, 0x2, R6 ;  /* 0x000000021d147825 */ /* 0x001fc800078e0206 */
[----:B-1----:R-:W-:Y:S01]  /*a680*/  IMAD.WIDE R22, R29, 0x2, R4 ;  /* 0x000000021d167825 */ /* 0x002fe200078e0204 */
[----:B------:R2:W-:Y:S04]  /*a690*/  STL.64 [R1+0xf10], R20 ;  /* 0x000f101401007387 */ /* 0x0005e80000100a00 */
[----:B------:R0:W-:Y:S01]  /*a6a0*/  STL.64 [R1+0xf08], R22 ;  /* 0x000f081601007387 */ /* 0x0001e20000100a00 */
[----:B--2---:R-:W-:-:S04]  /*a6b0*/  IMAD.WIDE R20, R9, 0x2, R6 ;  /* 0x0000000209147825 */ /* 0x004fc800078e0206 */
[----:B0-----:R-:W-:Y:S02]  /*a6c0*/  IMAD.WIDE R22, R9, 0x2, R4 ;  /* 0x0000000209167825 */ /* 0x001fe400078e0204 */
[----:B------:R-:W2:Y:S04]  /*a6d0*/  LDL.LU R9, [R1+0x2c] ;  /* 0x00002c0001097983 */ /* 0x000ea80000300800 */
[----:B------:R3:W-:Y:S04]  /*a6e0*/  STL.64 [R1+0xf00], R20 ;  /* 0x000f001401007387 */ /* 0x0007e80000100a00 */
[----:B------:R0:W-:Y:S01]  /*a6f0*/  STL.64 [R1+0xef8], R22 ;  /* 0x000ef81601007387 */ /* 0x0001e20000100a00 */
[----:B---3--:R-:W-:-:S04]  /*a700*/  IMAD.WIDE R20, R8, 0x2, R6 ;  /* 0x0000000208147825 */ /* 0x008fc800078e0206 */
[----:B0-----:R-:W-:Y:S02]  /*a710*/  IMAD.WIDE R22, R8, 0x2, R4 ;  /* 0x0000000208167825 */ /* 0x001fe400078e0204 */
[----:B------:R-:W3:Y:S04]  /*a720*/  LDL.LU R8, [R1+0x30] ;  /* 0x0000300001087983 */ /* 0x000ee80000300800 */
[----:B------:R4:W-:Y:S04]  /*a730*/  STL.64 [R1+0xef0], R20 ;  /* 0x000ef01401007387 */ /* 0x0009e80000100a00 */
[----:B------:R0:W-:Y:S01]  /*a740*/  STL.64 [R1+0xee8], R22 ;  /* 0x000ee81601007387 */ /* 0x0001e20000100a00 */
[----:B----4-:R-:W-:-:S04]  /*a750*/  IMAD.WIDE R20, R16, 0x2, R6 ;  /* 0x0000000210147825 */ /* 0x010fc800078e0206 */
[----:B0-----:R-:W-:Y:S02]  /*a760*/  IMAD.WIDE R22, R16, 0x2, R4 ;  /* 0x0000000210167825 */ /* 0x001fe400078e0204 */
[----:B------:R-:W4:Y:S04]  /*a770*/  LDL.LU R16, [R1+0x34] ;  /* 0x0000340001107983 */ /* 0x000f280000300800 */
[----:B------:R0:W-:Y:S04]  /*a780*/  STL.64 [R1+0xee0], R20 ;  /* 0x000ee01401007387 */ /* 0x0001e80000100a00 */
[----:B------:R1:W-:Y:S01]  /*a790*/  STL.64 [R1+0xed8], R22 ;  /* 0x000ed81601007387 */ /* 0x0003e20000100a00 */
[----:B0-----:R-:W-:-:S04]  /*a7a0*/  IMAD.WIDE R20, R3, 0x2, R6 ;  /* 0x0000000203147825 */ /* 0x001fc800078e0206 */
[----:B-1----:R-:W-:Y:S02]  /*a7b0*/  IMAD.WIDE R22, R3, 0x2, R4 ;  /* 0x0000000203167825 */ /* 0x002fe400078e0204 */
        /* <DEDUP_REMOVED lines=77> */
[----:B------:R1:W-:Y:S04]  /*ac90*/  STL.64 [R1+0xdc0], R22 ;  /* 0x000dc01601007387 */ /* 0x0003e80000100a00 */
[----:B------:R-:W4:Y:S01]  /*aca0*/  LDL.LU R19, [R1+0x78] ;  /* 0x0000780001137983 */ /* 0x000f220000300800 */
[----:B0-----:R-:W-:-:S04]  /*acb0*/  IMAD.WIDE R20, R17, 0x2, R6 ;  /* 0x0000000211147825 */ /* 0x001fc800078e0206 */
[----:B-1----:R-:W-:Y:S01]  /*acc0*/  IMAD.WIDE R22, R17, 0x2, R4 ;  /* 0x0000000211167825 */ /* 0x002fe200078e0204 */
        /* <DEDUP_REMOVED lines=21> */
[----:B------:R0:W-:Y:S04]  /*ae20*/  STL.64 [R1+0xd70], R22 ;  /* 0x000d701601007387 */ /* 0x0001e80000100a00 */
[----:B------:R-:W3:Y:S01]  /*ae30*/  LDL.LU R17, [R1+0x8c] ;  /* 0x00008c0001117983 */ /* 0x000ee20000300800 */
[----:B----4-:R-:W-:-:S04]  /*ae40*/  IMAD.WIDE R20, R16, 0x2, R6 ;  /* 0x0000000210147825 */ /* 0x010fc800078e0206 */
[----:B0-----:R-:W-:Y:S01]  /*ae50*/  IMAD.WIDE R22, R16, 0x2, R4 ;  /* 0x0000000210167825 */ /* 0x001fe200078e0204 */
        /* <DEDUP_REMOVED lines=11> */
[----:B------:R-:W4:Y:S04]  /*af10*/  LDL.LU R15, [R1+0x98] ;  /* 0x00009800010f7983 */ /* 0x000f280000300800 */
[----:B------:R1:W-:Y:S01]  /*af20*/  STL.64 [R1+0xd40], R22 ;  /* 0x000d401601007387 */ /* 0x0003e20000100a00 */
        /* <DEDUP_REMOVED lines=11> */
[--C-:B-1----:R-:W-:Y:S01]  /*afe0*/  IMAD.WIDE R22, R18, 0x2, R4.reuse ;  /* 0x0000000212167825 */ /* 0x102fe200078e0204 */
[----:B------:R0:W-:Y:S04]  /*aff0*/  STL.64 [R1+0xd18], R20 ;  /* 0x000d181401007387 */ /* 0x0001e80000100a00 */
[----:B------:R-:W4:Y:S01]  /*b000*/  LDL.LU R18, [R1+0xa4] ;  /* 0x0000a40001127983 */ /* 0x000f220000300800 */
[----:B------:R-:W-:-:S03]  /*b010*/  IMAD.WIDE R24, R19, 0x2, R4 ;  /* 0x0000000213187825 */ /* 0x000fc600078e0204 */
[----:B------:R1:W-:Y:S01]  /*b020*/  STL.64 [R1+0xd10], R22 ;  /* 0x000d101601007387 */ /* 0x0003e20000100a00 */
[----:B0-----:R-:W-:-:S05]  /*b030*/  IMAD.WIDE R20, R19, 0x2, R6 ;  /* 0x0000000213147825 */ /* 0x001fca00078e0206 */
[----:B------:R0:W-:Y:S04]  /*b040*/  STL.64 [R1+0xd08], R20 ;  /* 0x000d081401007387 */ /* 0x0001e80000100a00 */
[----:B------:R-:W-:Y:S01]  /*b050*/  STL.64 [R1+0xd00], R24 ;  /* 0x000d001801007387 */ /* 0x000fe20000100a00 */
[----:B-1----:R-:W-:-:S04]  /*b060*/  IMAD.WIDE R22, R11, 0x2, R6 ;  /* 0x000000020b167825 */ /* 0x002fc800078e0206 */
        /* <DEDUP_REMOVED lines=19> */
[----:B0-----:R-:W-:-:S04]  /*b1a0*/  IMAD.WIDE R22, R17, 0x2, R6 ;  /* 0x0000000211167825 */ /* 0x001fc800078e0206 */
[----:B-1----:R-:W-:Y:S02]  /*b1b0*/  IMAD.WIDE R20, R17, 0x2, R4 ;  /* 0x0000000211147825 */ /* 0x002fe400078e0204 */
[----:B------:R-:W3:Y:S02]  /*b1c0*/  LDL.LU R17, [R1+0xb8] ;  /* 0x0000b80001117983 */ /* 0x000ee40000300800 */
[C---:B----4-:R-:W-:Y:S02]  /*b1d0*/  IMAD.WIDE R24, R16.reuse, 0x2, R6 ;  /* 0x0000000210187825 */ /* 0x050fe400078e0206 */
[----:B------:R-:W-:Y:S04]  /*b1e0*/  STL.64 [R1+0xcb8], R22 ;  /* 0x000cb81601007387 */ /* 0x000fe80000100a00 */
[----:B------:R0:W-:Y:S04]  /*b1f0*/  STL.64 [R1+0xcb0], R20 ;  /* 0x000cb01401007387 */ /* 0x0001e80000100a00 */
[----:B------:R-:W-:Y:S01]  /*b200*/  STL.64 [R1+0xca8], R24 ;  /* 0x000ca81801007387 */ /* 0x000fe20000100a00 */
[----:B0-----:R-:W-:-:S03]  /*b210*/  IMAD.WIDE R20, R16, 0x2, R4 ;  /* 0x0000000210147825 */ /* 0x001fc600078e0204 */
[----:B------:R-:W4:Y:S01]  /*b220*/  LDL.LU R16, [R1+0xbc] ;  /* 0x0000bc0001107983 */ /* 0x000f220000300800 */
[----:B------:R-:W-:-:S03]  /*b230*/  IMAD.WIDE R22, R3, 0x2, R6 ;  /* 0x0000000203167825 */ /* 0x000fc600078e0206 */
[----:B------:R0:W-:Y:S04]  /*b240*/  STL.64 [R1+0xca0], R20 ;  /* 0x000ca01401007387 */ /* 0x0001e80000100a00 */
[----:B------:R1:W-:Y:S01]  /*b250*/  STL.64 [R1+0xc98], R22 ;  /* 0x000c981601007387 */ /* 0x0003e20000100a00 */
[----:B0-----:R-:W-:-:S03]  /*b260*/  IMAD.WIDE R20, R3, 0x2, R4 ;  /* 0x0000000203147825 */ /* 0x001fc600078e0204 */
[----:B------:R-:W4:Y:S01]  /*b270*/  LDL.LU R3, [R1+0xc0] ;  /* 0x0000c00001037983 */ /* 0x000f220000300800 */
[----:B-1----:R-:W-:-:S03]  /*b280*/  IMAD.WIDE R22, R15, 0x2, R6 ;  /* 0x000000020f167825 */ /* 0x002fc600078e0206 */
[----:B------:R0:W-:Y:S04]  /*b290*/  STL.64 [R1+0xc90], R20 ;  /* 0x000c901401007387 */ /* 0x0001e80000100a00 */
[----:B------:R1:W-:Y:S01]  /*b2a0*/  STL.64 [R1+0xc88], R22 ;  /* 0x000c881601007387 */ /* 0x0003e20000100a00 */
[----:B0-----:R-:W-:-:S03]  /*b2b0*/  IMAD.WIDE R20, R15, 0x2, R4 ;  /* 0x000000020f147825 */ /* 0x001fc600078e0204 */
[----:B------:R-:W4:Y:S04]  /*b2c0*/  LDL.LU R15, [R1+0xc4] ;  /* 0x0000c400010f7983 */ /* 0x000f280000300800 */
[----:B------:R0:W-:Y:S01]  /*b2d0*/  STL.64 [R1+0xc80], R20 ;  /* 0x000c801401007387 */ /* 0x0001e20000100a00 */
[----:B-1----:R-:W-:-:S05]  /*b2e0*/  IMAD.WIDE R22, R14, 0x2, R6 ;  /* 0x000000020e167825 */ /* 0x002fca00078e0206 */
[----:B------:R1:W-:Y:S01]  /*b2f0*/  STL.64 [R1+0xc78], R22 ;  /* 0x000c781601007387 */ /* 0x0003e20000100a00 */
[----:B0-----:R-:W-:-:S03]  /*b300*/  IMAD.WIDE R20, R14, 0x2, R4 ;  /* 0x000000020e147825 */ /* 0x001fc600078e0204 */
[----:B------:R-:W4:Y:S04]  /*b310*/  LDL.LU R14, [R1+0xc8] ;  /* 0x0000c800010e7983 */ /* 0x000f280000300800 */
[----:B------:R0:W-:Y:S01]  /*b320*/  STL.64 [R1+0xc70], R20 ;  /* 0x000c701401007387 */ /* 0x0001e20000100a00 */
[----:B-1----:R-:W-:-:S04]  /*b330*/  IMAD.WIDE R22, R12, 0x2, R6 ;  /* 0x000000020c167825 */ /* 0x002fc800078e0206 */
[----:B0-----:R-:W-:Y:S01]  /*b340*/  IMAD.WIDE R20, R12, 0x2, R4 ;  /* 0x000000020c147825 */ /* 0x001fe200078e0204 */
        /* <DEDUP_REMOVED lines=19> */
[----:B--2---:R-:W-:-:S04]  /*b480*/  IMAD.WIDE R22, R9, 0x2, R6 ;  /* 0x0000000209167825 */ /* 0x004fc800078e0206 */
[----:B0-----:R-:W-:Y:S01]  /*b490*/  IMAD.WIDE R20, R9, 0x2, R4 ;  /* 0x0000000209147825 */ /* 0x001fe200078e0204 */
[----:B------:R3:W-:Y:S04]  /*b4a0*/  STL.64 [R1+0xc10], R22 ;  /* 0x000c101601007387 */ /* 0x0007e80000100a00 */
[----:B------:R-:W2:Y:S04]  /*b4b0*/  LDL.LU R9, [R1+0xe0] ;  /* 0x0000e00001097983 */ /* 0x000ea80000300800 */
[----:B------:R0:W-:Y:S01]  /*b4c0*/  STL.64 [R1+0xc08], R20 ;  /* 0x000c081401007387 */ /* 0x0001e20000100a00 */
[----:B---3--:R-:W-:-:S04]  /*b4d0*/  IMAD.WIDE R22, R8, 0x2, R6 ;  /* 0x0000000208167825 */ /* 0x008fc800078e0206 */
[----:B0-----:R-:W-:Y:S01]  /*b4e0*/  IMAD.WIDE R20, R8, 0x2, R4 ;  /* 0x0000000208147825 */ /* 0x001fe200078e0204 */
[----:B------:R0:W-:Y:S04]  /*b4f0*/  STL.64 [R1+0xc00], R22 ;  /* 0x000c001601007387 */ /* 0x0001e80000100a00 */
[----:B------:R-:W3:Y:S04]  /*b500*/  LDL.LU R8, [R1+0xe4] ;  /* 0x0000e40001087983 */ /* 0x000ee80000300800 */
[----:B------:R1:W-:Y:S01]  /*b510*/  STL.64 [R1+0xbf8], R20 ;  /* 0x000bf81401007387 */ /* 0x0003e20000100a00 */
[----:B0-----:R-:W-:-:S04]  /*b520*/  IMAD.WIDE R22, R17, 0x2, R6 ;  /* 0x0000000211167825 */ /* 0x001fc800078e0206 */
[----:B-1----:R-:W-:Y:S01]  /*b530*/  IMAD.WIDE R20, R17, 0x2, R4 ;  /* 0x0000000211147825 */ /* 0x002fe200078e0204 */
[----:B------:R4:W-:Y:S04]  /*b540*/  STL.64 [R1+0xbf0], R22 ;  /* 0x000bf01601007387 */ /* 0x0009e80000100a00 */
[----:B------:R-:W3:Y:S04]  /*b550*/  LDL.LU R17, [R1+0xec] ;  /* 0x0000ec0001117983 */ /* 0x000ee80000300800 */
        /* <DEDUP_REMOVED lines=18> */
[----:B------:R-:W4:Y:S02]  /*b680*/  LDL.LU R14, [R1+0xfc] ;  /* 0x0000fc00010e7983 */ /* 0x000f240000300800 */
[C---:B------:R-:W-:Y:S02]  /*b690*/  IMAD.WIDE R24, R12.reuse, 0x2, R6 ;  /* 0x000000020c187825 */ /* 0x040fe400078e0206 */
[----:B------:R0:W-:Y:S04]  /*b6a0*/  STL.64 [R1+0xbb0], R22 ;  /* 0x000bb01601007387 */ /* 0x0001e80000100a00 */
[----:B------:R1:W-:Y:S04]  /*b6b0*/  STL.64 [R1+0xba8], R20 ;  /* 0x000ba81401007387 */ /* 0x0003e80000100a00 */
[----:B------:R1:W-:Y:S01]  /*b6c0*/  STL.64 [R1+0xba0], R24 ;  /* 0x000ba01801007387 */ /* 0x0003e20000100a00 */
[----:B0-----:R-:W-:-:S03]  /*b6d0*/  IMAD.WIDE R22, R12, 0x2, R4 ;  /* 0x000000020c167825 */ /* 0x001fc600078e0204 */
[----:B------:R-:W4:Y:S04]  /*b6e0*/  LDL.LU R12, [R1+0x100] ;  /* 0x00010000010c7983 */ /* 0x000f280000300800 */
[----:B------:R0:W-:Y:S01]  /*b6f0*/  STL.64 [R1+0xb98], R22 ;  /* 0x000b981601007387 */ /* 0x0001e20000100a00 */
[----:B-1----:R-:W-:-:S04]  /*b700*/  IMAD.WIDE R20, R19, 0x2, R6 ;  /* 0x0000000213147825 */ /* 0x002fc800078e0206 */
[----:B------:R-:W-:Y:S01]  /*b710*/  IMAD.WIDE R24, R19, 0x2, R4 ;  /* 0x0000000213187825 */ /* 0x000fe200078e0204 */
[----:B------:R1:W-:Y:S04]  /*b720*/  STL.64 [R1+0xb90], R20 ;  /* 0x000b901401007387 */ /* 0x0003e80000100a00 */
[----:B------:R0:W-:Y:S02]  /*b730*/  STL.64 [R1+0xb88], R24 ;  /* 0x000b881801007387 */ /* 0x0001e40000100a00 */
[----:B0-----:R-:W-:-:S04]  /*b740*/  IMAD.WIDE R22, R11, 0x2, R6 ;  /* 0x000000020b167825 */ /* 0x001fc800078e0206 */
[----:B-1----:R-:W-:Y:S02]  /*b750*/  IMAD.WIDE R20, R11, 0x2, R4 ;  /* 0x000000020b147825 */ /* 0x002fe400078e0204 */
[----:B------:R-:W4:Y:S04]  /*b760*/  LDL.LU R11, [R1+0x104] ;  /* 0x00010400010b7983 */ /* 0x000f280000300800 */
[----:B------:R0:W-:Y:S04]  /*b770*/  STL.64 [R1+0xb80], R22 ;  /* 0x000b801601007387 */ /* 0x0001e80000100a00 */
[----:B------:R1:W-:Y:S01]  /*b780*/  STL.64 [R1+0xb78], R20 ;  /* 0x000b781401007387 */ /* 0x0003e20000100a00 */
[----:B------:R-:W-:-:S04]  /*b790*/  IMAD.WIDE R24, R10, 0x2, R6 ;  /* 0x000000020a187825 */ /* 0x000fc800078e0206 */
[----:B0-----:R-:W-:Y:S01]  /*b7a0*/  IMAD.WIDE R22, R10, 0x2, R4 ;  /* 0x000000020a167825 */ /* 0x001fe200078e0204 */
[----:B------:R-:W-:Y:S04]  /*b7b0*/  STL.64 [R1+0xb70], R24 ;  /* 0x000b701801007387 */ /* 0x000fe80000100a00 */
[----:B------:R-:W4:Y:S01]  /*b7c0*/  LDL.LU R10, [R1+0x108] ;  /* 0x00010800010a7983 */ /* 0x000f220000300800 */
[----:B-1----:R-:W-:-:S03]  /*b7d0*/  IMAD.WIDE R20, R18, 0x2, R6 ;  /* 0x0000000212147825 */ /* 0x002fc600078e0206 */
[----:B------:R0:W-:Y:S04]  /*b7e0*/  STL.64 [R1+0xb68], R22 ;  /* 0x000b681601007387 */ /* 0x0001e80000100a00 */
[----:B------:R2:W-:Y:S01]  /*b7f0*/  STL.64 [R1+0xb60], R20 ;  /* 0x000b601401007387 */ /* 0x0005e20000100a00 */
[----:B0-----:R-:W-:-:S05]  /*b800*/  IMAD.WIDE R22, R18, 0x2, R4 ;  /* 0x0000000212167825 */ /* 0x001fca00078e0204 */
[----:B------:R3:W-:Y:S01]  /*b810*/  STL.64 [R1+0xb58], R22 ;  /* 0x000b581601007387 */ /* 0x0007e20000100a00 */
[----:B--2---:R-:W-:-:S04]  /*b820*/  IMAD.WIDE R20, R9, 0x2, R6 ;  /* 0x0000000209147825 */ /* 0x004fc800078e0206 */
[----:B------:R-:W-:Y:S02]  /*b830*/  IMAD.WIDE R18, R9, 0x2, R4 ;  /* 0x0000000209127825 */ /* 0x000fe400078e0204 */
[----:B------:R-:W2:Y:S04]  /*b840*/  LDL.LU R9, [R1+0x10c] ;  /* 0x00010c0001097983 */ /* 0x000ea80000300800 */
[----:B------:R0:W-:Y:S04]  /*b850*/  STL.64 [R1+0xb50], R20 ;  /* 0x000b501401007387 */ /* 0x0001e80000100a00 */
[----:B------:R1:W-:Y:S01]  /*b860*/  STL.64 [R1+0xb48], R18 ;  /* 0x000b481201007387 */ /* 0x0003e20000100a00 */
[----:B---3--:R-:W-:-:S04]  /*b870*/  IMAD.WIDE R22, R8, 0x2, R6 ;  /* 0x0000000208167825 */ /* 0x008fc800078e0206 */
[----:B0-----:R-:W-:Y:S01]  /*b880*/  IMAD.WIDE R20, R8, 0x2, R4 ;  /* 0x0000000208147825 */ /* 0x001fe200078e0204 */
[----:B------:R0:W-:Y:S04]  /*b890*/  STL.64 [R1+0xb40], R22 ;  /* 0x000b401601007387 */ /* 0x0001e80000100a00 */
[----:B------:R-:W3:Y:S04]  /*b8a0*/  LDL.LU R8, [R1+0x110] ;  /* 0x0001100001087983 */ /* 0x000ee80000300800 */
[----:B------:R4:W-:Y:S01]  /*b8b0*/  STL.64 [R1+0xb38], R20 ;  /* 0x000b381401007387 */ /* 0x0009e20000100a00 */
[----:B-1----:R-:W-:-:S04]  /*b8c0*/  IMAD.WIDE R18, R17, 0x2, R6 ;  /* 0x0000000211127825 */ /* 0x002fc800078e0206 */
[----:B0-----:R-:W-:Y:S01]  /*b8d0*/  IMAD.WIDE R22, R17, 0x2, R4 ;  /* 0x0000000211167825 */ /* 0x001fe200078e0204 */
[----:B------:R-:W-:Y:S04]  /*b8e0*/  STL.64 [R1+0xb30], R18 ;  /* 0x000b301201007387 */ /* 0x000fe80000100a00 */
[----:B------:R0:W-:Y:S01]  /*b8f0*/  STL.64 [R1+0xb28], R22 ;  /* 0x000b281601007387 */ /* 0x0001e20000100a00 */
[----:B----4-:R-:W-:-:S03]  /*b900*/  IMAD.WIDE R20, R16, 0x2, R6 ;  /* 0x0000000210147825 */ /* 0x010fc600078e0206 */
[----:B0-----:R-:W4:Y:S01]  /*b910*/  LDL.LU R23, [R1+0x114] ;  /* 0x0001140001177983 */ /* 0x001f220000300800 */
[----:B------:R-:W-:-:S03]  /*b920*/  IMAD.WIDE R18, R16, 0x2, R4 ;  /* 0x0000000210127825 */ /* 0x000fc600078e0204 */
[----:B------:R-:W-:Y:S04]  /*b930*/  STL.64 [R1+0xb20], R20 ;  /* 0x000b201401007387 */ /* 0x000fe80000100a00 */
[----:B------:R0:W-:Y:S01]  /*b940*/  STL.64 [R1+0xb18], R18 ;  /* 0x000b181201007387 */ /* 0x0001e20000100a00 */
[----:B------:R-:W-:-:S04]  /*b950*/  IMAD.WIDE R16, R3, 0x2, R6 ;  /* 0x0000000203107825 */ /* 0x000fc800078e0206 */
[----:B0-----:R-:W-:Y:S02]  /*b960*/  IMAD.WIDE R18, R3, 0x2, R4 ;  /* 0x0000000203127825 */ /* 0x001fe400078e0204 */
[----:B------:R-:W4:Y:S04]  /*b970*/  LDL.LU R3, [R1+0x118] ;  /* 0x0001180001037983 */ /* 0x000f280000300800 */
        /* <DEDUP_REMOVED lines=9> */
[----:B------:R-:W-:Y:S01]  /*ba10*/  IMAD.WIDE R14, R14, 0x2, R4 ;  /* 0x000000020e0e7825 */ /* 0x000fe200078e0204 */
[----:B------:R0:W-:Y:S04]  /*ba20*/  STL.64 [R1+0xaf0], R16 ;  /* 0x000af01001007387 */ /* 0x0001e80000100a00 */
[----:B------:R-:W4:Y:S04]  /*ba30*/  LDL.LU R20, [R1+0x124] ;  /* 0x0001240001147983 */ /* 0x000f280000300800 */
[----:B------:R0:W-:Y:S04]  /*ba40*/  STL.64 [R1+0xae8], R14 ;  /* 0x000ae80e01007387 */ /* 0x0001e80000100a00 */
[----:B-1----:R-:W4:Y:S01]  /*ba50*/  LDL.LU R19, [R1+0x128] ;  /* 0x0001280001137983 */ /* 0x002f220000300800 */
[----:B0-----:R-:W-:-:S05]  /*ba60*/  IMAD.WIDE R16, R12, 0x2, R6 ;  /* 0x000000020c107825 */ /* 0x001fca00078e0206 */
[----:B------:R0:W-:Y:S01]  /*ba70*/  STL.64 [R1+0xae0], R16 ;  /* 0x000ae01001007387 */ /* 0x0001e20000100a00 */
[----:B------:R-:W-:-:S03]  /*ba80*/  IMAD.WIDE R14, R12, 0x2, R4 ;  /* 0x000000020c0e7825 */ /* 0x000fc600078e0204 */
[----:B------:R-:W4:Y:S04]  /*ba90*/  LDL.LU R18, [R1+0x12c] ;  /* 0x00012c0001127983 */ /* 0x000f280000300800 */
[----:B------:R1:W-:Y:S04]  /*baa0*/  STL.64 [R1+0xad8], R14 ;  /* 0x000ad80e01007387 */ /* 0x0003e80000100a00 */
[----:B0-----:R-:W4:Y:S01]  /*bab0*/  LDL.LU R17, [R1+0x130] ;  /* 0x0001300001117983 */ /* 0x001f220000300800 */
[----:B------:R-:W-:-:S04]  /*bac0*/  IMAD.WIDE R24, R11, 0x2, R6 ;  /* 0x000000020b187825 */ /* 0x000fc800078e0206 */
[----:B-1----:R-:W-:Y:S01]  /*bad0*/  IMAD.WIDE R14, R11, 0x2, R4 ;  /* 0x000000020b0e7825 */ /* 0x002fe200078e0204 */
[----:B------:R-:W-:Y:S04]  /*bae0*/  STL.64 [R1+0xac8], R24 ;  /* 0x000ac81801007387 */ /* 0x000fe80000100a00 */
[----:B------:R-:W4:Y:S04]  /*baf0*/  LDL.LU R16, [R1+0x134] ;  /* 0x0001340001107983 */ /* 0x000f280000300800 */
[----:B------:R0:W-:Y:S01]  /*bb00*/  STL.64 [R1+0xab8], R14 ;  /* 0x000ab80e01007387 */ /* 0x0001e20000100a00 */
[----:B------:R-:W-:-:S03]  /*bb10*/  IMAD.WIDE R26, R10, 0x2, R6 ;  /* 0x000000020a1a7825 */ /* 0x000fc600078e0206 */
[----:B0-----:R-:W4:Y:S01]  /*bb20*/  LDL.LU R15, [R1+0x138] ;  /* 0x00013800010f7983 */ /* 0x001f220000300800 */
[----:B------:R-:W-:-:S03]  /*bb30*/  IMAD.WIDE R24, R10, 0x2, R4 ;  /* 0x000000020a187825 */ /* 0x000fc600078e0204 */
[----:B------:R0:W-:Y:S04]  /*bb40*/  STL.64 [R1+0xaa8], R26 ;  /* 0x000aa81a01007387 */ /* 0x0001e80000100a00 */
[----:B------:R-:W4:Y:S04]  /*bb50*/  LDL.LU R14, [R1+0x13c] ;  /* 0x00013c00010e7983 */ /* 0x000f280000300800 */
[----:B------:R-:W-:Y:S04]  /*bb60*/  STL.64 [R1+0xaa0], R24 ;  /* 0x000aa01801007387 */ /* 0x000fe80000100a00 */
[----:B------:R-:W4:Y:S01]  /*bb70*/  LDL.LU R12, [R1+0x140] ;  /* 0x00014000010c7983 */ /* 0x000f220000300800 */
[----:B--2---:R-:W-:-:S04]  /*bb80*/  IMAD.WIDE R10, R9, 0x2, R6 ;  /* 0x00000002090a7825 */ /* 0x004fc800078e0206 */
[----:B0-----:R-:W-:Y:S01]  /*bb90*/  IMAD.WIDE R26, R9, 0x2, R4 ;  /* 0x00000002091a7825 */ /* 0x001fe200078e0204 */
[----:B------:R0:W-:Y:S04]  /*bba0*/  STL.64 [R1+0xa98], R10 ;  /* 0x000a980a01007387 */ /* 0x0001e80000100a00 */
[----:B0-----:R-:W2:Y:S04]  /*bbb0*/  LDL.LU R11, [R1+0x144] ;  /* 0x00014400010b7983 */ /* 0x001ea80000300800 */
[----:B------:R0:W-:Y:S01]  /*bbc0*/  STL.64 [R1+0xa90], R26 ;  /* 0x000a901a01007387 */ /* 0x0001e20000100a00 */
[----:B---3--:R-:W-:-:S03]  /*bbd0*/  IMAD.WIDE R24, R8, 0x2, R6 ;  /* 0x0000000208187825 */ /* 0x008fc600078e0206 */
[----:B------:R-:W3:Y:S04]  /*bbe0*/  LDL.LU R10, [R1+0x148] ;  /* 0x00014800010a7983 */ /* 0x000ee80000300800 */
[----:B------:R4:W-:Y:S01]  /*bbf0*/  STL.64 [R1+0xa88], R24 ;  /* 0x000a881801007387 */ /* 0x0009e20000100a00 */
[----:B0-----:R-:W-:-:S03]  /*bc00*/  IMAD.WIDE R26, R8, 0x2, R4 ;  /* 0x00000002081a7825 */ /* 0x001fc600078e0204 */
[----:B------:R-:W3:Y:S04]  /*bc10*/  LDL.LU R9, [R1+0x14c] ;  /* 0x00014c0001097983 */ /* 0x000ee80000300800 */
[----:B------:R-:W-:Y:S04]  /*bc20*/  STL.64 [R1+0xa80], R26 ;  /* 0x000a801a01007387 */ /* 0x000fe80000100a00 */
[----:B------:R-:W3:Y:S01]  /*bc30*/  LDL.LU R8, [R1+0x150] ;  /* 0x0001500001087983 */ /* 0x000ee20000300800 */
[----:B----4-:R-:W-:-:S04]  /*bc40*/  IMAD.WIDE R24, R23, 0x2, R6 ;  /* 0x0000000217187825 */ /* 0x010fc800078e0206 */
[----:B------:R-:W-:Y:S01]  /*bc50*/  IMAD.WIDE R28, R23, 0x2, R4 ;  /* 0x00000002171c7825 */ /* 0x000fe200078e0204 */
[----:B------:R0:W-:Y:S04]  /*bc60*/  STL.64 [R1+0xa78], R24 ;  /* 0x000a781801007387 */ /* 0x0001e80000100a00 */
[----:B------:R-:W-:Y:S01]  /*bc70*/  STL.64 [R1+0xa70], R28 ;  /* 0x000a701c01007387 */ /* 0x000fe20000100a00 */
[----:B0-----:R-:W-:-:S04]  /*bc80*/  IMAD.WIDE R24, R3, 0x2, R6 ;  /* 0x0000000203187825 */ /* 0x001fc800078e0206 */
[----:B------:R-:W-:Y:S02]  /*bc90*/  IMAD.WIDE R26, R3, 0x2, R4 ;  /* 0x00000002031a7825 */ /* 0x000fe400078e0204 */
[----:B------:R-:W4:Y:S04]  /*bca0*/  LDL.LU R3, [R1+0x154] ;  /* 0x0001540001037983 */ /* 0x000f280000300800 */
[----:B------:R0:W-:Y:S04]  /*bcb0*/  STL.64 [R1+0xa68], R24 ;  /* 0x000a681801007387 */ /* 0x0001e80000100a00 */
[----:B------:R1:W-:Y:S01]  /*bcc0*/  STL.64 [R1+0xa60], R26 ;  /* 0x000a601a01007387 */ /* 0x0003e20000100a00 */
[----:B0-----:R-:W-:-:S04]  /*bcd0*/  IMAD.WIDE R24, R22, 0x2, R6 ;  /* 0x0000000216187825 */ /* 0x001fc800078e0206 */
[----:B------:R-:W-:Y:S01]  /*bce0*/  IMAD.WIDE R22, R22, 0x2, R4 ;  /* 0x0000000216167825 */ /* 0x000fe200078e0204 */
[----:B------:R0:W-:Y:S03]  /*bcf0*/  STL.64 [R1+0xa58], R24 ;  /* 0x000a581801007387 */ /* 0x0001e60000100a00 */
[C---:B-1----:R-:W-:Y:S01]  /*bd00*/  IMAD.WIDE R26, R21.reuse, 0x2, R6 ;  /* 0x00000002151a7825 */ /* 0x042fe200078e0206 */
[----:B------:R1:W-:Y:S04]  /*bd10*/  STL.64 [R1+0xa50], R22 ;  /* 0x000a501601007387 */ /* 0x0003e80000100a00 */
[----:B------:R-:W-:Y:S01]  /*bd20*/  STL.64 [R1+0xa48], R26 ;  /* 0x000a481a01007387 */ /* 0x000fe20000100a00 */
[----:B0-----:R-:W-:-:S04]  /*bd30*/  IMAD.WIDE R24, R21, 0x2, R4 ;  /* 0x0000000215187825 */ /* 0x001fc800078e0204 */
[C---:B-1----:R-:W-:Y:S01]  /*bd40*/  IMAD.WIDE R22, R20.reuse, 0x2, R6 ;  /* 0x0000000214167825 */ /* 0x042fe200078e0206 */
[----:B------:R0:W-:Y:S03]  /*bd50*/  STL.64 [R1+0xa40], R24 ;  /* 0x000a401801007387 */ /* 0x0001e60000100a00 */
[----:B------:R-:W-:Y:S01]  /*bd60*/  IMAD.WIDE R20, R20, 0x2, R4 ;  /* 0x0000000214147825 */ /* 0x000fe200078e0204 */
[----:B------:R1:W-:Y:S04]  /*bd70*/  STL.64 [R1+0xa38], R22 ;  /* 0x000a381601007387 */ /* 0x0003e80000100a00 */
[----:B------:R1:W-:Y:S01]  /*bd80*/  STL.64 [R1+0xa30], R20 ;  /* 0x000a301401007387 */ /* 0x0003e20000100a00 */
[----:B0-----:R-:W-:-:S04]  /*bd90*/  IMAD.WIDE R24, R19, 0x2, R6 ;  /* 0x0000000213187825 */ /* 0x001fc800078e0206 */
[----:B-1----:R-:W-:Y:S01]  /*bda0*/  IMAD.WIDE R22, R19, 0x2, R4 ;  /* 0x0000000213167825 */ /* 0x002fe200078e0204 */
[----:B------:R-:W-:Y:S03]  /*bdb0*/  STL.64 [R1+0xa28], R24 ;  /* 0x000a281801007387 */ /* 0x000fe60000100a00 */
[C---:B------:R-:W-:Y:S01]  /*bdc0*/  IMAD.WIDE R20, R18.reuse, 0x2, R6 ;  /* 0x0000000212147825 */ /* 0x040fe200078e0206 */
[----:B------:R0:W-:Y:S03]  /*bdd0*/  STL.64 [R1+0xa20], R22 ;  /* 0x000a201601007387 */ /* 0x0001e60000100a00 */
[----:B------:R-:W-:Y:S01]  /*bde0*/  IMAD.WIDE R18, R18, 0x2, R4 ;  /* 0x0000000212127825 */ /* 0x000fe200078e0204 */
[----:B------:R1:W-:Y:S04]  /*bdf0*/  STL.64 [R1+0xa18], R20 ;  /* 0x000a181401007387 */ /* 0x0003e80000100a00 */
[----:B------:R1:W-:Y:S01]  /*be00*/  STL.64 [R1+0xa10], R18 ;  /* 0x000a101201007387 */ /* 0x0003e20000100a00 */
[----:B0-----:R-:W-:-:S04]  /*be10*/  IMAD.WIDE R22, R17, 0x2, R6 ;  /* 0x0000000211167825 */ /* 0x001fc800078e0206 */
[----:B-1----:R-:W-:Y:S01]  /*be20*/  IMAD.WIDE R20, R17, 0x2, R4 ;  /* 0x0000000211147825 */ /* 0x002fe200078e0204 */
[----:B------:R-:W-:Y:S04]  /*be30*/  STL.64 [R1+0xa08], R22 ;  /* 0x000a081601007387 */ /* 0x000fe80000100a00 */
[----:B------:R0:W-:Y:S01]  /*be40*/  STL.64 [R1+0xa00], R20 ;  /* 0x000a001401007387 */ /* 0x0001e20000100a00 */
[----:B------:R-:W-:-:S04]  /*be50*/  IMAD.WIDE R18, R16, 0x2, R6 ;  /* 0x0000000210127825 */ /* 0x000fc800078e0206 */
        /* <DEDUP_REMOVED lines=13> */
[----:B------:R0:W-:Y:S04]  /*bf30*/  STL.64 [R1+0x9c8], R18 ;  /* 0x0009c81201007387 */ /* 0x0001e80000100a00 */
[----:B------:R3:W-:Y:S01]  /*bf40*/  STL.64 [R1+0x9c0], R16 ;  /* 0x0009c01001007387 */ /* 0x0007e20000100a00 */
[----:B------:R-:W-:Y:S01]  /*bf50*/  IMAD R13, R13, 0x7e, RZ ;  /* 0x0000007e0d0d7824 */ /* 0x000fe200078e02ff */
[----:B------:R-:W1:Y:S01]  /*bf60*/  S2R R0, SR_TID.X ;  /* 0x0000000000007919 */ /* 0x000e620000002100 */
[----:B------:R-:W-:Y:S01]  /*bf70*/  IMAD.MOV.U32 R2, RZ, RZ, RZ ;  /* 0x000000ffff027224 */ /* 0x000fe200078e00ff */
[----:B------:R-:W-:Y:S01]  /*bf80*/  UMOV UR4, URZ ;  /* 0x000000ff00047c82 */ /* 0x000fe20008000000 */
[----:B--2---:R-:W-:-:S04]  /*bf90*/  IMAD.WIDE R14, R11, 0x2, R6 ;  /* 0x000000020b0e7825 */ /* 0x004fc800078e0206 */
[----:B0-----:R-:W-:Y:S01]  /*bfa0*/  IMAD.WIDE R18, R11, 0x2, R4 ;  /* 0x000000020b127825 */ /* 0x001fe200078e0204 */
[----:B------:R0:W-:Y:S03]  /*bfb0*/  STL.64 [R1+0x9b8], R14 ;  /* 0x0009b80e01007387 */ /* 0x0001e60000100a00 */
[C---:B---3--:R-:W-:Y:S01]  /*bfc0*/  IMAD.WIDE R16, R10.reuse, 0x2, R6 ;  /* 0x000000020a107825 */ /* 0x048fe200078e0206 */
[----:B------:R-:W-:Y:S03]  /*bfd0*/  STL.64 [R1+0x9b0], R18 ;  /* 0x0009b01201007387 */ /* 0x000fe60000100a00 */
[----:B0-----:R-:W-:Y:S01]  /*bfe0*/  IMAD.WIDE R14, R10, 0x2, R4 ;  /* 0x000000020a0e7825 */ /* 0x001fe200078e0204 */
[----:B------:R0:W-:Y:S03]  /*bff0*/  STL.64 [R1+0x9a8], R16 ;  /* 0x0009a81001007387 */ /* 0x0001e60000100a00 */
[C---:B------:R-:W-:Y:S01]  /*c000*/  IMAD.WIDE R10, R9.reuse, 0x2, R6 ;  /* 0x00000002090a7825 */ /* 0x040fe200078e0206 */
[----:B------:R2:W-:Y:S04]  /*c010*/  STL.64 [R1+0x9a0], R14 ;  /* 0x0009a00e01007387 */ /* 0x0005e80000100a00 */
[----:B------:R3:W-:Y:S01]  /*c020*/  STL.64 [R1+0x998], R10 ;  /* 0x0009980a01007387 */ /* 0x0007e20000100a00 */
[----:B0-----:R-:W-:-:S04]  /*c030*/  IMAD.WIDE R16, R9, 0x2, R4 ;  /* 0x0000000209107825 */ /* 0x001fc800078e0204 */
[C---:B--2---:R-:W-:Y:S01]  /*c040*/  IMAD.WIDE R14, R8.reuse, 0x2, R6 ;  /* 0x00000002080e7825 */ /* 0x044fe200078e0206 */
[----:B------:R-:W-:Y:S03]  /*c050*/  STL.64 [R1+0x990], R16 ;  /* 0x0009901001007387 */ /* 0x000fe60000100a00 */
[----:B---3--:R-:W-:Y:S01]  /*c060*/  IMAD.WIDE R10, R8, 0x2, R4 ;  /* 0x00000002080a7825 */ /* 0x008fe200078e0204 */
[----:B------:R-:W-:Y:S03]  /*c070*/  STL.64 [R1+0x988], R14 ;  /* 0x0009880e01007387 */ /* 0x000fe60000100a00 */
[C---:B------:R-:W-:Y:S01]  /*c080*/  IMAD.WIDE R8, R13.reuse, 0x2, R6 ;  /* 0x000000020d087825 */ /* 0x040fe200078e0206 */
[----:B------:R4:W-:Y:S03]  /*c090*/  STL.64 [R1+0x980], R10 ;  /* 0x0009800a01007387 */ /* 0x0009e60000100a00 */
[----:B------:R-:W-:Y:S01]  /*c0a0*/  IMAD.WIDE R12, R13, 0x2, R4 ;  /* 0x000000020d0c7825 */ /* 0x000fe200078e0204 */
[----:B------:R0:W-:Y:S04]  /*c0b0*/  STL.64 [R1+0x978], R8 ;  /* 0x0009780801007387 */ /* 0x0001e80000100a00 */
[----:B------:R2:W-:Y:S01]  /*c0c0*/  STL.64 [R1+0x970], R12 ;  /* 0x0009700c01007387 */ /* 0x0005e20000100a00 */
[----:B----4-:R-:W-:Y:S01]  /*c0d0*/  IMAD.WIDE R10, R3, 0x2, R6 ;  /* 0x00000002030a7825 */ /* 0x010fe200078e0206 */
[----:B------:R-:W-:-:S03]  /*c0e0*/  MOV R7, 0x3f800000 ;  /* 0x3f80000000077802 */ /* 0x000fc60000000f00 */
[----:B0-----:R-:W-:Y:S01]  /*c0f0*/  IMAD.WIDE R8, R3, 0x2, R4 ;  /* 0x0000000203087825 */ /* 0x001fe200078e0204 */
[----:B------:R-:W-:-:S03]  /*c100*/  MOV R5, 0x3f800000 ;  /* 0x3f80000000057802 */ /* 0x000fc60000000f00 */
[----:B------:R-:W-:Y:S02]  /*c110*/  IMAD.MOV.U32 R4, RZ, RZ, 0x3f800000 ;  /* 0x3f800000ff047424 */ /* 0x000fe400078e00ff */
[----:B------:R-:W-:Y:S01]  /*c120*/  IMAD.MOV.U32 R6, RZ, RZ, 0x3f800000 ;  /* 0x3f800000ff067424 */ /* 0x000fe200078e00ff */
[----:B------:R2:W-:Y:S04]  /*c130*/  STL.64 [R1+0x968], R10 ;  /* 0x0009680a01007387 */ /* 0x0005e80000100a00 */
[----:B------:R2:W-:Y:S04]  /*c140*/  STL.64 [R1+0x960], R8 ;  /* 0x0009600801007387 */ /* 0x0005e80000100a00 */
[----:B------:R2:W-:Y:S04]  /*c150*/  STL.64 [R1+0x548], R4 ;  /* 0x0005480401007387 */ /* 0x0005e80000100a00 */
[----:B------:R2:W-:Y:S01]  /*c160*/  STL.64 [R1+0x520], R6 ;  /* 0x0005200601007387 */ /* 0x0005e20000100a00 */
[----:B-1----:R-:W-:-:S02]  /*c170*/  LOP3.LUT P0, RZ, R0, 0x7, RZ, 0xc0, !PT ;  /* 0x0000000700ff7812 */ /* 0x002fc4000780c0ff */
[----:B------:R-:W-:Y:S02]  /*c180*/  LOP3.LUT P1, RZ, R0, 0x3, RZ, 0xc0, !PT ;  /* 0x0000000300ff7812 */ /* 0x000fe4000782c0ff */
[----:B------:R-:W-:-:S11]  /*c190*/  MOV R0, RZ ;  /* 0x000000ff00007202 */ /* 0x000fd60000000f00 */
.L_x_1:
[----:B------:R-:W3:Y:S04]  /*c1a0*/  LDL.64 R20, [R1+0x290] ;  /* 0x0002900001147983 */ /* 0x000ee80000100a00 */
[----:B------:R-:W4:Y:S04]  /*c1b0*/  LDL.64 R22, [R1+0x298] ;  /* 0x0002980001167983 */ /* 0x000f280000100a00 */
[----:B--2---:R-:W2:Y:S04]  /*c1c0*/  LDL.64 R8, [R1+0x10c0] ;  /* 0x0010c00001087983 */ /* 0x004ea80000100a00 */
[----:B------:R-:W5:Y:S04]  /*c1d0*/  LDL.64 R28, [R1+0x10a8] ;  /* 0x0010a800011c7983 */ /* 0x000f680000100a00 */
[----:B------:R-:W2:Y:S04]  /*c1e0*/  LDL.64 R10, [R1+0x10a0] ;  /* 0x0010a000010a7983 */ /* 0x000ea80000100a00 */
[----:B------:R-:W2:Y:S04]  /*c1f0*/  LDL.64 R12, [R1+0x1098] ;  /* 0x00109800010c7983 */ /* 0x000ea80000100a00 */
[----:B0-----:R0:W-:Y:S04]  /*c200*/  STL [R1+0x1dd0], R0 ;  /* 0x001dd00001007387 */ /* 0x0011e80000100800 */
[----:B------:R-:W5:Y:S04]  /*c210*/  LDL.64 R26, [R1+0x1090] ;  /* 0x00109000011a7983 */ /* 0x000f680000100a00 */
[----:B------:R-:W5:Y:S04]  /*c220*/  LDL.64 R24, [R1+0x1088] ;  /* 0x0010880001187983 */ /* 0x000f680000100a00 */
[----:B------:R-:W5:Y:S04]  /*c230*/  LDL.64 R18, [R1+0x1080] ;  /* 0x0010800001127983 */ /* 0x000f680000100a00 */
[----:B------:R-:W5:Y:S04]  /*c240*/  LDL.64 R16, [R1+0x1078] ;  /* 0x0010780001107983 */ /* 0x000f680000100a00 */
[----:B------:R-:W5:Y:S01]  /*c250*/  LDL.64 R14, [R1+0x1070] ;  /* 0x00107000010e7983 */ /* 0x000f620000100a00 */
[----:B---3--:R-:W-:-:S05]  /*c260*/  IMAD.WIDE R4, R2, 0x2, R20 ;  /* 0x0000000202047825 */ /* 0x008fca00078e0214 */
[----:B------:R-:W3:Y:S01]  /*c270*/  LDG.E.U16 R3, desc[UR10][R4.64] ;  /* 0x0000000a04037981 */ /* 0x000ee2000c1e1500 */
[----:B----4-:R-:W-:-:S05]  /*c280*/  IMAD.WIDE R6, R2, 0x2, R22 ;  /* 0x0000000202067825 */ /* 0x010fca00078e0216 */
[----:B0-----:R0:W4:Y:S04]  /*c290*/  LDG.E.U16 R0, desc[UR10][R6.64] ;  /* 0x0000000a06007981 */ /* 0x001128000c1e1500 */
[----:B------:R-:W4:Y:S04]  /*c2a0*/  LDL.64 R4, [R1+0x10b8] ;  /* 0x0010b80001047983 */ /* 0x000f280000100a00 */
[----:B------:R-:W0:Y:S01]  /*c2b0*/  LDL.64 R6, [R1+0x10b0] ;  /* 0x0010b00001067983 */ /* 0x000e220000100a00 */
[----:B--2---:R-:W-:-:S04]  /*c2c0*/  IMAD.WIDE R8, R2, 0x2, R8 ;  /* 0x0000000202087825 */ /* 0x004fc800078e0208 */
[C---:B------:R-:W-:Y:S01]  /*c2d0*/  IMAD.WIDE R10, R2.reuse, 0x2, R10 ;  /* 0x00000002020a7825 */ /* 0x040fe200078e020a */
[----:B---3--:R1:W-:Y:S04]  /*c2e0*/  STL [R1+0x4a0], R3 ;  /* 0x0004a00301007387 */ /* 0x0083e80000100800 */
[----:B-1----:R5:W2:Y:S01]  /*c2f0*/  LDG.E.U16 R3, desc[UR10][R8.64] ;  /* 0x0000000a08037981 */ /* 0x002aa2000c1e1500 */
[----:B----4-:R-:W-:-:S04]  /*c300*/  IMAD.WIDE R4, R2, 0x2, R4 ;  /* 0x0000000202047825 */ /* 0x010fc800078e0204 */
[C---:B0-----:R-:W-:Y:S02]  /*c310*/  IMAD.WIDE R6, R2.reuse, 0x2, R6 ;  /* 0x0000000202067825 */ /* 0x041fe400078e0206 */
[----:B------:R-:W3:Y:S02]  /*c320*/  LDG.E.U16 R5, desc[UR10][R4.64] ;  /* 0x0000000a04057981 */ /* 0x000ee4000c1e1500 */
[C---:B-----5:R-:W-:Y:S02]  /*c330*/  IMAD.WIDE R8, R2.reuse, 0x2, R28 ;  /* 0x0000000202087825 */ /* 0x060fe400078e021c */
[----:B------:R0:W-:Y:S04]  /*c340*/  STL [R1+0x49c], R0 ;  /* 0x00049c0001007387 */ /* 0x0001e80000100800 */
[----:B------:R-:W4:Y:S04]  /*c350*/  LDG.E.U16 R29, desc[UR10][R8.64] ;  /* 0x0000000a081d7981 */ /* 0x000f28000c1e1500 */
[----:B------:R1:W5:Y:S04]  /*c360*/  LDG.E.U16 R28, desc[UR10][R6.64] ;  /* 0x0000000a061c7981 */ /* 0x000368000c1e1500 */
[----:B0-----:R-:W5:Y:S01]  /*c370*/  LDG.E.U16 R0, desc[UR10][R10.64] ;  /* 0x0000000a0a007981 */ /* 0x001f62000c1e1500 */
[----:B------:R-:W-:-:S04]  /*c380*/  IMAD.WIDE R12, R2, 0x2, R12 ;  /* 0x00000002020c7825 */ /* 0x000fc800078e020c */
[----:B-1----:R-:W-:-:S04]  /*c390*/  IMAD.WIDE R6, R2, 0x2, R24 ;  /* 0x0000000202067825 */ /* 0x002fc800078e0218 */
[C---:B------:R-:W-:Y:S01]  /*c3a0*/  IMAD.WIDE R8, R2.reuse, 0x2, R18 ;  /* 0x0000000202087825 */ /* 0x040fe200078e0212 */
[----:B--2---:R0:W-:Y:S04]  /*c3b0*/  STL [R1+0x4a4], R3 ;  /* 0x0004a40301007387 */ /* 0x0041e80000100800 */
[----:B0-----:R0:W2:Y:S04]  /*c3c0*/  LDG.E.U16 R3, desc[UR10][R12.64] ;  /* 0x0000000a0c037981 */ /* 0x0010a8000c1e1500 */
[----:B---3--:R1:W-:Y:S04]  /*c3d0*/  STL [R1+0x498], R5 ;  /* 0x0004980501007387 */ /* 0x0083e80000100800 */
[----:B----4-:R-:W-:Y:S01]  /*c3e0*/  STL [R1+0x488], R29 ;  /* 0x0004881d01007387 */ /* 0x010fe20000100800 */
[----:B0-----:R-:W-:-:S04]  /*c3f0*/  IMAD.WIDE R12, R2, 0x2, R14 ;  /* 0x00000002020c7825 */ /* 0x001fc800078e020e */
[C---:B-1----:R-:W-:Y:S01]  /*c400*/  IMAD.WIDE R4, R2.reuse, 0x2, R26 ;  /* 0x0000000202047825 */ /* 0x042fe200078e021a */
[----:B-----5:R0:W-:Y:S04]  /*c410*/  STL [R1+0x490], R28 ;  /* 0x0004901c01007387 */ /* 0x0201e80000100800 */
[----:B------:R-:W3:Y:S04]  /*c420*/  LDG.E.U16 R14, desc[UR10][R4.64] ;  /* 0x0000000a040e7981 */ /* 0x000ee8000c1e1500 */
[----:B------:R-:W4:Y:S04]  /*c430*/  LDG.E.U16 R15, desc[UR10][R6.64] ;  /* 0x0000000a060f7981 */ /* 0x000f28000c1e1500 */
[----:B0-----:R-:W5:Y:S04]  /*c440*/  LDL.64 R28, [R1+0x1048] ;  /* 0x00104800011c7983 */ /* 0x001f680000100a00 */
[----:B------:R-:W5:Y:S04]  /*c450*/  LDL.64 R4, [R1+0x1068] ;  /* 0x0010680001047983 */ /* 0x000f680000100a00 */
[----:B------:R-:W5:Y:S04]  /*c460*/  LDL.64 R6, [R1+0x1060] ;  /* 0x0010600001067983 */ /* 0x000f680000100a00 */
[----:B------:R0:W-:Y:S01]  /*c470*/  STL [R1+0x480], R0 ;  /* 0x0004800001007387 */ /* 0x0001e20000100800 */
[----:B------:R-:W-:-:S03]  /*c480*/  IMAD.WIDE R10, R2, 0x2, R16 ;  /* 0x00000002020a7825 */ /* 0x000fc600078e0210 */
[----:B------:R-:W5:Y:S04]  /*c490*/  LDL.64 R26, [R1+0x1040] ;  /* 0x00104000011a7983 */ /* 0x000f680000100a00 */
[----:B------:R-:W5:Y:S04]  /*c4a0*/  LDL.64 R24, [R1+0x1038] ;  /* 0x0010380001187983 */ /* 0x000f680000100a00 */
[----:B0-----:R-:W5:Y:S04]  /*c4b0*/  LDG.E.U16 R0, desc[UR10][R8.64] ;  /* 0x0000000a08007981 */ /* 0x001f68000c1e1500 */
[----:B------:R-:W5:Y:S04]  /*c4c0*/  LDL.64 R18, [R1+0x1030] ;  /* 0x0010300001127983 */ /* 0x000f680000100a00 */
[----:B------:R-:W5:Y:S04]  /*c4d0*/  LDL.64 R8, [R1+0x1058] ;  /* 0x0010580001087983 */ /* 0x000f680000100a00 */
[----:B--2---:R0:W-:Y:S04]  /*c4e0*/  STL [R1+0x494], R3 ;  /* 0x0004940301007387 */ /* 0x0041e80000100800 */
[----:B------:R-:W2:Y:S04]  /*c4f0*/  LDL.64 R16, [R1+0x1028] ;  /* 0x0010280001107983 */ /* 0x000ea80000100a00 */
[----:B0-----:R-:W2:Y:S04]  /*c500*/  LDG.E.U16 R3, desc[UR10][R10.64] ;  /* 0x0000000a0a037981 */ /* 0x001ea8000c1e1500 */
[----:B------:R-:W2:Y:S04]  /*c510*/  LDL.64 R10, [R1+0x1050] ;  /* 0x00105000010a7983 */ /* 0x000ea80000100a00 */
[----:B----4-:R-:W-:Y:S04]  /*c520*/  STL [R1+0x484], R15 ;  /* 0x0004840f01007387 */ /* 0x010fe80000100800 */
[----:B---3--:R0:W-:Y:S04]  /*c530*/  STL [R1+0x48c], R14 ;  /* 0x00048c0e01007387 */ /* 0x0081e80000100800 */
[----:B0-----:R-:W3:Y:S04]  /*c540*/  LDL.64 R14, [R1+0x1020] ;  /* 0x00102000010e7983 */ /* 0x001ee80000100a00 */
[----:B-----5:R0:W-:Y:S04]  /*c550*/  STL [R1+0x47c], R0 ;  /* 0x00047c0001007387 */ /* 0x0201e80000100800 */
[----:B0-----:R0:W4:Y:S01]  /*c560*/  LDG.E.U16 R0, desc[UR10][R12.64] ;  /* 0x0000000a0c007981 */ /* 0x001122000c1e1500 */
[----:B------:R-:W-:-:S04]  /*c570*/  IMAD.WIDE R4, R2, 0x2, R4 ;  /* 0x0000000202047825 */ /* 0x000fc800078e0204 */
[C---:B------:R-:W-:Y:S02]  /*c580*/  IMAD.WIDE R8, R2.reuse, 0x2, R8 ;  /* 0x0000000202087825 */ /* 0x040fe400078e0208 */
[----:B------:R-:W5:Y:S02]  /*c590*/  LDG.E.U16 R5, desc[UR10][R4.64] ;  /* 0x0000000a04057981 */ /* 0x000f64000c1e1500 */
[----:B------:R-:W-:-:S04]  /*c5a0*/  IMAD.WIDE R6, R2, 0x2, R6 ;  /* 0x0000000202067825 */ /* 0x000fc800078e0206 */
[C---:B0-----:R-:W-:Y:S02]  /*c5b0*/  IMAD.WIDE R12, R2.reuse, 0x2, R28 ;  /* 0x00000002020c7825 */ /* 0x041fe400078e021c */
[----:B------:R-:W3:Y:S04]  /*c5c0*/  LDG.E.U16 R29, desc[UR10][R8.64] ;  /* 0x0000000a081d7981 */ /* 0x000ee8000c1e1500 */
[----:B------:R0:W3:Y:S04]  /*c5d0*/  LDG.E.U16 R28, desc[UR10][R6.64] ;  /* 0x0000000a061c7981 */ /* 0x0000e8000c1e1500 */
[----:B--2---:R1:W-:Y:S01]  /*c5e0*/  STL [R1+0x478], R3 ;  /* 0x0004780301007387 */ /* 0x0043e20000100800 */
[----:B------:R-:W-:-:S05]  /*c5f0*/  IMAD.WIDE R10, R2, 0x2, R10 ;  /* 0x00000002020a7825 */ /* 0x000fca00078e020a */
[----:B-1----:R-:W2:Y:S04]  /*c600*/  LDG.E.U16 R3, desc[UR10][R10.64] ;  /* 0x0000000a0a037981 */ /* 0x002ea8000c1e1500 */
[----:B----4-:R1:W-:Y:S04]  /*c610*/  STL [R1+0x474], R0 ;  /* 0x0004740001007387 */ /* 0x0103e80000100800 */
[----:B-1----:R1:W4:Y:S01]  /*c620*/  LDG.E.U16 R0, desc[UR10][R12.64] ;  /* 0x0000000a0c007981 */ /* 0x002322000c1e1500 */
[----:B0-----:R-:W-:-:S03]  /*c630*/  IMAD.WIDE R6, R2, 0x2, R24 ;  /* 0x0000000202067825 */ /* 0x001fc600078e0218 */
[----:B-----5:R0:W-:Y:S01]  /*c640*/  STL [R1+0x470], R5 ;  /* 0x0004700501007387 */ /* 0x0201e20000100800 */
[----:B------:R-:W-:-:S03]  /*c650*/  IMAD.WIDE R8, R2, 0x2, R18 ;  /* 0x0000000202087825 */ /* 0x000fc600078e0212 */
[----:B---3--:R-:W-:Y:S01]  /*c660*/  STL [R1+0x468], R29 ;  /* 0x0004681d01007387 */ /* 0x008fe20000100800 */
[----:B-1----:R-:W-:-:S04]  /*c670*/  IMAD.WIDE R12, R2, 0x2, R14 ;  /* 0x00000002020c7825 */ /* 0x002fc800078e020e */
[C---:B0-----:R-:W-:Y:S01]  /*c680*/  IMAD.WIDE R4, R2.reuse, 0x2, R26 ;  /* 0x0000000202047825 */ /* 0x041fe200078e021a */
[----:B------:R0:W-:Y:S04]  /*c690*/  STL [R1+0x46c], R28 ;  /* 0x00046c1c01007387 */ /* 0x0001e80000100800 */
[----:B------:R-:W3:Y:S04]  /*c6a0*/  LDG.E.U16 R14, desc[UR10][R4.64] ;  /* 0x0000000a040e7981 */ /* 0x000ee8000c1e1500 */
[----:B------:R-:W5:Y:S04]  /*c6b0*/  LDG.E.U16 R15, desc[UR10][R6.64] ;  /* 0x0000000a060f7981 */ /* 0x000f68000c1e1500 */
[----:B0-----:R-:W3:Y:S04]  /*c6c0*/  LDL.64 R28, [R1+0xff8] ;  /* 0x000ff800011c7983 */ /* 0x001ee80000100a00 */
[----:B------:R-:W3:Y:S04]  /*c6d0*/  LDL.64 R4, [R1+0x1018] ;  /* 0x0010180001047983 */ /* 0x000ee80000100a00 */
[----:B------:R-:W3:Y:S01]  /*c6e0*/  LDL.64 R6, [R1+0x1010] ;  /* 0x0010100001067983 */ /* 0x000ee20000100a00 */
[----:B------:R-:W-:-:S03]  /*c6f0*/  IMAD.WIDE R10, R2, 0x2, R16 ;  /* 0x00000002020a7825 */ /* 0x000fc600078e0210 */
[----:B--2---:R0:W-:Y:S04]  /*c700*/  STL [R1+0x464], R3 ;  /* 0x0004640301007387 */ /* 0x0041e80000100800 */
[----:B------:R-:W2:Y:S04]  /*c710*/  LDL.64 R26, [R1+0xff0] ;  /* 0x000ff000011a7983 */ /* 0x000ea80000100a00 */
[----:B------:R-:W2:Y:S04]  /*c720*/  LDL.64 R24, [R1+0xfe8] ;  /* 0x000fe80001187983 */ /* 0x000ea80000100a00 */
[----:B0-----:R-:W2:Y:S04]  /*c730*/  LDG.E.U16 R3, desc[UR10][R8.64] ;  /* 0x0000000a08037981 */ /* 0x001ea8000c1e1500 */
[----:B------:R-:W2:Y:S04]  /*c740*/  LDL.64 R18, [R1+0xfe0] ;  /* 0x000fe00001127983 */ /* 0x000ea80000100a00 */
[----:B------:R-:W2:Y:S04]  /*c750*/  LDL.64 R8, [R1+0x1008] ;  /* 0x0010080001087983 */ /* 0x000ea80000100a00 */
[----:B----4-:R0:W-:Y:S04]  /*c760*/  STL [R1+0x460], R0 ;  /* 0x0004600001007387 */ /* 0x0101e80000100800 */
[----:B------:R-:W4:Y:S04]  /*c770*/  LDL.64 R16, [R1+0xfd8] ;  /* 0x000fd80001107983 */ /* 0x000f280000100a00 */
[----:B0-----:R-:W4:Y:S04]  /*c780*/  LDG.E.U16 R0, desc[UR10][R10.64] ;  /* 0x0000000a0a007981 */ /* 0x001f28000c1e1500 */
[----:B------:R-:W4:Y:S04]  /*c790*/  LDL.64 R10, [R1+0x1000] ;  /* 0x00100000010a7983 */ /* 0x000f280000100a00 */
[----:B-----5:R-:W-:Y:S04]  /*c7a0*/  STL [R1+0x458], R15 ;  /* 0x0004580f01007387 */ /* 0x020fe80000100800 */
[----:B---3--:R0:W-:Y:S04]  /*c7b0*/  STL [R1+0x45c], R14 ;  /* 0x00045c0e01007387 */ /* 0x0081e80000100800 */
[----:B0-----:R-:W3:Y:S01]  /*c7c0*/  LDL.64 R14, [R1+0xfd0] ;  /* 0x000fd000010e7983 */ /* 0x001ee20000100a00 */
[----:B------:R-:W-:-:S04]  /*c7d0*/  IMAD.WIDE R4, R2, 0x2, R4 ;  /* 0x0000000202047825 */ /* 0x000fc800078e0204 */
[C---:B------:R-:W-:Y:S02]  /*c7e0*/  IMAD.WIDE R6, R2.reuse, 0x2, R6 ;  /* 0x0000000202067825 */ /* 0x040fe400078e0206 */
[----:B------:R-:W5:Y:S04]  /*c7f0*/  LDG.E.U16 R5, desc[UR10][R4.64] ;  /* 0x0000000a04057981 */ /* 0x000f68000c1e1500 */
[----:B--2---:R0:W-:Y:S04]  /*c800*/  STL [R1+0x450], R3 ;  /* 0x0004500301007387 */ /* 0x0041e80000100800 */
[----:B0-----:R0:W2:Y:S01]  /*c810*/  LDG.E.U16 R3, desc[UR10][R12.64] ;  /* 0x0000000a0c037981 */ /* 0x0010a2000c1e1500 */
[----:B------:R-:W-:-:S04]  /*c820*/  IMAD.WIDE R8, R2, 0x2, R8 ;  /* 0x0000000202087825 */ /* 0x000fc800078e0208 */
[C---:B0-----:R-:W-:Y:S02]  /*c830*/  IMAD.WIDE R12, R2.reuse, 0x2, R28 ;  /* 0x00000002020c7825 */ /* 0x041fe400078e021c */
[----:B------:R-:W3:Y:S04]  /*c840*/  LDG.E.U16 R29, desc[UR10][R8.64] ;  /* 0x0000000a081d7981 */ /* 0x000ee8000c1e1500 */
[----:B------:R0:W3:Y:S04]  /*c850*/  LDG.E.U16 R28, desc[UR10][R6.64] ;  /* 0x0000000a061c7981 */ /* 0x0000e8000c1e1500 */
[----:B----4-:R1:W-:Y:S01]  /*c860*/  STL [R1+0x448], R0 ;  /* 0x0004480001007387 */ /* 0x0103e20000100800 */
[----:B------:R-:W-:-:S05]  /*c870*/  IMAD.WIDE R10, R2, 0x2, R10 ;  /* 0x00000002020a7825 */ /* 0x000fca00078e020a */
[----:B-1----:R-:W4:Y:S01]  /*c880*/  LDG.E.U16 R0, desc[UR10][R10.64] ;  /* 0x0000000a0a007981 */ /* 0x002f22000c1e1500 */
[----:B0-----:R-:W-:-:S04]  /*c890*/  IMAD.WIDE R6, R2, 0x2, R24 ;  /* 0x0000000202067825 */ /* 0x001fc800078e0218 */
[C---:B------:R-:W-:Y:S01]  /*c8a0*/  IMAD.WIDE R8, R2.reuse, 0x2, R18 ;  /* 0x0000000202087825 */ /* 0x040fe200078e0212 */
[----:B--2---:R0:W-:Y:S04]  /*c8b0*/  STL [R1+0x440], R3 ;  /* 0x0004400301007387 */ /* 0x0041e80000100800 */
[----:B0-----:R0:W2:Y:S04]  /*c8c0*/  LDG.E.U16 R3, desc[UR10][R12.64] ;  /* 0x0000000a0c037981 */ /* 0x0010a8000c1e1500 */
[----:B-----5:R1:W-:Y:S04]  /*c8d0*/  STL [R1+0x454], R5 ;  /* 0x0004540501007387 */ /* 0x0203e80000100800 */
[----:B---3--:R-:W-:Y:S01]  /*c8e0*/  STL [R1+0x444], R29 ;  /* 0x0004441d01007387 */ /* 0x008fe20000100800 */
[----:B0-----:R-:W-:-:S04]  /*c8f0*/  IMAD.WIDE R12, R2, 0x2, R14 ;  /* 0x00000002020c7825 */ /* 0x001fc800078e020e */
[C---:B-1----:R-:W-:Y:S01]  /*c900*/  IMAD.WIDE R4, R2.reuse, 0x2, R26 ;  /* 0x0000000202047825 */ /* 0x042fe200078e021a */
[----:B------:R0:W-:Y:S04]  /*c910*/  STL [R1+0x44c], R28 ;  /* 0x00044c1c01007387 */ /* 0x0001e80000100800 */
[----:B------:R-:W3:Y:S04]  /*c920*/  LDG.E.U16 R14, desc[UR10][R4.64] ;  /* 0x0000000a040e7981 */ /* 0x000ee8000c1e1500 */
[----:B------:R-:W5:Y:S04]  /*c930*/  LDG.E.U16 R15, desc[UR10][R6.64] ;  /* 0x0000000a060f7981 */ /* 0x000f68000c1e1500 */
[----:B0-----:R-:W3:Y:S04]  /*c940*/  LDL.64 R28, [R1+0xfa8] ;  /* 0x000fa800011c7983 */ /* 0x001ee80000100a00 */
[----:B------:R-:W3:Y:S04]  /*c950*/  LDL.64 R4, [R1+0xfc8] ;  /* 0x000fc80001047983 */ /* 0x000ee80000100a00 */
[----:B------:R-:W3:Y:S04]  /*c960*/  LDL.64 R6, [R1+0xfc0] ;  /* 0x000fc00001067983 */ /* 0x000ee80000100a00 */
[----:B----4-:R0:W-:Y:S01]  /*c970*/  STL [R1+0x43c], R0 ;  /* 0x00043c0001007387 */ /* 0x0101e20000100800 */
[----:B------:R-:W-:-:S03]  /*c980*/  IMAD.WIDE R10, R2, 0x2, R16 ;  /* 0x00000002020a7825 */ /* 0x000fc600078e0210 */
[----:B------:R-:W4:Y:S04]  /*c990*/  LDL.64 R26, [R1+0xfa0] ;  /* 0x000fa000011a7983 */ /* 0x000f280000100a00 */
[----:B------:R-:W4:Y:S04]  /*c9a0*/  LDL.64 R24, [R1+0xf98] ;  /* 0x000f980001187983 */ /* 0x000f280000100a00 */
[----:B0-----:R-:W4:Y:S04]  /*c9b0*/  LDG.E.U16 R0, desc[UR10][R8.64] ;  /* 0x0000000a08007981 */ /* 0x001f28000c1e1500 */
[----:B------:R-:W4:Y:S04]  /*c9c0*/  LDL.64 R18, [R1+0xf90] ;  /* 0x000f900001127983 */ /* 0x000f280000100a00 */
[----:B------:R-:W4:Y:S04]  /*c9d0*/  LDL.64 R8, [R1+0xfb8] ;  /* 0x000fb80001087983 */ /* 0x000f280000100a00 */
[----:B--2---:R0:W-:Y:S04]  /*c9e0*/  STL [R1+0x438], R3 ;  /* 0x0004380301007387 */ /* 0x0041e80000100800 */
[----:B------:R-:W2:Y:S04]  /*c9f0*/  LDL.64 R16, [R1+0xf88] ;  /* 0x000f880001107983 */ /* 0x000ea80000100a00 */
[----:B0-----:R-:W2:Y:S04]  /*ca00*/  LDG.E.U16 R3, desc[UR10][R10.64] ;  /* 0x0000000a0a037981 */ /* 0x001ea8000c1e1500 */
[----:B------:R-:W2:Y:S04]  /*ca10*/  LDL.64 R10, [R1+0xfb0] ;  /* 0x000fb000010a7983 */ /* 0x000ea80000100a00 */
[----:B-----5:R-:W-:Y:S04]  /*ca20*/  STL [R1+0x430], R15 ;  /* 0x0004300f01007387 */ /* 0x020fe80000100800 */
[----:B---3--:R0:W-:Y:S04]  /*ca30*/  STL [R1+0x434], R14 ;  /* 0x0004340e01007387 */ /* 0x0081e80000100800 */
[----:B0-----:R-:W3:Y:S04]  /*ca40*/  LDL.64 R14, [R1+0xf80] ;  /* 0x000f8000010e7983 */ /* 0x001ee80000100a00 */
[----:B----4-:R0:W-:Y:S04]  /*ca50*/  STL [R1+0x42c], R0 ;  /* 0x00042c0001007387 */ /* 0x0101e80000100800 */
        /* <DEDUP_REMOVED lines=162> */
[----:B------:R-:W-:-:S04]  /*d480*/  IMAD.WIDE R8, R2, 0x2, R8 ;  /* 0x0000000202087825 */ /* 0x000fc800078e0208 */
[----:B------:R-:W-:-:S04]  /*d490*/  IMAD.WIDE R6, R2, 0x2, R6 ;  /* 0x0000000202067825 */ /* 0x000fc800078e0206 */
[C---:B0-----:R-:W-:Y:S02]  /*d4a0*/  IMAD.WIDE R12, R2.reuse, 0x2, R28 ;  /* 0x00000002020c7825 */ /* 0x041fe400078e021c */
[----:B------:R-:W5:Y:S04]  /*d4b0*/  LDG.E.U16 R29, desc[UR10][R4.64] ;  /* 0x0000000a041d7981 */ /* 0x000f68000c1e1500 */
[----:B------:R-:W3:Y:S04]  /*d4c0*/  LDG.E.U16 R5, desc[UR10][R8.64] ;  /* 0x0000000a08057981 */ /* 0x000ee8000c1e1500 */
[----:B------:R-:W3:Y:S04]  /*d4d0*/  LDG.E.U16 R4, desc[UR10][R6.64] ;  /* 0x0000000a06047981 */ /* 0x000ee8000c1e1500 */
[----:B--2---:R0:W-:Y:S01]  /*d4e0*/  STL [R1+0x284], R3 ;  /* 0x0002840301007387 */ /* 0x0041e20000100800 */
[----:B------:R-:W-:-:S05]  /*d4f0*/  IMAD.WIDE R10, R2, 0x2, R10 ;  /* 0x00000002020a7825 */ /* 0x000fca00078e020a */
[----:B0-----:R0:W2:Y:S04]  /*d500*/  LDG.E.U16 R3, desc[UR10][R10.64] ;  /* 0x0000000a0a037981 */ /* 0x0010a8000c1e1500 */
[----:B----4-:R1:W-:Y:S04]  /*d510*/  STL [R1+0x27c], R0 ;  /* 0x00027c0001007387 */ /* 0x0103e80000100800 */
[----:B-1----:R1:W4:Y:S01]  /*d520*/  LDG.E.U16 R0, desc[UR10][R12.64] ;  /* 0x0000000a0c007981 */ /* 0x002322000c1e1500 */
[----:B0-----:R-:W-:-:S03]  /*d530*/  IMAD.WIDE R10, R2, 0x2, R26 ;  /* 0x00000002020a7825 */ /* 0x001fc600078e021a */
[----:B-----5:R0:W-:Y:S01]  /*d540*/  STL [R1+0x274], R29 ;  /* 0x0002741d01007387 */ /* 0x0201e20000100800 */
[----:B------:R-:W-:-:S04]  /*d550*/  IMAD.WIDE R8, R2, 0x2, R18 ;  /* 0x0000000202087825 */ /* 0x000fc800078e0212 */
[C---:B-1----:R-:W-:Y:S01]  /*d560*/  IMAD.WIDE R12, R2.reuse, 0x2, R24 ;  /* 0x00000002020c7825 */ /* 0x042fe200078e0218 */
[----:B0-----:R-:W5:Y:S04]  /*d570*/  LDL.64 R28, [R1+0xdf8] ;  /* 0x000df800011c7983 */ /* 0x001f680000100a00 */
[----:B---3--:R-:W-:Y:S04]  /*d580*/  STL [R1+0x268], R5 ;  /* 0x0002680501007387 */ /* 0x008fe80000100800 */
[----:B------:R0:W-:Y:S02]  /*d590*/  STL [R1+0x26c], R4 ;  /* 0x00026c0401007387 */ /* 0x0001e40000100800 */
[----:B0-----:R-:W-:-:S02]  /*d5a0*/  IMAD.WIDE R4, R2, 0x2, R14 ;  /* 0x0000000202047825 */ /* 0x001fc400078e020e */
[----:B------:R-:W3:Y:S04]  /*d5b0*/  LDG.E.U16 R14, desc[UR10][R10.64] ;  /* 0x0000000a0a0e7981 */ /* 0x000ee8000c1e1500 */
[----:B------:R-:W3:Y:S04]  /*d5c0*/  LDG.E.U16 R15, desc[UR10][R12.64] ;  /* 0x0000000a0c0f7981 */ /* 0x000ee8000c1e1500 */
[----:B------:R-:W5:Y:S04]  /*d5d0*/  LDL.64 R10, [R1+0xe18] ;  /* 0x000e1800010a7983 */ /* 0x000f680000100a00 */
[----:B------:R-:W5:Y:S01]  /*d5e0*/  LDL.64 R12, [R1+0xe20] ;  /* 0x000e2000010c7983 */ /* 0x000f620000100a00 */
        /* <DEDUP_REMOVED lines=11> */
[----:B---3--:R-:W-:Y:S04]  /*d6a0*/  STL [R1+0x250], R15 ;  /* 0x0002500f01007387 */ /* 0x008fe80000100800 */
[----:B------:R0:W-:Y:S04]  /*d6b0*/  STL [R1+0x25c], R14 ;  /* 0x00025c0e01007387 */ /* 0x0001e80000100800 */
[----:B0-----:R-:W3:Y:S01]  /*d6c0*/  LDL.64 R14, [R1+0xdc0] ;  /* 0x000dc000010e7983 */ /* 0x001ee20000100a00 */
[----:B-----5:R-:W-:-:S04]  /*d6d0*/  IMAD.WIDE R12, R2, 0x2, R12 ;  /* 0x00000002020c7825 */ /* 0x020fc800078e020c */
[C---:B------:R-:W-:Y:S01]  /*d6e0*/  IMAD.WIDE R10, R2.reuse, 0x2, R10 ;  /* 0x00000002020a7825 */ /* 0x040fe200078e020a */
[----:B--2---:R0:W-:Y:S04]  /*d6f0*/  STL [R1+0x24c], R3 ;  /* 0x00024c0301007387 */ /* 0x0041e80000100800 */
[----:B0-----:R0:W2:Y:S01]  /*d700*/  LDG.E.U16 R3, desc[UR10][R4.64] ;  /* 0x0000000a04037981 */ /* 0x0010a2000c1e1500 */
[----:B------:R-:W-:-:S04]  /*d710*/  IMAD.WIDE R8, R2, 0x2, R8 ;  /* 0x0000000202087825 */ /* 0x000fc800078e0208 */
[C---:B0-----:R-:W-:Y:S02]  /*d720*/  IMAD.WIDE R4, R2.reuse, 0x2, R28 ;  /* 0x0000000202047825 */ /* 0x041fe400078e021c */
[----:B------:R-:W5:Y:S04]  /*d730*/  LDG.E.U16 R29, desc[UR10][R12.64] ;  /* 0x0000000a0c1d7981 */ /* 0x000f68000c1e1500 */
[----:B------:R0:W3:Y:S04]  /*d740*/  LDG.E.U16 R13, desc[UR10][R8.64] ;  /* 0x0000000a080d7981 */ /* 0x0000e8000c1e1500 */
[----:B------:R1:W3:Y:S04]  /*d750*/  LDG.E.U16 R12, desc[UR10][R10.64] ;  /* 0x0000000a0a0c7981 */ /* 0x0002e8000c1e1500 */
[----:B----4-:R4:W-:Y:S01]  /*d760*/  STL [R1+0x258], R0 ;  /* 0x0002580001007387 */ /* 0x0109e20000100800 */
[----:B------:R-:W-:-:S05]  /*d770*/  IMAD.WIDE R6, R2, 0x2, R6 ;  /* 0x0000000202067825 */ /* 0x000fca00078e0206 */
[----:B----4-:R4:W3:Y:S01]  /*d780*/  LDG.E.U16 R0, desc[UR10][R6.64] ;  /* 0x0000000a06007981 */ /* 0x0108e2000c1e1500 */
[----:B0-----:R-:W-:-:S04]  /*d790*/  IMAD.WIDE R8, R2, 0x2, R24 ;  /* 0x0000000202087825 */ /* 0x001fc800078e0218 */
[----:B-1----:R-:W-:-:S04]  /*d7a0*/  IMAD.WIDE R10, R2, 0x2, R18 ;  /* 0x00000002020a7825 */ /* 0x002fc800078e0212 */
[C---:B----4-:R-:W-:Y:S01]  /*d7b0*/  IMAD.WIDE R6, R2.reuse, 0x2, R26 ;  /* 0x0000000202067825 */ /* 0x050fe200078e021a */
[----:B--2---:R0:W-:Y:S04]  /*d7c0*/  STL [R1+0x254], R3 ;  /* 0x0002540301007387 */ /* 0x0041e80000100800 */
[----:B0-----:R3:W2:Y:S04]  /*d7d0*/  LDG.E.U16 R3, desc[UR10][R4.64] ;  /* 0x0000000a04037981 */ /* 0x0016a8000c1e1500 */
[----:B-----5:R0:W-:Y:S01]  /*d7e0*/  STL [R1+0x1c8], R29 ;  /* 0x0001c81d01007387 */ /* 0x0201e20000100800 */
[----:B---3--:R-:W-:-:S03]  /*d7f0*/  IMAD.WIDE R4, R2, 0x2, R14 ;  /* 0x0000000202047825 */ /* 0x008fc600078e020e */
[----:B------:R-:W3:Y:S04]  /*d800*/  LDG.E.U16 R14, desc[UR10][R6.64] ;  /* 0x0000000a060e7981 */ /* 0x000ee8000c1e1500 */
[----:B0-----:R-:W4:Y:S04]  /*d810*/  LDL.64 R28, [R1+0xd98] ;  /* 0x000d9800011c7983 */ /* 0x001f280000100a00 */
[----:B------:R-:W-:Y:S04]  /*d820*/  STL [R1+0x20c], R13 ;  /* 0x00020c0d01007387 */ /* 0x000fe80000100800 */
[----:B------:R0:W-:Y:S04]  /*d830*/  STL [R1+0x198], R12 ;  /* 0x0001980c01007387 */ /* 0x0001e80000100800 */
[----:B------:R-:W5:Y:S04]  /*d840*/  LDG.E.U16 R15, desc[UR10][R8.64] ;  /* 0x0000000a080f7981 */ /* 0x000f68000c1e1500 */
[----:B------:R-:W3:Y:S04]  /*d850*/  LDL.64 R6, [R1+0xda0] ;  /* 0x000da00001067983 */ /* 0x000ee80000100a00 */
[----:B------:R-:W4:Y:S04]  /*d860*/  LDL.64 R8, [R1+0xda8] ;  /* 0x000da80001087983 */ /* 0x000f280000100a00 */
[----:B------:R1:W-:Y:S01]  /*d870*/  STL [R1+0x208], R0 ;  /* 0x0002080001007387 */ /* 0x0003e20000100800 */
[----:B0-----:R-:W-:-:S03]  /*d880*/  IMAD.WIDE R12, R2, 0x2, R16 ;  /* 0x00000002020c7825 */ /* 0x001fc600078e0210 */
[----:B------:R-:W4:Y:S04]  /*d890*/  LDL.64 R26, [R1+0xd90] ;  /* 0x000d9000011a7983 */ /* 0x000f280000100a00 */
[----:B------:R-:W4:Y:S04]  /*d8a0*/  LDL.64 R24, [R1+0xd88] ;  /* 0x000d880001187983 */ /* 0x000f280000100a00 */
[----:B-1----:R-:W4:Y:S04]  /*d8b0*/  LDG.E.U16 R0, desc[UR10][R10.64] ;  /* 0x0000000a0a007981 */ /* 0x002f28000c1e1500 */
        /* <DEDUP_REMOVED lines=16> */
[----:B------:R0:W3:Y:S01]  /*d9c0*/  LDG.E.U16 R28, desc[UR10][R10.64] ;  /* 0x0000000a0a1c7981 */ /* 0x0000e2000c1e1500 */
[----:B--2---:R-:W-:-:S06]  /*d9d0*/  IMAD.WIDE R12, R2, 0x2, R12 ;  /* 0x00000002020c7825 */ /* 0x004fcc00078e020c */
[----:B------:R-:W2:Y:S04]  /*d9e0*/  LDG.E.U16 R13, desc[UR10][R12.64] ;  /* 0x0000000a0c0d7981 */ /* 0x000ea8000c1e1500 */
[----:B------:R1:W-:Y:S04]  /*d9f0*/  STL [R1+0x238], R3 ;  /* 0x0002380301007387 */ /* 0x0003e80000100800 */
[----:B-1----:R-:W5:Y:S04]  /*da00*/  LDG.E.U16 R3, desc[UR10][R6.64] ;  /* 0x0000000a06037981 */ /* 0x002f68000c1e1500 */
[----:B----4-:R1:W-:Y:S04]  /*da10*/  STL [R1+0x21c], R0 ;  /* 0x00021c0001007387 */ /* 0x0103e80000100800 */
[----:B-1----:R3:W4:Y:S01]  /*da20*/  LDG.E.U16 R0, desc[UR10][R4.64] ;  /* 0x0000000a04007981 */ /* 0x002722000c1e1500 */
[----:B0-----:R-:W-:-:S04]  /*da30*/  IMAD.WIDE R10, R2, 0x2, R24 ;  /* 0x00000002020a7825 */ /* 0x001fc800078e0218 */
[----:B------:R-:W-:-:S04]  /*da40*/  IMAD.WIDE R8, R2, 0x2, R18 ;  /* 0x0000000202087825 */ /* 0x000fc800078e0212 */
[C---:B---3--:R-:W-:Y:S02]  /*da50*/  IMAD.WIDE R4, R2.reuse, 0x2, R14 ;  /* 0x0000000202047825 */ /* 0x048fe400078e020e */
[----:B------:R-:W3:Y:S02]  /*da60*/  LDG.E.U16 R15, desc[UR10][R10.64] ;  /* 0x0000000a0a0f7981 */ /* 0x000ee4000c1e1500 */
[C---:B------:R-:W-:Y:S02]  /*da70*/  IMAD.WIDE R6, R2.reuse, 0x2, R16 ;  /* 0x0000000202067825 */ /* 0x040fe400078e0210 */
[----:B--2---:R0:W-:Y:S04]  /*da80*/  STL [R1+0x228], R13 ;  /* 0x0002280d01007387 */ /* 0x0041e80000100800 */
[----:B-----5:R-:W-:Y:S01]  /*da90*/  STL [R1+0x230], R29 ;  /* 0x0002301d01007387 */ /* 0x020fe20000100800 */
[----:B0-----:R-:W-:-:S03]  /*daa0*/  IMAD.WIDE R12, R2, 0x2, R26 ;  /* 0x00000002020c7825 */ /* 0x001fc600078e021a */
[----:B------:R0:W-:Y:S04]  /*dab0*/  STL [R1+0x224], R28 ;  /* 0x0002241c01007387 */ /* 0x0001e80000100800 */
[----:B------:R-:W2:Y:S04]  /*dac0*/  LDG.E.U16 R14, desc[UR10][R12.64] ;  /* 0x0000000a0c0e7981 */ /* 0x000ea8000c1e1500 */
[----:B------:R-:W5:Y:S04]  /*dad0*/  LDL.64 R10, [R1+0xd58] ;  /* 0x000d5800010a7983 */ /* 0x000f680000100a00 */
[----:B0-----:R-:W5:Y:S04]  /*dae0*/  LDL.64 R28, [R1+0xd48] ;  /* 0x000d4800011c7983 */ /* 0x001f680000100a00 */
[----:B------:R-:W5:Y:S04]  /*daf0*/  LDL.64 R12, [R1+0xd50] ;  /* 0x000d5000010c7983 */ /* 0x000f680000100a00 */
[----:B------:R0:W-:Y:S04]  /*db00*/  STL [R1+0x22c], R3 ;  /* 0x00022c0301007387 */ /* 0x0001e80000100800 */
[----:B------:R-:W5:Y:S04]  /*db10*/  LDL.64 R26, [R1+0xd40] ;  /* 0x000d4000011a7983 */ /* 0x000f680000100a00 */
[----:B------:R-:W5:Y:S04]  /*db20*/  LDL.64 R24, [R1+0xd38] ;  /* 0x000d380001187983 */ /* 0x000f680000100a00 */
[----:B0-----:R-:W5:Y:S04]  /*db30*/  LDG.E.U16 R3, desc[UR10][R8.64] ;  /* 0x0000000a08037981 */ /* 0x001f68000c1e1500 */
[----:B------:R-:W5:Y:S04]  /*db40*/  LDL.64 R18, [R1+0xd30] ;  /* 0x000d300001127983 */ /* 0x000f680000100a00 */
[----:B------:R-:W5:Y:S04]  /*db50*/  LDL.64 R8, [R1+0xd60] ;  /* 0x000d600001087983 */ /* 0x000f680000100a00 */
[----:B----4-:R0:W-:Y:S04]  /*db60*/  STL [R1+0x234], R0 ;  /* 0x0002340001007387 */ /* 0x0101e80000100800 */
[----:B------:R-:W4:Y:S04]  /*db70*/  LDL.64 R16, [R1+0xd28] ;  /* 0x000d280001107983 */ /* 0x000f280000100a00 */
[----:B0-----:R-:W4:Y:S04]  /*db80*/  LDG.E.U16 R0, desc[UR10][R6.64] ;  /* 0x0000000a06007981 */ /* 0x001f28000c1e1500 */
[----:B------:R-:W4:Y:S04]  /*db90*/  LDL.64 R6, [R1+0xd68] ;  /* 0x000d680001067983 */ /* 0x000f280000100a00 */
[----:B---3--:R-:W-:Y:S04]  /*dba0*/  STL [R1+0x194], R15 ;  /* 0x0001940f01007387 */ /* 0x008fe80000100800 */
[----:B--2---:R0:W-:Y:S04]  /*dbb0*/  STL [R1+0x220], R14 ;  /* 0x0002200e01007387 */ /* 0x0041e80000100800 */
[----:B0-----:R-:W2:Y:S01]  /*dbc0*/  LDL.64 R14, [R1+0xd20] ;  /* 0x000d2000010e7983 */ /* 0x001ea20000100a00 */
[----:B-----5:R-:W-:-:S03]  /*dbd0*/  IMAD.WIDE R10, R2, 0x2, R10 ;  /* 0x00000002020a7825 */ /* 0x020fc600078e020a */
[----:B------:R0:W-:Y:S04]  /*dbe0*/  STL [R1+0x140], R3 ;  /* 0x0001400301007387 */ /* 0x0001e80000100800 */
[----:B0-----:R0:W3:Y:S01]  /*dbf0*/  LDG.E.U16 R3, desc[UR10][R4.64] ;  /* 0x0000000a04037981 */ /* 0x0010e2000c1e1500 */
[----:B------:R-:W-:-:S04]  /*dc00*/  IMAD.WIDE R8, R2, 0x2, R8 ;  /* 0x0000000202087825 */ /* 0x000fc800078e0208 */
[----:B------:R-:W-:-:S04]  /*dc10*/  IMAD.WIDE R12, R2, 0x2, R12 ;  /* 0x00000002020c7825 */ /* 0x000fc800078e020c */
[----:B0-----:R-:W-:-:S04]  /*dc20*/  IMAD.WIDE R4, R2, 0x2, R28 ;  /* 0x0000000202047825 */ /* 0x001fc800078e021c */
[----:B----4-:R-:W-:-:S05]  /*dc30*/  IMAD.WIDE R6, R2, 0x2, R6 ;  /* 0x0000000202067825 */ /* 0x010fca00078e0206 */
[----:B------:R-:W4:Y:S04]  /*dc40*/  LDG.E.U16 R29, desc[UR10][R6.64] ;  /* 0x0000000a061d7981 */ /* 0x000f28000c1e1500 */
[----:B------:R0:W-:Y:S04]  /*dc50*/  STL [R1+0x204], R0 ;  /* 0x0002040001007387 */ /* 0x0001e80000100800 */
[----:B------:R1:W5:Y:S04]  /*dc60*/  LDG.E.U16 R7, desc[UR10][R10.64] ;  /* 0x0000000a0a077981 */ /* 0x000368000c1e1500 */
[----:B------:R1:W2:Y:S04]  /*dc70*/  LDG.E.U16 R6, desc[UR10][R8.64] ;  /* 0x0000000a08067981 */ /* 0x0002a8000c1e1500 */
[----:B0-----:R0:W2:Y:S01]  /*dc80*/  LDG.E.U16 R0, desc[UR10][R12.64] ;  /* 0x0000000a0c007981 */ /* 0x0010a2000c1e1500 */
[----:B-1----:R-:W-:-:S04]  /*dc90*/  IMAD.WIDE R10, R2, 0x2, R24 ;  /* 0x00000002020a7825 */ /* 0x002fc800078e0218 */
[----:B------:R-:W-:-:S04]  /*dca0*/  IMAD.WIDE R8, R2, 0x2, R18 ;  /* 0x0000000202087825 */ /* 0x000fc800078e0212 */
[C---:B0-----:R-:W-:Y:S01]  /*dcb0*/  IMAD.WIDE R12, R2.reuse, 0x2, R26 ;  /* 0x00000002020c7825 */ /* 0x041fe200078e021a */
[----:B---3--:R0:W-:Y:S04]  /*dcc0*/  STL [R1+0x1d4], R3 ;  /* 0x0001d40301007387 */ /* 0x0081e80000100800 */
[----:B0-----:R0:W3:Y:S04]  /*dcd0*/  LDG.E.U16 R3, desc[UR10][R4.64] ;  /* 0x0000000a04037981 */ /* 0x0010e8000c1e1500 */
[----:B----4-:R1:W-:Y:S04]  /*dce0*/  STL [R1+0x218], R29 ;  /* 0x0002181d01007387 */ /* 0x0103e80000100800 */
[----:B-1----:R-:W4:Y:S04]  /*dcf0*/  LDL.64 R28, [R1+0xcf8] ;  /* 0x000cf800011c7983 */ /* 0x002f280000100a00 */
[----:B-----5:R-:W-:Y:S04]  /*dd00*/  STL [R1+0x210], R7 ;  /* 0x0002100701007387 */ /* 0x020fe80000100800 */
[----:B--2---:R1:W-:Y:S02]  /*dd10*/  STL [R1+0x214], R6 ;  /* 0x0002140601007387 */ /* 0x0043e40000100800 */
[----:B-1----:R-:W-:-:S02]  /*dd20*/  IMAD.WIDE R6, R2, 0x2, R16 ;  /* 0x0000000202067825 */ /* 0x002fc400078e0210 */
[----:B------:R-:W2:Y:S04]  /*dd30*/  LDG.E.U16 R16, desc[UR10][R12.64] ;  /* 0x0000000a0c107981 */ /* 0x000ea8000c1e1500 */
[----:B------:R-:W5:Y:S04]  /*dd40*/  LDG.E.U16 R17, desc[UR10][R10.64] ;  /* 0x0000000a0a117981 */ /* 0x000f68000c1e1500 */
[----:B------:R-:W4:Y:S04]  /*dd50*/  LDL.64 R12, [R1+0xd10] ;  /* 0x000d1000010c7983 */ /* 0x000f280000100a00 */
        /* <DEDUP_REMOVED lines=8> */
[----:B---3--:R0:W-:Y:S04]  /*dde0*/  STL [R1+0x200], R3 ;  /* 0x0002000301007387 */ /* 0x0081e80000100800 */
[----:B------:R-:W3:Y:S04]  /*ddf0*/  LDL.64 R18, [R1+0xcd8] ;  /* 0x000cd80001127983 */ /* 0x000ee80000100a00 */
[----:B0-----:R-:W3:Y:S04]  /*de00*/  LDG.E.U16 R3, desc[UR10][R6.64] ;  /* 0x0000000a06037981 */ /* 0x001ee8000c1e1500 */
[----:B------:R-:W3:Y:S04]  /*de10*/  LDL.64 R6, [R1+0xd00] ;  /* 0x000d000001067983 */ /* 0x000ee80000100a00 */
[----:B-----5:R-:W-:Y:S04]  /*de20*/  STL [R1+0x1f0], R17 ;  /* 0x0001f01101007387 */ /* 0x020fe80000100800 */
[----:B--2---:R0:W-:Y:S04]  /*de30*/  STL [R1+0x1e4], R16 ;  /* 0x0001e41001007387 */ /* 0x0041e80000100800 */
[----:B0-----:R-:W2:Y:S04]  /*de40*/  LDL.64 R16, [R1+0xcd0] ;  /* 0x000cd00001107983 */ /* 0x001ea80000100a00 */
[----:B----4-:R0:W-:Y:S04]  /*de50*/  STL [R1+0x1ec], R0 ;  /* 0x0001ec0001007387 */ /* 0x0101e80000100800 */
[----:B0-----:R0:W4:Y:S01]  /*de60*/  LDG.E.U16 R0, desc[UR10][R4.64] ;  /* 0x0000000a04007981 */ /* 0x001122000c1e1500 */
[----:B------:R-:W-:-:S04]  /*de70*/  IMAD.WIDE R10, R2, 0x2, R10 ;  /* 0x00000002020a7825 */ /* 0x000fc800078e020a */
[C---:B------:R-:W-:Y:S02]  /*de80*/  IMAD.WIDE R12, R2.reuse, 0x2, R12 ;  /* 0x00000002020c7825 */ /* 0x040fe400078e020c */
[----:B------:R-:W5:Y:S02]  /*de90*/  LDG.E.U16 R11, desc[UR10][R10.64] ;  /* 0x0000000a0a0b7981 */ /* 0x000f64000c1e1500 */
[----:B------:R-:W-:-:S04]  /*dea0*/  IMAD.WIDE R8, R2, 0x2, R8 ;  /* 0x0000000202087825 */ /* 0x000fc800078e0208 */
[C---:B0-----:R-:W-:Y:S02]  /*deb0*/  IMAD.WIDE R4, R2.reuse, 0x2, R28 ;  /* 0x0000000202047825 */ /* 0x041fe400078e021c */
[----:B------:R-:W2:Y:S04]  /*dec0*/  LDG.E.U16 R28, desc[UR10][R8.64] ;  /* 0x0000000a081c7981 */ /* 0x000ea8000c1e1500 */
[----:B---3--:R0:W-:Y:S04]  /*ded0*/  STL [R1+0x1f8], R3 ;  /* 0x0001f80301007387 */ /* 0x0081e80000100800 */
[----:B0-----:R0:W3:Y:S01]  /*dee0*/  LDG.E.U16 R3, desc[UR10][R12.64] ;  /* 0x0000000a0c037981 */ /* 0x0010e2000c1e1500 */
[----:B------:R-:W-:-:S05]  /*def0*/  IMAD.WIDE R6, R2, 0x2, R6 ;  /* 0x0000000202067825 */ /* 0x000fca00078e0206 */
[----:B------:R1:W3:Y:S04]  /*df00*/  LDG.E.U16 R29, desc[UR10][R6.64] ;  /* 0x0000000a061d7981 */ /* 0x0002e8000c1e1500 */
[----:B----4-:R4:W-:Y:S04]  /*df10*/  STL [R1+0x1f4], R0 ;  /* 0x0001f40001007387 */ /* 0x0109e80000100800 */
[----:B----4-:R4:W3:Y:S01]  /*df20*/  LDG.E.U16 R0, desc[UR10][R4.64] ;  /* 0x0000000a04007981 */ /* 0x0108e2000c1e1500 */
[----:B0-----:R-:W-:-:S04]  /*df30*/  IMAD.WIDE R12, R2, 0x2, R26 ;  /* 0x00000002020c7825 */ /* 0x001fc800078e021a */
[C---:B-1----:R-:W-:Y:S02]  /*df40*/  IMAD.WIDE R6, R2.reuse, 0x2, R14 ;  /* 0x0000000202067825 */ /* 0x042fe400078e020e */
[----:B------:R-:W3:Y:S02]  /*df50*/  LDL.64 R14, [R1+0xca8] ;  /* 0x000ca800010e7983 */ /* 0x000ee40000100a00 */
[C---:B----4-:R-:W-:Y:S02]  /*df60*/  IMAD.WIDE R4, R2.reuse, 0x2, R24 ;  /* 0x0000000202047825 */ /* 0x050fe400078e0218 */
[----:B-----5:R2:W-:Y:S02]  /*df70*/  STL [R1+0x1e8], R11 ;  /* 0x0001e80b01007387 */ /* 0x0205e40000100800 */
[C---:B------:R-:W-:Y:S02]  /*df80*/  IMAD.WIDE R8, R2.reuse, 0x2, R18 ;  /* 0x0000000202087825 */ /* 0x040fe400078e0212 */
[----:B------:R-:W4:Y:S02]  /*df90*/  LDG.E.U16 R19, desc[UR10][R12.64] ;  /* 0x0000000a0c137981 */ /* 0x000f24000c1e1500 */
[----:B--2---:R-:W-:-:S02]  /*dfa0*/  IMAD.WIDE R10, R2, 0x2, R16 ;  /* 0x00000002020a7825 */ /* 0x004fc400078e0210 */
[----:B------:R-:W2:Y:S04]  /*dfb0*/  LDG.E.U16 R16, desc[UR10][R4.64] ;  /* 0x0000000a04107981 */ /* 0x000ea8000c1e1500 */
[----:B------:R-:W5:Y:S04]  /*dfc0*/  LDG.E.U16 R17, desc[UR10][R6.64] ;  /* 0x0000000a06117981 */ /* 0x000f68000c1e1500 */
[----:B------:R-:W2:Y:S04]  /*dfd0*/  LDL.64 R12, [R1+0xcb0] ;  /* 0x000cb000010c7983 */ /* 0x000ea80000100a00 */
[----:B------:R-:W5:Y:S04]  /*dfe0*/  LDL.64 R4, [R1+0xcc8] ;  /* 0x000cc80001047983 */ /* 0x000f680000100a00 */
[----:B------:R-:W5:Y:S04]  /*dff0*/  LDL.64 R6, [R1+0xcc0] ;  /* 0x000cc00001067983 */ /* 0x000f680000100a00 */
[----:B---3--:R0:W-:Y:S04]  /*e000*/  STL [R1+0x1e0], R3 ;  /* 0x0001e00301007387 */ /* 0x0081e80000100800 */
[----:B0-----:R-:W3:Y:S04]  /*e010*/  LDG.E.U16 R3, desc[UR10][R8.64] ;  /* 0x0000000a08037981 */ /* 0x001ee8000c1e1500 */
[----:B------:R-:W3:Y:S04]  /*e020*/  LDL.64 R8, [R1+0xcb8] ;  /* 0x000cb80001087983 */ /* 0x000ee80000100a00 */
[----:B------:R-:W-:Y:S04]  /*e030*/  STL [R1+0x74], R29 ;  /* 0x0000741d01007387 */ /* 0x000fe80000100800 */
[----:B------:R0:W-:Y:S04]  /*e040*/  STL [R1+0x120], R28 ;  /* 0x0001201c01007387 */ /* 0x0001e80000100800 */
[----:B------:R-:W3:Y:S04]  /*e050*/  LDL.64 R26, [R1+0xc98] ;  /* 0x000c9800011a7983 */ /* 0x000ee80000100a00 */
[----:B------:R-:W3:Y:S04]  /*e060*/  LDL.64 R24, [R1+0xc90] ;  /* 0x000c900001187983 */ /* 0x000ee80000100a00 */
[----:B0-----:R-:W3:Y:S04]  /*e070*/  LDL.64 R28, [R1+0xca0] ;  /* 0x000ca000011c7983 */ /* 0x001ee80000100a00 */
[----:B------:R0:W-:Y:S04]  /*e080*/  STL [R1+0x1d0], R0 ;  /* 0x0001d00001007387 */ /* 0x0001e80000100800 */
[----:B0-----:R2:W3:Y:S04]  /*e090*/  LDG.E.U16 R0, desc[UR10][R10.64] ;  /* 0x0000000a0a007981 */ /* 0x0014e8000c1e1500 */
[----:B----4-:R0:W-:Y:S04]  /*e0a0*/  STL [R1+0x1ac], R19 ;  /* 0x0001ac1301007387 */ /* 0x0101e80000100800 */
[----:B0-----:R-:W4:Y:S01]  /*e0b0*/  LDL.64 R18, [R1+0xc88] ;  /* 0x000c880001127983 */ /* 0x001f220000100a00 */
[----:B--2---:R-:W-:-:S04]  /*e0c0*/  IMAD.WIDE R10, R2, 0x2, R12 ;  /* 0x00000002020a7825 */ /* 0x004fc800078e020c */
[----:B-----5:R-:W-:-:S04]  /*e0d0*/  IMAD.WIDE R4, R2, 0x2, R4 ;  /* 0x0000000202047825 */ /* 0x020fc800078e0204 */
[C---:B------:R-:W-:Y:S01]  /*e0e0*/  IMAD.WIDE R6, R2.reuse, 0x2, R6 ;  /* 0x0000000202067825 */ /* 0x040fe200078e0206 */
[----:B------:R-:W-:Y:S03]  /*e0f0*/  STL [R1+0x1d8], R17 ;  /* 0x0001d81101007387 */ /* 0x000fe60000100800 */
[C---:B------:R-:W-:Y:S02]  /*e100*/  IMAD.WIDE R12, R2.reuse, 0x2, R14 ;  /* 0x00000002020c7825 */ /* 0x040fe400078e020e */
[----:B------:R-:W2:Y:S04]  /*e110*/  LDG.E.U16 R15, desc[UR10][R4.64] ;  /* 0x0000000a040f7981 */ /* 0x000ea8000c1e1500 */
[----:B------:R0:W-:Y:S04]  /*e120*/  STL [R1+0x1dc], R16 ;  /* 0x0001dc1001007387 */ /* 0x0001e80000100800 */
[----:B------:R-:W5:Y:S04]  /*e130*/  LDG.E.U16 R4, desc[UR10][R6.64] ;  /* 0x0000000a06047981 */ /* 0x000f68000c1e1500 */
[----:B0-----:R-:W5:Y:S04]  /*e140*/  LDL.64 R16, [R1+0xc80] ;  /* 0x000c800001107983 */ /* 0x001f680000100a00 */
[----:B---3--:R0:W-:Y:S01]  /*e150*/  STL [R1+0x1cc], R3 ;  /* 0x0001cc0301007387 */ /* 0x0081e20000100800 */
[----:B------:R-:W-:-:S03]  /*e160*/  IMAD.WIDE R8, R2, 0x2, R8 ;  /* 0x0000000202087825 */ /* 0x000fc600078e0208 */
[----:B0-----:R0:W3:Y:S04]  /*e170*/  LDG.E.U16 R3, desc[UR10][R10.64] ;  /* 0x0000000a0a037981 */ /* 0x0010e8000c1e1500 */
[----:B------:R1:W3:Y:S04]  /*e180*/  LDG.E.U16 R5, desc[UR10][R8.64] ;  /* 0x0000000a08057981 */ /* 0x0002e8000c1e1500 */
[----:B------:R0:W-:Y:S04]  /*e190*/  STL [R1+0x1c4], R0 ;  /* 0x0001c40001007387 */ /* 0x0001e80000100800 */
[----:B0-----:R0:W5:Y:S01]  /*e1a0*/  LDG.E.U16 R0, desc[UR10][R12.64] ;  /* 0x0000000a0c007981 */ /* 0x001162000c1e1500 */
[----:B------:R-:W-:-:S04]  /*e1b0*/  IMAD.WIDE R10, R2, 0x2, R26 ;  /* 0x00000002020a7825 */ /* 0x000fc800078e021a */
[----:B-1----:R-:W-:-:S04]  /*e1c0*/  IMAD.WIDE R8, R2, 0x2, R24 ;  /* 0x0000000202087825 */ /* 0x002fc800078e0218 */
[----:B0-----:R-:W-:-:S04]  /*e1d0*/  IMAD.WIDE R12, R2, 0x2, R28 ;  /* 0x00000002020c7825 */ /* 0x001fc800078e021c */
[C---:B----4-:R-:W-:Y:S01]  /*e1e0*/  IMAD.WIDE R6, R2.reuse, 0x2, R18 ;  /* 0x0000000202067825 */ /* 0x050fe200078e0212 */
[----:B------:R-:W4:Y:S04]  /*e1f0*/  LDG.E.U16 R25, desc[UR10][R12.64] ;  /* 0x0000000a0c197981 */ /* 0x000f28000c1e1500 */
[----:B------:R-:W4:Y:S04]  /*e200*/  LDG.E.U16 R18, desc[UR10][R10.64] ;  /* 0x0000000a0a127981 */ /* 0x000f28000c1e1500 */
[----:B------:R-:W4:Y:S04]  /*e210*/  LDG.E.U16 R19, desc[UR10][R8.64] ;  /* 0x0000000a08137981 */ /* 0x000f28000c1e1500 */
[----:B--2---:R0:W-:Y:S04]  /*e220*/  STL [R1+0x1c0], R15 ;  /* 0x0001c00f01007387 */ /* 0x0041e80000100800 */
[----:B------:R-:W2:Y:S04]  /*e230*/  LDL.64 R28, [R1+0xc58] ;  /* 0x000c5800011c7983 */ /* 0x000ea80000100a00 */
[----:B0-----:R-:W2:Y:S04]  /*e240*/  LDL.64 R14, [R1+0xc78] ;  /* 0x000c7800010e7983 */ /* 0x001ea80000100a00 */
[----:B---3--:R-:W-:Y:S04]  /*e250*/  STL [R1+0x1b8], R5 ;  /* 0x0001b80501007387 */ /* 0x008fe80000100800 */
[----:B-----5:R0:W-:Y:S04]  /*e260*/  STL [R1+0x1bc], R4 ;  /* 0x0001bc0401007387 */ /* 0x0201e80000100800 */
[----:B------:R-:W3:Y:S04]  /*e270*/  LDL.64 R10, [R1+0xc70] ;  /* 0x000c7000010a7983 */ /* 0x000ee80000100a00 */
[----:B------:R-:W5:Y:S01]  /*e280*/  LDL.64 R8, [R1+0xc60] ;  /* 0x000c600001087983 */ /* 0x000f620000100a00 */
[----:B0-----:R-:W-:-:S03]  /*e290*/  IMAD.WIDE R4, R2, 0x2, R16 ;  /* 0x0000000202047825 */ /* 0x001fc600078e0210 */
[----:B------:R-:W5:Y:S04]  /*e2a0*/  LDL.64 R16, [R1+0xc50] ;  /* 0x000c500001107983 */ /* 0x000f680000100a00 */
[----:B------:R0:W-:Y:S04]  /*e2b0*/  STL [R1+0x1b4], R3 ;  /* 0x0001b40301007387 */ /* 0x0001e80000100800 */
[----:B------:R-:W5:Y:S04]  /*e2c0*/  LDL.64 R26, [R1+0xc48] ;  /* 0x000c4800011a7983 */ /* 0x000f680000100a00 */
[----:B0-----:R-:W5:Y:S04]  /*e2d0*/  LDG.E.U16 R3, desc[UR10][R6.64] ;  /* 0x0000000a06037981 */ /* 0x001f68000c1e1500 */
[----:B------:R-:W5:Y:S04]  /*e2e0*/  LDL.64 R6, [R1+0xc68] ;  /* 0x000c680001067983 */ /* 0x000f680000100a00 */
[----:B------:R0:W-:Y:S04]  /*e2f0*/  STL [R1+0x1b0], R0 ;  /* 0x0001b00001007387 */ /* 0x0001e80000100800 */
[----:B0-----:R2:W5:Y:S04]  /*e300*/  LDG.E.U16 R0, desc[UR10][R4.64] ;  /* 0x0000000a04007981 */ /* 0x001568000c1e1500 */
[----:B----4-:R0:W-:Y:S04]  /*e310*/  STL [R1+0x1a0], R25 ;  /* 0x0001a01901007387 */ /* 0x0101e80000100800 */
[----:B0-----:R-:W4:Y:S04]  /*e320*/  LDL.64 R24, [R1+0xc28] ;  /* 0x000c280001187983 */ /* 0x001f280000100a00 */
[----:B------:R-:W-:Y:S01]  /*e330*/  STL [R1+0x1a4], R19 ;  /* 0x0001a41301007387 */ /* 0x000fe20000100800 */
[----:B--2---:R-:W-:-:S04]  /*e340*/  IMAD.WIDE R4, R2, 0x2, R28 ;  /* 0x0000000202047825 */ /* 0x004fc800078e021c */
[C---:B------:R-:W-:Y:S01]  /*e350*/  IMAD.WIDE R12, R2.reuse, 0x2, R14 ;  /* 0x00000002020c7825 */ /* 0x040fe200078e020e */
[----:B------:R0:W-:Y:S04]  /*e360*/  STL [R1+0x1a8], R18 ;  /* 0x0001a81201007387 */ /* 0x0001e80000100800 */
[----:B------:R-:W2:Y:S04]  /*e370*/  LDG.E.U16 R29, desc[UR10][R12.64] ;  /* 0x0000000a0c1d7981 */ /* 0x000ea8000c1e1500 */
[----:B------:R-:W4:Y:S04]  /*e380*/  LDL.64 R14, [R1+0xc18] ;  /* 0x000c1800010e7983 */ /* 0x000f280000100a00 */
[----:B0-----:R-:W4:Y:S01]  /*e390*/  LDL.64 R18, [R1+0xc20] ;  /* 0x000c200001127983 */ /* 0x001f220000100a00 */
[----:B---3--:R-:W-:-:S04]  /*e3a0*/  IMAD.WIDE R10, R2, 0x2, R10 ;  /* 0x00000002020a7825 */ /* 0x008fc800078e020a */
[C---:B-----5:R-:W-:Y:S01]  /*e3b0*/  IMAD.WIDE R8, R2.reuse, 0x2, R8 ;  /* 0x0000000202087825 */ /* 0x060fe200078e0208 */
[----:B------:R-:W3:Y:S04]  /*e3c0*/  LDG.E.U16 R12, desc[UR10][R10.64] ;  /* 0x0000000a0a0c7981 */ /* 0x000ee8000c1e1500 */
[----:B------:R0:W-:Y:S01]  /*e3d0*/  STL [R1+0x70], R3 ;  /* 0x0000700301007387 */ /* 0x0001e20000100800 */
[----:B------:R-:W-:-:S03]  /*e3e0*/  IMAD.WIDE R6, R2, 0x2, R6 ;  /* 0x0000000202067825 */ /* 0x000fc600078e0206 */
[----:B0-----:R-:W5:Y:S04]  /*e3f0*/  LDG.E.U16 R3, desc[UR10][R8.64] ;  /* 0x0000000a08037981 */ /* 0x001f68000c1e1500 */
[----:B------:R0:W3:Y:S04]  /*e400*/  LDG.E.U16 R13, desc[UR10][R6.64] ;  /* 0x0000000a060d7981 */ /* 0x0000e8000c1e1500 */
[----:B------:R1:W-:Y:S04]  /*e410*/  STL [R1+0x6c], R0 ;  /* 0x00006c0001007387 */ /* 0x0003e80000100800 */
[----:B-1----:R1:W4:Y:S01]  /*e420*/  LDG.E.U16 R0, desc[UR10][R4.64] ;  /* 0x0000000a04007981 */ /* 0x002322000c1e1500 */
[----:B0-----:R-:W-:-:S04]  /*e430*/  IMAD.WIDE R6, R2, 0x2, R26 ;  /* 0x0000000202067825 */ /* 0x001fc800078e021a */
[C---:B-1----:R-:W-:Y:S02]  /*e440*/  IMAD.WIDE R4, R2.reuse, 0x2, R16 ;  /* 0x0000000202047825 */ /* 0x042fe400078e0210 */
[----:B------:R-:W4:Y:S04]  /*e450*/  LDL.64 R16, [R1+0xc10] ;  /* 0x000c100001107983 */ /* 0x000f280000100a00 */
[----:B--2---:R0:W-:Y:S04]  /*e460*/  STL [R1+0x178], R29 ;  /* 0x0001781d01007387 */ /* 0x0041e80000100800 */
[----:B------:R-:W2:Y:S04]  /*e470*/  LDL.64 R26, [R1+0xbf0] ;  /* 0x000bf000011a7983 */ /* 0x000ea80000100a00 */
[----:B0-----:R-:W2:Y:S04]  /*e480*/  LDL.64 R28, [R1+0xbf8] ;  /* 0x000bf800011c7983 */ /* 0x001ea80000100a00 */
[----:B---3--:R-:W-:Y:S04]  /*e490*/  STL [R1+0x19c], R13 ;  /* 0x00019c0d01007387 */ /* 0x008fe80000100800 */
[----:B------:R-:W-:Y:S04]  /*e4a0*/  STL [R1+0x174], R12 ;  /* 0x0001740c01007387 */ /* 0x000fe80000100800 */
[----:B-----5:R0:W-:Y:S04]  /*e4b0*/  STL [R1+0x18c], R3 ;  /* 0x00018c0301007387 */ /* 0x0201e80000100800 */
[----:B0-----:R-:W3:Y:S04]  /*e4c0*/  LDG.E.U16 R3, desc[UR10][R4.64] ;  /* 0x0000000a04037981 */ /* 0x001ee8000c1e1500 */
[----:B------:R-:W5:Y:S04]  /*e4d0*/  LDL.64 R4, [R1+0xc00] ;  /* 0x000c000001047983 */ /* 0x000f680000100a00 */
[----:B----4-:R0:W-:Y:S04]  /*e4e0*/  STL [R1+0x190], R0 ;  /* 0x0001900001007387 */ /* 0x0101e80000100800 */
[----:B0-----:R-:W4:Y:S01]  /*e4f0*/  LDG.E.U16 R0, desc[UR10][R6.64] ;  /* 0x0000000a06007981 */ /* 0x001f22000c1e1500 */
[----:B------:R-:W-:-:S03]  /*e500*/  IMAD.WIDE R8, R2, 0x2, R24 ;  /* 0x0000000202087825 */ /* 0x000fc600078e0218 */
[----:B------:R-:W2:Y:S01]  /*e510*/  LDL.64 R24, [R1+0xbe0] ;  /* 0x000be00001187983 */ /* 0x000ea20000100a00 */
[----:B------:R-:W-:-:S03]  /*e520*/  IMAD.WIDE R10, R2, 0x2, R18 ;  /* 0x00000002020a7825 */ /* 0x000fc600078e0212 */
[----:B------:R-:W2:Y:S01]  /*e530*/  LDL.64 R18, [R1+0xbd8] ;  /* 0x000bd80001127983 */ /* 0x000ea20000100a00 */
[----:B------:R-:W-:-:S03]  /*e540*/  IMAD.WIDE R12, R2, 0x2, R14 ;  /* 0x00000002020c7825 */ /* 0x000fc600078e020e */
[----:B------:R-:W2:Y:S04]  /*e550*/  LDL.64 R6, [R1+0xc08] ;  /* 0x000c080001067983 */ /* 0x000ea80000100a00 */
[----:B------:R-:W2:Y:S04]  /*e560*/  LDL.64 R14, [R1+0xbe8] ;  /* 0x000be800010e7983 */ /* 0x000ea80000100a00 */
[----:B------:R-:W2:Y:S04]  /*e570*/  LDG.E.U16 R9, desc[UR10][R8.64] ;  /* 0x0000000a08097981 */ /* 0x000ea8000c1e1500 */
[----:B---3--:R0:W-:Y:S04]  /*e580*/  STL [R1+0x188], R3 ;  /* 0x0001880301007387 */ /* 0x0081e80000100800 */
[----:B0-----:R-:W3:Y:S04]  /*e590*/  LDG.E.U16 R3, desc[UR10][R10.64] ;  /* 0x0000000a0a037981 */ /* 0x001ee8000c1e1500 */
[----:B----4-:R0:W-:Y:S04]  /*e5a0*/  STL [R1+0x184], R0 ;  /* 0x0001840001007387 */ /* 0x0101e80000100800 */
[----:B0-----:R0:W4:Y:S02]  /*e5b0*/  LDG.E.U16 R0, desc[UR10][R12.64] ;  /* 0x0000000a0c007981 */ /* 0x001124000c1e1500 */
[----:B0-----:R-:W-:-:S02]  /*e5c0*/  IMAD.WIDE R12, R2, 0x2, R16 ;  /* 0x00000002020c7825 */ /* 0x001fc400078e0210 */
[----:B------:R-:W4:Y:S02]  /*e5d0*/  LDL.64 R16, [R1+0xbd0] ;  /* 0x000bd00001107983 */ /* 0x000f240000100a00 */
[C---:B--2---:R-:W-:Y:S02]  /*e5e0*/  IMAD.WIDE R10, R2.reuse, 0x2, R6 ;  /* 0x00000002020a7825 */ /* 0x044fe400078e0206 */
[----:B------:R5:W-:Y:S02]  /*e5f0*/  STL [R1+0x180], R9 ;  /* 0x0001800901007387 */ /* 0x000be40000100800 */
[C---:B------:R-:W-:Y:S02]  /*e600*/  IMAD.WIDE R6, R2.reuse, 0x2, R28 ;  /* 0x0000000202067825 */ /* 0x040fe400078e021c */
[----:B------:R-:W2:Y:S02]  /*e610*/  LDG.E.U16 R13, desc[UR10][R12.64] ;  /* 0x0000000a0c0d7981 */ /* 0x000ea4000c1e1500 */
[----:B-----5:R-:W-:-:S04]  /*e620*/  IMAD.WIDE R8, R2, 0x2, R4 ;  /* 0x0000000202087825 */ /* 0x020fc800078e0204 */
[C---:B------:R-:W-:Y:S02]  /*e630*/  IMAD.WIDE R4, R2.reuse, 0x2, R26 ;  /* 0x0000000202047825 */ /* 0x040fe400078e021a */
[----:B------:R-:W5:Y:S04]  /*e640*/  LDG.E.U16 R27, desc[UR10][R6.64] ;  /* 0x0000000a061b7981 */ /* 0x000f68000c1e1500 */
[----:B------:R-:W5:Y:S04]  /*e650*/  LDG.E.U16 R26, desc[UR10][R8.64] ;  /* 0x0000000a081a7981 */ /* 0x000f68000c1e1500 */
[----:B---3--:R0:W-:Y:S04]  /*e660*/  STL [R1+0x17c], R3 ;  /* 0x00017c0301007387 */ /* 0x0081e80000100800 */
[----:B0-----:R0:W3:Y:S02]  /*e670*/  LDG.E.U16 R3, desc[UR10][R10.64] ;  /* 0x0000000a0a037981 */ /* 0x0010e4000c1e1500 */
[----:B0-----:R-:W-:-:S02]  /*e680*/  IMAD.WIDE R10, R2, 0x2, R14 ;  /* 0x00000002020a7825 */ /* 0x001fc400078e020e */
[----:B----4-:R0:W-:Y:S02]  /*e690*/  STL [R1+0x170], R0 ;  /* 0x0001700001007387 */ /* 0x0101e40000100800 */
[C---:B------:R-:W-:Y:S02]  /*e6a0*/  IMAD.WIDE R6, R2.reuse, 0x2, R16 ;  /* 0x0000000202067825 */ /* 0x040fe400078e0210 */
[----:B0-----:R0:W4:Y:S04]  /*e6b0*/  LDG.E.U16 R0, desc[UR10][R4.64] ;  /* 0x0000000a04007981 */ /* 0x001128000c1e1500 */
[----:B------:R-:W4:Y:S01]  /*e6c0*/  LDG.E.U16 R16, desc[UR10][R10.64] ;  /* 0x0000000a0a107981 */ /* 0x000f22000c1e1500 */
[----:B------:R-:W-:-:S03]  /*e6d0*/  IMAD.WIDE R8, R2, 0x2, R24 ;  /* 0x0000000202087825 */ /* 0x000fc600078e0218 */
[----:B------:R-:W5:Y:S04]  /*e6e0*/  LDL.64 R14, [R1+0xbc8] ;  /* 0x000bc800010e7983 */ /* 0x000f680000100a00 */
[----:B------:R-:W5:Y:S04]  /*e6f0*/  LDL.64 R28, [R1+0xbb0] ;  /* 0x000bb000011c7983 */ /* 0x000f680000100a00 */
[----:B--2---:R1:W-:Y:S01]  /*e700*/  STL [R1+0x16c], R13 ;  /* 0x00016c0d01007387 */ /* 0x0043e20000100800 */
[----:B0-----:R-:W-:-:S03]  /*e710*/  IMAD.WIDE R4, R2, 0x2, R18 ;  /* 0x0000000202047825 */ /* 0x001fc600078e0212 */
[----:B------:R-:W2:Y:S04]  /*e720*/  LDG.E.U16 R17, desc[UR10][R8.64] ;  /* 0x0000000a08117981 */ /* 0x000ea8000c1e1500 */
[----:B-1----:R-:W2:Y:S04]  /*e730*/  LDL.64 R12, [R1+0xba8] ;  /* 0x000ba800010c7983 */ /* 0x002ea80000100a00 */
[----:B---3--:R0:W-:Y:S04]  /*e740*/  STL [R1+0x168], R3 ;  /* 0x0001680301007387 */ /* 0x0081e80000100800 */
[----:B------:R-:W3:Y:S01]  /*e750*/  LDL.64 R10, [R1+0xbb8] ;  /* 0x000bb800010a7983 */ /* 0x000ee20000100a00 */
[----:B0-----:R-:W0:Y:S03]  /*e760*/  LDC R3, c[0x0][0x3c4] ;  /* 0x0000f100ff037b82 */ /* 0x001e260000000800 */
[----:B----4-:R-:W-:Y:S04]  /*e770*/  STL [R1+0x2534], R16 ;  /* 0x0025341001007387 */ /* 0x010fe80000100800 */
[----:B------:R-:W4:Y:S04]  /*e780*/  LDL.64 R8, [R1+0xbc0] ;  /* 0x000bc00001087983 */ /* 0x000f280000100a00 */
[----:B-----5:R-:W-:Y:S04]  /*e790*/  STL [R1+0x160], R27 ;  /* 0x0001601b01007387 */ /* 0x020fe80000100800 */
[----:B------:R1:W-:Y:S04]  /*e7a0*/  STL [R1+0x164], R26 ;  /* 0x0001641a01007387 */ /* 0x0003e80000100800 */
[----:B-1----:R-:W5:Y:S04]  /*e7b0*/  LDL.64 R26, [R1+0xba0] ;  /* 0x000ba000011a7983 */ /* 0x002f680000100a00 */
[----:B------:R1:W-:Y:S04]  /*e7c0*/  STL [R1+0x68], R0 ;  /* 0x0000680001007387 */ /* 0x0003e80000100800 */
[----:B------:R-:W3:Y:S04]  /*e7d0*/  LDL.64 R24, [R1+0xb98] ;  /* 0x000b980001187983 */ /* 0x000ee80000100a00 */
[----:B------:R-:W3:Y:S04]  /*e7e0*/  LDL.64 R18, [R1+0xb90] ;  /* 0x000b900001127983 */ /* 0x000ee80000100a00 */
[----:B-1----:R1:W3:Y:S04]  /*e7f0*/  LDG.E.U16 R0, desc[UR10][R4.64] ;  /* 0x0000000a04007981 */ /* 0x0022e8000c1e1500 */
[----:B--2---:R2:W-:Y:S01]  /*e800*/  STL [R1+0x150], R17 ;  /* 0x0001501101007387 */ /* 0x0045e20000100800 */
[----:B-1----:R-:W-:-:S03]  /*e810*/  IMAD.WIDE R4, R2, 0x2, R14 ;  /* 0x0000000202047825 */ /* 0x002fc600078e020e */
[----:B------:R-:W4:Y:S04]  /*e820*/  LDL.64 R14, [R1+0xb80] ;  /* 0x000b8000010e7983 */ /* 0x000f280000100a00 */
[----:B--2---:R-:W2:Y:S04]  /*e830*/  LDL.64 R16, [R1+0xb88] ;  /* 0x000b880001107983 */ /* 0x004ea80000100a00 */
[----:B---3--:R1:W-:Y:S04]  /*e840*/  STL [R1+0x144], R0 ;  /* 0x0001440001007387 */ /* 0x0083e80000100800 */
[----:B-1----:R4:W3:Y:S02]  /*e850*/  LDG.E.U16 R0, desc[UR10][R6.64] ;  /* 0x0000000a06007981 */ /* 0x0028e4000c1e1500 */
[----:B----4-:R-:W-:-:S04]  /*e860*/  IMAD.WIDE R6, R2, 0x2, R8 ;  /* 0x0000000202067825 */ /* 0x010fc800078e0208 */
[----:B------:R-:W-:-:S04]  /*e870*/  IMAD.WIDE R8, R2, 0x2, R10 ;  /* 0x0000000202087825 */ /* 0x000fc800078e020a */
[C---:B------:R-:W-:Y:S02]  /*e880*/  IMAD.WIDE R10, R2.reuse, 0x2, R28 ;  /* 0x00000002020a7825 */ /* 0x040fe400078e021c */
[----:B------:R-:W4:Y:S04]  /*e890*/  LDG.E.U16 R29, desc[UR10][R6.64] ;  /* 0x0000000a061d7981 */ /* 0x000f28000c1e1500 */
[----:B------:R-:W2:Y:S04]  /*e8a0*/  LDG.E.U16 R28, desc[UR10][R8.64] ;  /* 0x0000000a081c7981 */ /* 0x000ea8000c1e1500 */
[----:B---3--:R1:W-:Y:S04]  /*e8b0*/  STL [R1+0x15c], R0 ;  /* 0x00015c0001007387 */ /* 0x0083e80000100800 */
[----:B-1----:R1:W3:Y:S02]  /*e8c0*/  LDG.E.U16 R0, desc[UR10][R4.64] ;  /* 0x0000000a04007981 */ /* 0x0022e4000c1e1500 */
[----:B-1----:R-:W-:-:S02]  /*e8d0*/  IMAD.WIDE R4, R2, 0x2, R12 ;  /* 0x0000000202047825 */ /* 0x002fc400078e020c */
[----:B------:R-:W2:Y:S02]  /*e8e0*/  LDL.64 R12, [R1+0xb78] ;  /* 0x000b7800010c7983 */ /* 0x000ea40000100a00 */
[----:B-----5:R-:W-:-:S04]  /*e8f0*/  IMAD.WIDE R6, R2, 0x2, R26 ;  /* 0x0000000202067825 */ /* 0x020fc800078e021a */
[----:B------:R-:W-:-:S05]  /*e900*/  IMAD.WIDE R8, R2, 0x2, R18 ;  /* 0x0000000202087825 */ /* 0x000fca00078e0212 */
[----:B------:R-:W5:Y:S04]  /*e910*/  LDG.E.U16 R27, desc[UR10][R8.64] ;  /* 0x0000000a081b7981 */ /* 0x000f68000c1e1500 */
[----:B---3--:R1:W-:Y:S04]  /*e920*/  STL [R1+0x158], R0 ;  /* 0x0001580001007387 */ /* 0x0083e80000100800 */
[----:B-1----:R1:W3:Y:S04]  /*e930*/  LDG.E.U16 R0, desc[UR10][R10.64] ;  /* 0x0000000a0a007981 */ /* 0x0022e8000c1e1500 */
[----:B----4-:R4:W-:Y:S01]  /*e940*/  STL [R1+0x154], R29 ;  /* 0x0001541d01007387 */ /* 0x0109e20000100800 */
[----:B-1----:R-:W-:-:S03]  /*e950*/  IMAD.WIDE R10, R2, 0x2, R24 ;  /* 0x00000002020a7825 */ /* 0x002fc600078e0218 */
[----:B--2---:R1:W-:Y:S04]  /*e960*/  STL [R1+0x14c], R28 ;  /* 0x00014c1c01007387 */ /* 0x0043e80000100800 */
[----:B----4-:R2:W4:Y:S04]  /*e970*/  LDG.E.U16 R29, desc[UR10][R4.64] ;  /* 0x0000000a041d7981 */ /* 0x010528000c1e1500 */
[----:B------:R-:W4:Y:S04]  /*e980*/  LDG.E.U16 R18, desc[UR10][R10.64] ;  /* 0x0000000a0a127981 */ /* 0x000f28000c1e1500 */
[----:B-1----:R1:W4:Y:S01]  /*e990*/  LDG.E.U16 R28, desc[UR10][R6.64] ;  /* 0x0000000a061c7981 */ /* 0x002322000c1e1500 */
[----:B--2---:R-:W-:-:S05]  /*e9a0*/  IMAD.WIDE R4, R2, 0x2, R16 ;  /* 0x0000000202047825 */ /* 0x004fca00078e0210 */
[----:B------:R2:W4:Y:S01]  /*e9b0*/  LDG.E.U16 R16, desc[UR10][R4.64] ;  /* 0x0000000a04107981 */ /* 0x000522000c1e1500 */
[----:B-1----:R-:W-:-:S04]  /*e9c0*/  IMAD.WIDE R6, R2, 0x2, R14 ;  /* 0x0000000202067825 */ /* 0x002fc800078e020e */
[C---:B0-----:R-:W-:Y:S02]  /*e9d0*/  IMAD.SHL.U32 R10, R3.reuse, 0x2, RZ ;  /* 0x00000002030a7824 */ /* 0x041fe400078e00ff */
[----:B--2---:R-:W-:-:S04]  /*e9e0*/  IMAD.WIDE R4, R3, 0x2, R20 ;  /* 0x0000000203047825 */ /* 0x004fc800078e0214 */
[----:B------:R-:W-:-:S04]  /*e9f0*/  IMAD.WIDE R8, R10, 0x2, R20 ;  /* 0x000000020a087825 */ /* 0x000fc800078e0214 */
[----:B------:R-:W-:-:S04]  /*ea00*/  IMAD.WIDE R4, R2, 0x2, R4 ;  /* 0x0000000202047825 */ /* 0x000fc800078e0204 */
[----:B------:R-:W-:Y:S01]  /*ea10*/  IMAD.WIDE R10, R10, 0x2, R22 ;  /* 0x000000020a0a7825 */ /* 0x000fe200078e0216 */
[----:B------:R0:W2:Y:S03]  /*ea20*/  LDG.E.U16 R15, desc[UR10][R4.64] ;  /* 0x0000000a040f7981 */ /* 0x0000a6000c1e1500 */
[----:B------:R-:W-:Y:S02]  /*ea30*/  IMAD R14, R3, 0x3, RZ ;  /* 0x00000003030e7824 */ /* 0x000fe400078e02ff */
[----:B------:R-:W-:-:S04]  /*ea40*/  IMAD.WIDE R8, R2, 0x2, R8 ;  /* 0x0000000202087825 */ /* 0x000fc800078e0208 */
[----:B------:R-:W-:Y:S01]  /*ea50*/  IMAD.WIDE R10, R2, 0x2, R10 ;  /* 0x00000002020a7825 */ /* 0x000fe200078e020a */
[----:B------:R-:W2:Y:S03]  /*ea60*/  LDG.E.U16 R24, desc[UR10][R8.64] ;  /* 0x0000000a08187981 */ /* 0x000ea6000c1e1500 */
[----:B0-----:R-:W-:Y:S01]  /*ea70*/  IMAD.WIDE R4, R14, 0x2, R20 ;  /* 0x000000020e047825 */ /* 0x001fe200078e0214 */
[----:B------:R-:W2:Y:S03]  /*ea80*/  LDG.E.U16 R17, desc[UR10][R10.64] ;  /* 0x0000000a0a117981 */ /* 0x000ea6000c1e1500 */
[----:B------:R-:W-:-:S05]  /*ea90*/  IMAD.WIDE R4, R2, 0x2, R4 ;  /* 0x0000000202047825 */ /* 0x000fca00078e0204 */
[----:B------:R-:W2:Y:S04]  /*eaa0*/  LDG.E.U16 R19, desc[UR10][R4.64] ;  /* 0x0000000a04137981 */ /* 0x000ea8000c1e1500 */
[----:B---3--:R0:W-:Y:S04]  /*eab0*/  STL [R1+0x148], R0 ;  /* 0x0001480001007387 */ /* 0x0081e80000100800 */
[----:B0-----:R0:W3:Y:S02]  /*eac0*/  LDG.E.U16 R0, desc[UR10][R6.64] ;  /* 0x0000000a06007981 */ /* 0x0010e4000c1e1500 */
[----:B0-----:R-:W-:-:S04]  /*ead0*/  IMAD.WIDE R6, R2, 0x2, R12 ;  /* 0x0000000202067825 */ /* 0x001fc800078e020c */
[C---:B------:R-:W-:Y:S01]  /*eae0*/  IMAD.WIDE R12, R3.reuse, 0x2, R22 ;  /* 0x00000002030c7825 */ /* 0x040fe200078e0216 */
[----:B------:R0:W2:Y:S03]  /*eaf0*/  LDG.E.U16 R25, desc[UR10][R6.64] ;  /* 0x0000000a06197981 */ /* 0x0000a6000c1e1500 */
[----:B0-----:R-:W-:Y:S01]  /*eb00*/  IMAD.WIDE R6, R2, 0x2, R12 ;  /* 0x0000000202067825 */ /* 0x001fe200078e020c */
[----:B------:R-:W-:-:S04]  /*eb10*/  SHF.L.U32 R12, R3, 0x2, RZ ;  /* 0x00000002030c7819 */ /* 0x000fc800000006ff */
[----:B------:R0:W2:Y:S01]  /*eb20*/  LDG.E.U16 R26, desc[UR10][R6.64] ;  /* 0x0000000a061a7981 */ /* 0x0000a2000c1e1500 */
[----:B------:R-:W-:-:S04]  /*eb30*/  IMAD.WIDE R8, R12, 0x2, R20 ;  /* 0x000000020c087825 */ /* 0x000fc800078e0214 */
[----:B0-----:R-:W-:Y:S01]  /*eb40*/  IMAD.WIDE R6, R14, 0x2, R22 ;  /* 0x000000020e067825 */ /* 0x001fe200078e0216 */
[----:B----4-:R-:W-:Y:S03]  /*eb50*/  STL [R1+0x13c], R29 ;  /* 0x00013c1d01007387 */ /* 0x010fe60000100800 */
[C---:B------:R-:W-:Y:S01]  /*eb60*/  IMAD.WIDE R8, R2.reuse, 0x2, R8 ;  /* 0x0000000202087825 */ /* 0x040fe200078e0208 */
[----:B------:R-:W-:Y:S03]  /*eb70*/  STL [R1+0x138], R28 ;  /* 0x0001381c01007387 */ /* 0x000fe60000100800 */
[----:B------:R-:W-:Y:S01]  /*eb80*/  IMAD.WIDE R10, R2, 0x2, R6 ;  /* 0x00000002020a7825 */ /* 0x000fe200078e0206 */
[----:B------:R0:W-:Y:S04]  /*eb90*/  STL [R1+0x128], R18 ;  /* 0x0001281201007387 */ /* 0x0001e80000100800 */
[----:B-----5:R-:W-:Y:S04]  /*eba0*/  STL [R1+0x134], R27 ;  /* 0x0001341b01007387 */ /* 0x020fe80000100800 */
[----:B------:R1:W-:Y:S04]  /*ebb0*/  STL [R1+0x130], R16 ;  /* 0x0001301001007387 */ /* 0x0003e80000100800 */
[----:B0-----:R0:W4:Y:S04]  /*ebc0*/  LDG.E.U16 R18, desc[UR10][R10.64] ;  /* 0x0000000a0a127981 */ /* 0x001128000c1e1500 */
[----:B-1----:R-:W5:Y:S01]  /*ebd0*/  LDG.E.U16 R16, desc[UR10][R8.64] ;  /* 0x0000000a08107981 */ /* 0x002f62000c1e1500 */
[----:B------:R-:W-:-:S04]  /*ebe0*/  IMAD.WIDE R6, R12, 0x2, R22 ;  /* 0x000000020c067825 */ /* 0x000fc800078e0216 */
[----:B------:R-:W-:Y:S02]  /*ebf0*/  IMAD R14, R3, 0x6, RZ ;  /* 0x00000006030e7824 */ /* 0x000fe400078e02ff */
[----:B0-----:R-:W-:-:S05]  /*ec00*/  IMAD.WIDE R10, R2, 0x2, R6 ;  /* 0x00000002020a7825 */ /* 0x001fca00078e0206 */
[----:B------:R0:W5:Y:S01]  /*ec10*/  LDG.E.U16 R28, desc[UR10][R10.64] ;  /* 0x0000000a0a1c7981 */ /* 0x000162000c1e1500 */
[----:B------:R-:W-:Y:S02]  /*ec20*/  IMAD R13, R3, 0x5, RZ ;  /* 0x00000005030d7824 */ /* 0x000fe400078e02ff */
[----:B0-----:R-:W-:-:S04]  /*ec30*/  IMAD.WIDE R10, R14, 0x2, R22 ;  /* 0x000000020e0a7825 */ /* 0x001fc800078e0216 */
[----:B------:R-:W-:-:S04]  /*ec40*/  IMAD.WIDE R4, R13, 0x2, R20 ;  /* 0x000000020d047825 */ /* 0x000fc800078e0214 */
[----:B------:R-:W-:-:S04]  /*ec50*/  IMAD.WIDE R10, R2, 0x2, R10 ;  /* 0x00000002020a7825 */ /* 0x000fc800078e020a */
[----:B------:R-:W-:Y:S01]  /*ec60*/  IMAD.WIDE R6, R13, 0x2, R22 ;  /* 0x000000020d067825 */ /* 0x000fe200078e0216 */
[----:B------:R0:W5:Y:S03]  /*ec70*/  LDG.E.U16 R27, desc[UR10][R10.64] ;  /* 0x0000000a0a1b7981 */ /* 0x000166000c1e1500 */
[----:B------:R-:W-:Y:S02]  /*ec80*/  IMAD.SHL.U32 R13, R3, 0x8, RZ ;  /* 0x00000008030d7824 */ /* 0x000fe400078e00ff */
[----:B------:R-:W-:-:S04]  /*ec90*/  IMAD.WIDE R8, R2, 0x2, R4 ;  /* 0x0000000202087825 */ /* 0x000fc800078e0204 */
[----:B0-----:R-:W-:-:S04]  /*eca0*/  IMAD.WIDE R10, R13, 0x2, R22 ;  /* 0x000000020d0a7825 */ /* 0x001fc800078e0216 */
[----:B------:R-:W-:-:S04]  /*ecb0*/  IMAD.WIDE R4, R14, 0x2, R20 ;  /* 0x000000020e047825 */ /* 0x000fc800078e0214 */
[----:B------:R-:W-:Y:S02]  /*ecc0*/  IMAD R12, R3, 0x7, RZ ;  /* 0x00000007030c7824 */ /* 0x000fe400078e02ff */
[----:B------:R-:W-:-:S04]  /*ecd0*/  IMAD.WIDE R10, R2, 0x2, R10 ;  /* 0x00000002020a7825 */ /* 0x000fc800078e020a */
[C---:B------:R-:W-:Y:S01]  /*ece0*/  IMAD.WIDE R6, R2.reuse, 0x2, R6 ;  /* 0x0000000202067825 */ /* 0x040fe200078e0206 */
[----:B---3--:R0:W-:Y:S04]  /*ecf0*/  STL [R1+0x12c], R0 ;  /* 0x00012c0001007387 */ /* 0x0081e80000100800 */
[----:B0-----:R0:W3:Y:S04]  /*ed00*/  LDG.E.U16 R0, desc[UR10][R8.64] ;  /* 0x0000000a08007981 */ /* 0x0010e8000c1e1500 */
[----:B--2---:R1:W-:Y:S04]  /*ed10*/  STL [R1+0x124], R25 ;  /* 0x0001241901007387 */ /* 0x0043e80000100800 */
[----:B------:R2:W-:Y:S01]  /*ed20*/  STL [R1+0x114], R15 ;  /* 0x0001140f01007387 */ /* 0x0005e20000100800 */
[----:B0-----:R-:W-:-:S04]  /*ed30*/  IMAD.WIDE R8, R2, 0x2, R4 ;  /* 0x0000000202087825 */ /* 0x001fc800078e0204 */
[----:B------:R-:W-:Y:S01]  /*ed40*/  IMAD.WIDE R4, R12, 0x2, R20 ;  /* 0x000000020c047825 */ /* 0x000fe200078e0214 */
[----:B-1----:R-:W3:Y:S04]  /*ed50*/  LDG.E.U16 R25, desc[UR10][R6.64] ;  /* 0x0000000a06197981 */ /* 0x002ee8000c1e1500 */
[----:B--2---:R0:W2:Y:S04]  /*ed60*/  LDG.E.U16 R15, desc[UR10][R8.64] ;  /* 0x0000000a080f7981 */ /* 0x0040a8000c1e1500 */
[----:B------:R-:W-:Y:S04]  /*ed70*/  STL [R1+0xe8], R26 ;  /* 0x0000e81a01007387 */ /* 0x000fe80000100800 */
[----:B------:R1:W-:Y:S04]  /*ed80*/  STL [R1+0x11c], R24 ;  /* 0x00011c1801007387 */ /* 0x0003e80000100800 */
[----:B------:R-:W-:Y:S04]  /*ed90*/  STL [R1+0x118], R17 ;  /* 0x0001181101007387 */ /* 0x000fe80000100800 */
[----:B------:R-:W-:Y:S01]  /*eda0*/  STL [R1+0x110], R19 ;  /* 0x0001101301007387 */ /* 0x000fe20000100800 */
[----:B0-----:R-:W-:-:S04]  /*edb0*/  IMAD.WIDE R8, R2, 0x2, R4 ;  /* 0x0000000202087825 */ /* 0x001fc800078e0204 */
[----:B------:R-:W-:Y:S01]  /*edc0*/  IMAD.WIDE R6, R12, 0x2, R22 ;  /* 0x000000020c067825 */ /* 0x000fe200078e0216 */
[----:B-1----:R0:W2:Y:S04]  /*edd0*/  LDG.E.U16 R24, desc[UR10][R8.64] ;  /* 0x0000000a08187981 */ /* 0x0020a8000c1e1500 */
[----:B----4-:R1:W-:Y:S01]  /*ede0*/  STL [R1+0x10c], R18 ;  /* 0x00010c1201007387 */ /* 0x0103e20000100800 */
[----:B------:R-:W-:-:S03]  /*edf0*/  IMAD R12, R3, 0x9, RZ ;  /* 0x00000009030c7824 */ /* 0x000fc600078e02ff */
[----:B-1----:R-:W4:Y:S04]  /*ee00*/  LDL.64 R18, [R1+0xb70] ;  /* 0x000b700001127983 */ /* 0x002f280000100a00 */
[----:B-----5:R1:W-:Y:S01]  /*ee10*/  STL [R1+0x108], R16 ;  /* 0x0001081001007387 */ /* 0x0203e20000100800 */
[----:B------:R-:W-:-:S03]  /*ee20*/  IMAD.WIDE R4, R13, 0x2, R20 ;  /* 0x000000020d047825 */ /* 0x000fc600078e0214 */
[----:B-1----:R-:W5:Y:S01]  /*ee30*/  LDG.E.U16 R16, desc[UR10][R10.64] ;  /* 0x0000000a0a107981 */ /* 0x002f62000c1e1500 */
[----:B0-----:R-:W-:-:S04]  /*ee40*/  IMAD.WIDE R8, R12, 0x2, R20 ;  /* 0x000000020c087825 */ /* 0x001fc800078e0214 */
[----:B------:R-:W-:-:S04]  /*ee50*/  IMAD.WIDE R6, R2, 0x2, R6 ;  /* 0x0000000202067825 */ /* 0x000fc800078e0206 */
[C---:B------:R-:W-:Y:S01]  /*ee60*/  IMAD.WIDE R4, R2.reuse, 0x2, R4 ;  /* 0x0000000202047825 */ /* 0x040fe200078e0204 */
[----:B------:R0:W2:Y:S03]  /*ee70*/  LDG.E.U16 R17, desc[UR10][R6.64] ;  /* 0x0000000a06117981 */ /* 0x0000a6000c1e1500 */
[----:B------:R-:W-:Y:S01]  /*ee80*/  IMAD.WIDE R8, R2, 0x2, R8 ;  /* 0x0000000202087825 */ /* 0x000fe200078e0208 */
[----:B------:R-:W2:Y:S04]  /*ee90*/  LDG.E.U16 R26, desc[UR10][R4.64] ;  /* 0x0000000a041a7981 */ /* 0x000ea8000c1e1500 */
[----:B------:R1:W2:Y:S01]  /*eea0*/  LDG.E.U16 R29, desc[UR10][R8.64] ;  /* 0x0000000a081d7981 */ /* 0x0002a2000c1e1500 */
[----:B0-----:R-:W-:-:S04]  /*eeb0*/  IMAD.WIDE R6, R12, 0x2, R22 ;  /* 0x000000020c067825 */ /* 0x001fc800078e0216 */
[----:B------:R-:W-:Y:S02]  /*eec0*/  IMAD R13, R3, 0xa, RZ ;  /* 0x0000000a030d7824 */ /* 0x000fe400078e02ff */
[----:B------:R-:W-:Y:S01]  /*eed0*/  IMAD.WIDE R6, R2, 0x2, R6 ;  /* 0x0000000202067825 */ /* 0x000fe200078e0206 */
[----:B------:R0:W-:Y:S03]  /*eee0*/  STL [R1+0x100], R28 ;  /* 0x0001001c01007387 */ /* 0x0001e60000100800 */
[----:B-1----:R-:W-:-:S04]  /*eef0*/  IMAD.WIDE R8, R13, 0x2, R22 ;  /* 0x000000020d087825 */ /* 0x002fc800078e0216 */
[----:B------:R-:W-:Y:S02]  /*ef00*/  IMAD R12, R3, 0xb, RZ ;  /* 0x0000000b030c7824 */ /* 0x000fe400078e02ff */
[----:B------:R-:W-:-:S04]  /*ef10*/  IMAD.WIDE R8, R2, 0x2, R8 ;  /* 0x0000000202087825 */ /* 0x000fc800078e0208 */
[----:B------:R-:W-:-:S04]  /*ef20*/  IMAD.WIDE R10, R12, 0x2, R20 ;  /* 0x000000020c0a7825 */ /* 0x000fc800078e0214 */
[----:B------:R-:W-:-:S04]  /*ef30*/  IMAD.WIDE R4, R13, 0x2, R20 ;  /* 0x000000020d047825 */ /* 0x000fc800078e0214 */
[----:B------:R-:W-:Y:S02]  /*ef40*/  IMAD R14, R3, 0xc, RZ ;  /* 0x0000000c030e7824 */ /* 0x000fe400078e02ff */
[----:B------:R-:W-:-:S05]  /*ef50*/  IMAD.WIDE R4, R2, 0x2, R4 ;  /* 0x0000000202047825 */ /* 0x000fca00078e0204 */
[----:B0-----:R0:W4:Y:S02]  /*ef60*/  LDG.E.U16 R28, desc[UR10][R4.64] ;  /* 0x0000000a041c7981 */ /* 0x001124000c1e1500 */
[----:B0-----:R-:W-:Y:S02]  /*ef70*/  IMAD.WIDE R4, R14, 0x2, R20 ;  /* 0x000000020e047825 */ /* 0x001fe400078e0214 */
[----:B-----5:R-:W-:Y:S04]  /*ef80*/  STL [R1+0x2538], R16 ;  /* 0x0025381001007387 */ /* 0x020fe80000100800 */
[----:B---3--:R0:W-:Y:S04]  /*ef90*/  STL [R1+0x104], R0 ;  /* 0x0001040001007387 */ /* 0x0081e80000100800 */
[----:B------:R1:W-:Y:S04]  /*efa0*/  STL [R1+0xfc], R25 ;  /* 0x0000fc1901007387 */ /* 0x0003e80000100800 */
[----:B0-----:R0:W3:Y:S04]  /*efb0*/  LDG.E.U16 R0, desc[UR10][R6.64] ;  /* 0x0000000a06007981 */ /* 0x0010e8000c1e1500 */
[----:B--2---:R2:W-:Y:S04]  /*efc0*/  STL [R1+0xf8], R15 ;  /* 0x0000f80f01007387 */ /* 0x0045e80000100800 */
[----:B-1----:R1:W5:Y:S01]  /*efd0*/  LDG.E.U16 R25, desc[UR10][R8.64] ;  /* 0x0000000a08197981 */ /* 0x002362000c1e1500 */
[----:B0-----:R-:W-:-:S04]  /*efe0*/  IMAD.WIDE R6, R12, 0x2, R22 ;  /* 0x000000020c067825 */ /* 0x001fc800078e0216 */
[----:B--2---:R-:W-:Y:S02]  /*eff0*/  IMAD R15, R3, 0xd, RZ ;  /* 0x0000000d030f7824 */ /* 0x004fe400078e02ff */
[----:B------:R-:W-:-:S04]  /*f000*/  IMAD.WIDE R12, R2, 0x2, R10 ;  /* 0x00000002020c7825 */ /* 0x000fc800078e020a */
[----:B-1----:R-:W-:Y:S01]  /*f010*/  IMAD.WIDE R8, R2, 0x2, R6 ;  /* 0x0000000202087825 */ /* 0x002fe200078e0206 */
[----:B------:R0:W-:Y:S03]  /*f020*/  STL [R1+0xf4], R27 ;  /* 0x0000f41b01007387 */ /* 0x0001e60000100800 */
[----:B------:R-:W-:Y:S01]  /*f030*/  IMAD.WIDE R6, R15, 0x2, R20 ;  /* 0x000000020f067825 */ /* 0x000fe200078e0214 */
[----:B------:R1:W-:Y:S03]  /*f040*/  STL [R1+0xf0], R24 ;  /* 0x0000f01801007387 */ /* 0x0003e60000100800 */
[----:B------:R-:W-:Y:S01]  /*f050*/  IMAD.WIDE R10, R14, 0x2, R22 ;  /* 0x000000020e0a7825 */ /* 0x000fe200078e0216 */
[----:B------:R2:W-:Y:S03]  /*f060*/  STL [R1+0xec], R17 ;  /* 0x0000ec1101007387 */ /* 0x0005e60000100800 */
[----:B------:R-:W-:Y:S01]  /*f070*/  IMAD R14, R3, 0xe, RZ ;  /* 0x0000000e030e7824 */ /* 0x000fe200078e02ff */
[----:B0-----:R4:W5:Y:S01]  /*f080*/  LDG.E.U16 R27, desc[UR10][R12.64] ;  /* 0x0000000a0c1b7981 */ /* 0x001962000c1e1500 */
[----:B------:R-:W-:-:S03]  /*f090*/  IMAD.WIDE R10, R2, 0x2, R10 ;  /* 0x00000002020a7825 */ /* 0x000fc600078e020a */
[----:B-1----:R0:W5:Y:S01]  /*f0a0*/  LDG.E.U16 R24, desc[UR10][R8.64] ;  /* 0x0000000a08187981 */ /* 0x002162000c1e1500 */
[----:B------:R-:W-:-:S03]  /*f0b0*/  IMAD R3, R3, 0xf, RZ ;  /* 0x0000000f03037824 */ /* 0x000fc600078e02ff */
[----:B--2---:R-:W2:Y:S01]  /*f0c0*/  LDL.64 R16, [R1+0xb68] ;  /* 0x000b680001107983 */ /* 0x004ea20000100a00 */
[----:B----4-:R-:W-:-:S04]  /*f0d0*/  IMAD.WIDE R12, R2, 0x2, R18 ;  /* 0x00000002020c7825 */ /* 0x010fc800078e0212 */
[C---:B0-----:R-:W-:Y:S01]  /*f0e0*/  IMAD.WIDE R8, R2.reuse, 0x2, R6 ;  /* 0x0000000202087825 */ /* 0x041fe200078e0206 */
[----:B------:R-:W-:Y:S03]  /*f0f0*/  STL [R1+0xd8], R26 ;  /* 0x0000d81a01007387 */ /* 0x000fe60000100800 */
[----:B------:R-:W-:Y:S01]  /*f100*/  IMAD.WIDE R6, R15, 0x2, R22 ;  /* 0x000000020f067825 */ /* 0x000fe200078e0216 */
[----:B------:R0:W-:Y:S04]  /*f110*/  STL [R1+0xe4], R29 ;  /* 0x0000e41d01007387 */ /* 0x0001e80000100800 */
[----:B0-----:R0:W4:Y:S02]  /*f120*/  LDG.E.U16 R29, desc[UR10][R10.64] ;  /* 0x0000000a0a1d7981 */ /* 0x001124000c1e1500 */
[----:B0-----:R-:W-:-:S04]  /*f130*/  IMAD.WIDE R10, R2, 0x2, R6 ;  /* 0x00000002020a7825 */ /* 0x001fc800078e0206 */
[----:B------:R-:W-:Y:S02]  /*f140*/  IMAD.WIDE R6, R3, 0x2, R20 ;  /* 0x0000000203067825 */ /* 0x000fe400078e0214 */
[----:B------:R-:W2:Y:S02]  /*f150*/  LDG.E.U16 R3, desc[UR10][R12.64] ;  /* 0x0000000a0c037981 */ /* 0x000ea4000c1e1500 */
[----:B------:R-:W-:-:S05]  /*f160*/  IMAD.WIDE R4, R2, 0x2, R4 ;  /* 0x0000000202047825 */ /* 0x000fca00078e0204 */
[----:B------:R0:W4:Y:S02]  /*f170*/  LDG.E.U16 R26, desc[UR10][R4.64] ;  /* 0x0000000a041a7981 */ /* 0x000124000c1e1500 */
[----:B0-----:R-:W-:-:S04]  /*f180*/  IMAD.WIDE R4, R14, 0x2, R20 ;  /* 0x000000020e047825 */ /* 0x001fc800078e0214 */
[----:B------:R-:W-:Y:S01]  /*f190*/  IMAD.WIDE R4, R2, 0x2, R4 ;  /* 0x0000000202047825 */ /* 0x000fe200078e0204 */
[----:B---3--:R0:W-:Y:S04]  /*f1a0*/  STL [R1+0xdc], R0 ;  /* 0x0000dc0001007387 */ /* 0x0081e80000100800 */
[----:B------:R-:W3:Y:S04]  /*f1b0*/  LDL.64 R18, [R1+0xb60] ;  /* 0x000b600001127983 */ /* 0x000ee80000100a00 */
[----:B0-----:R0:W4:Y:S02]  /*f1c0*/  LDG.E.U16 R0, desc[UR10][R8.64] ;  /* 0x0000000a08007981 */ /* 0x001124000c1e1500 */
[----:B0-----:R-:W-:-:S02]  /*f1d0*/  IMAD.WIDE R8, R14, 0x2, R22 ;  /* 0x000000020e087825 */ /* 0x001fc400078e0216 */
[----:B------:R-:W4:Y:S04]  /*f1e0*/  LDL.64 R22, [R1+0xb58] ;  /* 0x000b580001167983 */ /* 0x000f280000100a00 */
[----:B------:R-:W4:Y:S04]  /*f1f0*/  LDL.64 R14, [R1+0xb50] ;  /* 0x000b5000010e7983 */ /* 0x000f280000100a00 */
[----:B--2---:R-:W-:Y:S04]  /*f200*/  STL [R1+0x253c], R3 ;  /* 0x00253c0301007387 */ /* 0x004fe80000100800 */
[----:B------:R0:W-:Y:S04]  /*f210*/  STL [R1+0xe0], R28 ;  /* 0x0000e01c01007387 */ /* 0x0001e80000100800 */
[----:B-----5:R1:W-:Y:S04]  /*f220*/  STL [R1+0xd4], R25 ;  /* 0x0000d41901007387 */ /* 0x0203e80000100800 */
[----:B------:R-:W2:Y:S04]  /*f230*/  LDL.64 R20, [R1+0xb48] ;  /* 0x000b480001147983 */ /* 0x000ea80000100a00 */
[----:B0-----:R-:W5:Y:S04]  /*f240*/  LDG.E.U16 R28, desc[UR10][R10.64] ;  /* 0x0000000a0a1c7981 */ /* 0x001f68000c1e1500 */
[----:B-1----:R0:W2:Y:S02]  /*f250*/  LDG.E.U16 R25, desc[UR10][R4.64] ;  /* 0x0000000a04197981 */ /* 0x0020a4000c1e1500 */
[----:B0-----:R-:W-:-:S02]  /*f260*/  IMAD.WIDE R4, R2, 0x2, R16 ;  /* 0x0000000202047825 */ /* 0x001fc400078e0210 */
[----:B------:R-:W2:Y:S04]  /*f270*/  LDL.64 R16, [R1+0xb40] ;  /* 0x000b400001107983 */ /* 0x000ea80000100a00 */
[----:B------:R-:W2:Y:S04]  /*f280*/  LDG.E.U16 R4, desc[UR10][R4.64] ;  /* 0x0000000a04047981 */ /* 0x000ea8000c1e1500 */
[----:B------:R0:W-:Y:S01]  /*f290*/  STL [R1+0xd0], R27 ;  /* 0x0000d01b01007387 */ /* 0x0001e20000100800 */
[----:B---3--:R-:W-:-:S03]  /*f2a0*/  IMAD.WIDE R10, R2, 0x2, R18 ;  /* 0x00000002020a7825 */ /* 0x008fc600078e0212 */
[----:B------:R-:W3:Y:S04]  /*f2b0*/  LDL.64 R18, [R1+0xb38] ;  /* 0x000b380001127983 */ /* 0x000ee80000100a00 */
[----:B------:R1:W-:Y:S01]  /*f2c0*/  STL [R1+0xcc], R24 ;  /* 0x0000cc1801007387 */ /* 0x0003e20000100800 */
[----:B------:R-:W-:-:S04]  /*f2d0*/  IMAD.WIDE R6, R2, 0x2, R6 ;  /* 0x0000000202067825 */ /* 0x000fc800078e0206 */
[----:B------:R-:W-:-:S05]  /*f2e0*/  IMAD.WIDE R8, R2, 0x2, R8 ;  /* 0x0000000202087825 */ /* 0x000fca00078e0208 */
[----:B0-----:R0:W3:Y:S04]  /*f2f0*/  LDG.E.U16 R27, desc[UR10][R8.64] ;  /* 0x0000000a081b7981 */ /* 0x0010e8000c1e1500 */
[----:B-1----:R-:W3:Y:S04]  /*f300*/  LDG.E.U16 R24, desc[UR10][R10.64] ;  /* 0x0000000a0a187981 */ /* 0x002ee8000c1e1500 */
[----:B--2---:R1:W-:Y:S04]  /*f310*/  STL [R1+0x2540], R4 ;  /* 0x0025400401007387 */ /* 0x0043e80000100800 */
[----:B------:R-:W2:Y:S04]  /*f320*/  LDL.64 R12, [R1+0xb30] ;  /* 0x000b3000010c7983 */ /* 0x000ea80000100a00 */
[----:B----4-:R4:W-:Y:S04]  /*f330*/  STL [R1+0xc4], R26 ;  /* 0x0000c41a01007387 */ /* 0x0109e80000100800 */
[----:B-1----:R-:W2:Y:S01]  /*f340*/  LDL.64 R4, [R1+0xb28] ;  /* 0x000b280001047983 */ /* 0x002ea20000100a00 */
[----:B0-----:R-:W-:-:S03]  /*f350*/  IMAD.WIDE R8, R2, 0x2, R22 ;  /* 0x0000000202087825 */ /* 0x001fc600078e0216 */
[----:B------:R-:W-:Y:S04]  /*f360*/  STL [R1+0xc0], R29 ;  /* 0x0000c01d01007387 */ /* 0x000fe80000100800 */
[----:B----4-:R0:W4:Y:S04]  /*f370*/  LDG.E.U16 R26, desc[UR10][R6.64] ;  /* 0x0000000a061a7981 */ /* 0x010128000c1e1500 */
[----:B------:R1:W-:Y:S04]  /*f380*/  STL [R1+0xc8], R0 ;  /* 0x0000c80001007387 */ /* 0x0003e80000100800 */
[----:B------:R-:W4:Y:S01]  /*f390*/  LDG.E.U16 R3, desc[UR10][R8.64] ;  /* 0x0000000a08037981 */ /* 0x000f22000c1e1500 */
[----:B0-----:R-:W-:-:S03]  /*f3a0*/  IMAD.WIDE R6, R2, 0x2, R14 ;  /* 0x0000000202067825 */ /* 0x001fc600078e020e */
[----:B------:R-:W4:Y:S04]  /*f3b0*/  LDL.64 R14, [R1+0xb20] ;  /* 0x000b2000010e7983 */ /* 0x000f280000100a00 */
[----:B-1----:R0:W4:Y:S04]  /*f3c0*/  LDG.E.U16 R0, desc[UR10][R6.64] ;  /* 0x0000000a06007981 */ /* 0x002128000c1e1500 */
[----:B------:R-:W4:Y:S04]  /*f3d0*/  LDL.64 R8, [R1+0xb18] ;  /* 0x000b180001087983 */ /* 0x000f280000100a00 */
[----:B------:R-:W4:Y:S01]  /*f3e0*/  LDL.64 R10, [R1+0xb08] ;  /* 0x000b0800010a7983 */ /* 0x000f220000100a00 */
[----:B0-----:R-:W-:-:S05]  /*f3f0*/  IMAD.WIDE R6, R2, 0x2, R20 ;  /* 0x0000000202067825 */ /* 0x001fca00078e0214 */
[----:B------:R0:W4:Y:S02]  /*f400*/  LDG.E.U16 R29, desc[UR10][R6.64] ;  /* 0x0000000a061d7981 */ /* 0x000124000c1e1500 */
[C---:B0-----:R-:W-:Y:S02]  /*f410*/  IMAD.WIDE R6, R2.reuse, 0x2, R16 ;  /* 0x0000000202067825 */ /* 0x041fe400078e0210 */
[----:B------:R-:W4:Y:S04]  /*f420*/  LDL.64 R16, [R1+0xb10] ;  /* 0x000b100001107983 */ /* 0x000f280000100a00 */
[----:B------:R3:W4:Y:S04]  /*f430*/  LDG.E.U16 R23, desc[UR10][R6.64] ;  /* 0x0000000a06177981 */ /* 0x000728000c1e1500 */
[----:B-----5:R0:W-:Y:S01]  /*f440*/  STL [R1+0xb8], R28 ;  /* 0x0000b81c01007387 */ /* 0x0201e20000100800 */
[----:B---3--:R-:W-:-:S05]  /*f450*/  IMAD.WIDE R6, R2, 0x2, R18 ;  /* 0x0000000202067825 */ /* 0x008fca00078e0212 */
[----:B------:R2:W3:Y:S02]  /*f460*/  LDG.E.U16 R22, desc[UR10][R6.64] ;  /* 0x0000000a06167981 */ /* 0x0004e4000c1e1500 */
[C---:B--2---:R-:W-:Y:S02]  /*f470*/  IMAD.WIDE R6, R2.reuse, 0x2, R12 ;  /* 0x0000000202067825 */ /* 0x044fe400078e020c */
[----:B------:R-:W2:Y:S04]  /*f480*/  LDL.64 R12, [R1+0xb00] ;  /* 0x000b0000010c7983 */ /* 0x000ea80000100a00 */
[----:B0-----:R0:W5:Y:S04]  /*f490*/  LDG.E.U16 R28, desc[UR10][R6.64] ;  /* 0x0000000a061c7981 */ /* 0x001168000c1e1500 */
[----:B------:R1:W-:Y:S01]  /*f4a0*/  STL [R1+0xbc], R25 ;  /* 0x0000bc1901007387 */ /* 0x0003e20000100800 */
[----:B0-----:R-:W-:-:S03]  /*f4b0*/  IMAD.WIDE R6, R2, 0x2, R4 ;  /* 0x0000000202067825 */ /* 0x001fc600078e0204 */
[----:B------:R-:W3:Y:S04]  /*f4c0*/  LDL.64 R4, [R1+0xaf0] ;  /* 0x000af00001047983 */ /* 0x000ee80000100a00 */
[----:B-1----:R4:W3:Y:S02]  /*f4d0*/  LDG.E.U16 R25, desc[UR10][R6.64] ;  /* 0x0000000a06197981 */ /* 0x0028e4000c1e1500 */
[C---:B----4-:R-:W-:Y:S02]  /*f4e0*/  IMAD.WIDE R6, R2.reuse, 0x2, R14 ;  /* 0x0000000202067825 */ /* 0x050fe400078e020e */
[----:B------:R-:W4:Y:S04]  /*f4f0*/  LDL.64 R14, [R1+0xae8] ;  /* 0x000ae800010e7983 */ /* 0x000f280000100a00 */
[----:B------:R0:W-:Y:S04]  /*f500*/  STL [R1+0x7c], R24 ;  /* 0x00007c1801007387 */ /* 0x0001e80000100800 */
[----:B0-----:R0:W5:Y:S02]  /*f510*/  LDG.E.U16 R24, desc[UR10][R6.64] ;  /* 0x0000000a06187981 */ /* 0x001164000c1e1500 */
[----:B0-----:R-:W-:-:S02]  /*f520*/  IMAD.WIDE R6, R2, 0x2, R8 ;  /* 0x0000000202067825 */ /* 0x001fc400078e0208 */
[----:B------:R-:W5:Y:S04]  /*f530*/  LDL.64 R8, [R1+0xa58] ;  /* 0x000a580001087983 */ /* 0x000f680000100a00 */
[----:B------:R0:W-:Y:S04]  /*f540*/  STL [R1+0xb4], R27 ;  /* 0x0000b41b01007387 */ /* 0x0001e80000100800 */
[----:B------:R-:W5:Y:S04]  /*f550*/  LDL.64 R18, [R1+0xa50] ;  /* 0x000a500001127983 */ /* 0x000f680000100a00 */
[----:B0-----:R0:W5:Y:S04]  /*f560*/  LDG.E.U16 R27, desc[UR10][R6.64] ;  /* 0x0000000a061b7981 */ /* 0x001168000c1e1500 */
[----:B------:R1:W-:Y:S01]  /*f570*/  STL [R1+0xb0], R26 ;  /* 0x0000b01a01007387 */ /* 0x0003e20000100800 */
[----:B0-----:R-:W-:-:S05]  /*f580*/  IMAD.WIDE R6, R2, 0x2, R16 ;  /* 0x0000000202067825 */ /* 0x001fca00078e0210 */
[----:B-1----:R0:W5:Y:S02]  /*f590*/  LDG.E.U16 R26, desc[UR10][R6.64] ;  /* 0x0000000a061a7981 */ /* 0x002164000c1e1500 */
[C---:B0-----:R-:W-:Y:S02]  /*f5a0*/  IMAD.WIDE R6, R2.reuse, 0x2, R10 ;  /* 0x0000000202067825 */ /* 0x041fe400078e020a */
[----:B------:R-:W5:Y:S04]  /*f5b0*/  LDL.64 R10, [R1+0x9d8] ;  /* 0x0009d800010a7983 */ /* 0x000f680000100a00 */
[----:B------:R0:W-:Y:S04]  /*f5c0*/  STL [R1+0x78], R3 ;  /* 0x0000780301007387 */ /* 0x0001e80000100800 */
[----:B------:R-:W5:Y:S04]  /*f5d0*/  LDL.64 R20, [R1+0x9d0] ;  /* 0x0009d00001147983 */ /* 0x000f680000100a00 */
[----:B------:R1:W-:Y:S04]  /*f5e0*/  STL [R1+0xac], R0 ;  /* 0x0000ac0001007387 */ /* 0x0003e80000100800 */
[----:B0-----:R2:W5:Y:S02]  /*f5f0*/  LDG.E.U16 R3, desc[UR10][R6.64] ;  /* 0x0000000a06037981 */ /* 0x001564000c1e1500 */
[----:B--2---:R-:W-:-:S02]  /*f600*/  IMAD.WIDE R6, R2, 0x2, R12 ;  /* 0x0000000202067825 */ /* 0x004fc400078e020c */
[----:B------:R-:W2:Y:S04]  /*f610*/  LDL.64 R12, [R1+0xae0] ;  /* 0x000ae000010c7983 */ /* 0x000ea80000100a00 */
[----:B------:R-:W-:Y:S04]  /*f620*/  STL [R1+0xa8], R29 ;  /* 0x0000a81d01007387 */ /* 0x000fe80000100800 */
[----:B------:R-:W2:Y:S04]  /*f630*/  LDL.64 R16, [R1+0xad8] ;  /* 0x000ad80001107983 */ /* 0x000ea80000100a00 */
[----:B-1----:R3:W2:Y:S04]  /*f640*/  LDG.E.U16 R0, desc[UR10][R6.64] ;  /* 0x0000000a06007981 */ /* 0x0026a8000c1e1500 */
[----:B------:R-:W-:Y:S01]  /*f650*/  STL [R1+0xa4], R23 ;  /* 0x0000a41701007387 */ /* 0x000fe20000100800 */
[----:B---3--:R-:W-:-:S05]  /*f660*/  IMAD.WIDE R6, R2, 0x2, R4 ;  /* 0x0000000202067825 */ /* 0x008fca00078e0204 */
[----:B------:R4:W3:Y:S02]  /*f670*/  LDG.E.U16 R5, desc[UR10][R6.64] ;  /* 0x0000000a06057981 */ /* 0x0008e4000c1e1500 */
[C---:B----4-:R-:W-:Y:S02]  /*f680*/  IMAD.WIDE R6, R2.reuse, 0x2, R14 ;  /* 0x0000000202067825 */ /* 0x050fe400078e020e */
[----:B------:R-:W4:Y:S04]  /*f690*/  LDL.64 R14, [R1+0xa48] ;  /* 0x000a4800010e7983 */ /* 0x000f280000100a00 */
[----:B------:R0:W-:Y:S04]  /*f6a0*/  STL [R1+0x9c], R22 ;  /* 0x00009c1601007387 */ /* 0x0001e80000100800 */
[----:B------:R-:W3:Y:S04]  /*f6b0*/  LDG.E.U16 R6, desc[UR10][R6.64] ;  /* 0x0000000a06067981 */ /* 0x000ee8000c1e1500 */
[----:B0-----:R-:W3:Y:S01]  /*f6c0*/  LDL.64 R22, [R1+0xa40] ;  /* 0x000a400001167983 */ /* 0x001ee20000100a00 */
[----:B-----5:R-:W-:-:S03]  /*f6d0*/  IMAD.WIDE R8, R2, 0x2, R8 ;  /* 0x0000000202087825 */ /* 0x020fc600078e0208 */
[----:B------:R-:W-:Y:S04]  /*f6e0*/  STL [R1+0x98], R28 ;  /* 0x0000981c01007387 */ /* 0x000fe80000100800 */
[----:B------:R0:W5:Y:S02]  /*f6f0*/  LDG.E.U16 R7, desc[UR10][R8.64] ;  /* 0x0000000a08077981 */ /* 0x000164000c1e1500 */
[C---:B0-----:R-:W-:Y:S02]  /*f700*/  IMAD.WIDE R8, R2.reuse, 0x2, R18 ;  /* 0x0000000202087825 */ /* 0x041fe400078e0212 */
[----:B------:R-:W5:Y:S04]  /*f710*/  LDL.64 R18, [R1+0x9c8] ;  /* 0x0009c80001127983 */ /* 0x000f680000100a00 */
[----:B------:R-:W5:Y:S04]  /*f720*/  LDG.E.U16 R8, desc[UR10][R8.64] ;  /* 0x0000000a08087981 */ /* 0x000f68000c1e1500 */
[----:B------:R-:W-:Y:S01]  /*f730*/  STL [R1+0x94], R25 ;  /* 0x0000941901007387 */ /* 0x000fe20000100800 */
[----:B------:R-:W-:-:S05]  /*f740*/  IMAD.WIDE R10, R2, 0x2, R10 ;  /* 0x00000002020a7825 */ /* 0x000fca00078e020a */
[----:B------:R0:W5:Y:S02]  /*f750*/  LDG.E.U16 R9, desc[UR10][R10.64] ;  /* 0x0000000a0a097981 */ /* 0x000164000c1e1500 */
[C---:B0-----:R-:W-:Y:S02]  /*f760*/  IMAD.WIDE R10, R2.reuse, 0x2, R20 ;  /* 0x00000002020a7825 */ /* 0x041fe400078e0214 */
[----:B------:R-:W5:Y:S04]  /*f770*/  LDL.64 R20, [R1+0x9c0] ;  /* 0x0009c00001147983 */ /* 0x000f680000100a00 */
[----:B------:R0:W-:Y:S04]  /*f780*/  STL [R1+0x90], R24 ;  /* 0x0000901801007387 */ /* 0x0001e80000100800 */
[----:B------:R-:W5:Y:S04]  /*f790*/  LDG.E.U16 R10, desc[UR10][R10.64] ;  /* 0x0000000a0a0a7981 */ /* 0x000f68000c1e1500 */
[----:B0-----:R-:W5:Y:S04]  /*f7a0*/  LDL.64 R24, [R1+0xaf8] ;  /* 0x000af80001187983 */ /* 0x001f680000100a00 */
[----:B------:R-:W-:Y:S01]  /*f7b0*/  STL [R1+0x8c], R27 ;  /* 0x00008c1b01007387 */ /* 0x000fe20000100800 */
[----:B--2---:R-:W-:-:S05]  /*f7c0*/  IMAD.WIDE R12, R2, 0x2, R12 ;  /* 0x00000002020c7825 */ /* 0x004fca00078e020c */
[----:B------:R0:W2:Y:S02]  /*f7d0*/  LDG.E.U16 R28, desc[UR10][R12.64] ;  /* 0x0000000a0c1c7981 */ /* 0x0000a4000c1e1500 */
[C---:B0-----:R-:W-:Y:S02]  /*f7e0*/  IMAD.WIDE R12, R2.reuse, 0x2, R16 ;  /* 0x00000002020c7825 */ /* 0x041fe400078e0210 */
[----:B------:R-:W2:Y:S04]  /*f7f0*/  LDL.64 R16, [R1+0xac8] ;  /* 0x000ac80001107983 */ /* 0x000ea80000100a00 */
[----:B------:R4:W2:Y:S04]  /*f800*/  LDG.E.U16 R29, desc[UR10][R12.64] ;  /* 0x0000000a0c1d7981 */ /* 0x0008a8000c1e1500 */
[----:B------:R-:W-:Y:S01]  /*f810*/  STL [R1+0x88], R26 ;  /* 0x0000881a01007387 */ /* 0x000fe20000100800 */
[----:B----4-:R-:W-:-:S03]  /*f820*/  IMAD.WIDE R12, R2, 0x2, R14 ;  /* 0x00000002020c7825 */ /* 0x010fc600078e020e */
[----:B------:R-:W4:Y:S04]  /*f830*/  LDL.64 R14, [R1+0xab8] ;  /* 0x000ab800010e7983 */ /* 0x000f280000100a00 */
[----:B------:R3:W4:Y:S04]  /*f840*/  LDG.E.U16 R11, desc[UR10][R12.64] ;  /* 0x0000000a0c0b7981 */ /* 0x000728000c1e1500 */
[----:B------:R0:W-:Y:S01]  /*f850*/  STL [R1+0x84], R3 ;  /* 0x0000840301007387 */ /* 0x0001e20000100800 */
[----:B---3--:R-:W-:-:S03]  /*f860*/  IMAD.WIDE R12, R2, 0x2, R22 ;  /* 0x00000002020c7825 */ /* 0x008fc600078e0216 */
[----:B------:R-:W3:Y:S04]  /*f870*/  LDL.64 R22, [R1+0xaa8] ;  /* 0x000aa80001167983 */ /* 0x000ee80000100a00 */
[----:B------:R5:W3:Y:S04]  /*f880*/  LDG.E.U16 R4, desc[UR10][R12.64] ;  /* 0x0000000a0c047981 */ /* 0x000ae8000c1e1500 */
[----:B------:R1:W-:Y:S01]  /*f890*/  STL [R1+0x80], R0 ;  /* 0x0000800001007387 */ /* 0x0003e20000100800 */
[----:B-----5:R-:W-:-:S03]  /*f8a0*/  IMAD.WIDE R12, R2, 0x2, R18 ;  /* 0x00000002020c7825 */ /* 0x020fc600078e0212 */
[----:B------:R-:W5:Y:S04]  /*f8b0*/  LDL.64 R18, [R1+0xaa0] ;  /* 0x000aa00001127983 */ /* 0x000f680000100a00 */
[----:B0-----:R0:W5:Y:S02]  /*f8c0*/  LDG.E.U16 R3, desc[UR10][R12.64] ;  /* 0x0000000a0c037981 */ /* 0x001164000c1e1500 */
[C---:B0-----:R-:W-:Y:S02]  /*f8d0*/  IMAD.WIDE R12, R2.reuse, 0x2, R20 ;  /* 0x00000002020c7825 */ /* 0x041fe400078e0214 */
[----:B------:R-:W5:Y:S04]  /*f8e0*/  LDL.64 R20, [R1+0xa38] ;  /* 0x000a380001147983 */ /* 0x000f680000100a00 */
[----:B------:R0:W5:Y:S02]  /*f8f0*/  LDG.E.U16 R26, desc[UR10][R12.64] ;  /* 0x0000000a0c1a7981 */ /* 0x000164000c1e1500 */
[----:B0-----:R-:W-:-:S02]  /*f900*/  IMAD.WIDE R12, R2, 0x2, R24 ;  /* 0x00000002020c7825 */ /* 0x001fc400078e0218 */
[----:B------:R-:W5:Y:S04]  /*f910*/  LDL.64 R24, [R1+0xa30] ;  /* 0x000a300001187983 */ /* 0x000f680000100a00 */
[----:B------:R2:W5:Y:S02]  /*f920*/  LDG.E.U16 R27, desc[UR10][R12.64] ;  /* 0x0000000a0c1b7981 */ /* 0x000564000c1e1500 */
[C---:B--2---:R-:W-:Y:S02]  /*f930*/  IMAD.WIDE R12, R2.reuse, 0x2, R16 ;  /* 0x00000002020c7825 */ /* 0x044fe400078e0210 */
[----:B------:R-:W2:Y:S04]  /*f940*/  LDL.64 R16, [R1+0x9b8] ;  /* 0x0009b80001107983 */ /* 0x000ea80000100a00 */
[----:B-1----:R4:W2:Y:S02]  /*f950*/  LDG.E.U16 R0, desc[UR10][R12.64] ;  /* 0x0000000a0c007981 */ /* 0x0028a4000c1e1500 */
[----:B----4-:R-:W-:-:S02]  /*f960*/  IMAD.WIDE R12, R2, 0x2, R14 ;  /* 0x00000002020c7825 */ /* 0x010fc400078e020e */
[----:B------:R-:W4:Y:S04]  /*f970*/  LDL.64 R14, [R1+0x9b0] ;  /* 0x0009b000010e7983 */ /* 0x000f280000100a00 */
[----:B------:R0:W-:Y:S04]  /*f980*/  STL [R1+0x64], R28 ;  /* 0x0000641c01007387 */ /* 0x0001e80000100800 */
[----:B------:R1:W-:Y:S04]  /*f990*/  STL [R1+0x5c], R29 ;  /* 0x00005c1d01007387 */ /* 0x0003e80000100800 */
[----:B0-----:R3:W4:Y:S02]  /*f9a0*/  LDG.E.U16 R28, desc[UR10][R12.64] ;  /* 0x0000000a0c1c7981 */ /* 0x001724000c1e1500 */
[----:B---3--:R-:W-:-:S02]  /*f9b0*/  IMAD.WIDE R12, R2, 0x2, R22 ;  /* 0x00000002020c7825 */ /* 0x008fc400078e0216 */
[----:B------:R-:W3:Y:S04]  /*f9c0*/  LDL.64 R22, [R1+0xa98] ;  /* 0x000a980001167983 */ /* 0x000ee80000100a00 */
[----:B-1----:R5:W3:Y:S02]  /*f9d0*/  LDG.E.U16 R29, desc[UR10][R12.64] ;  /* 0x0000000a0c1d7981 */ /* 0x002ae4000c1e1500 */
[C---:B-----5:R-:W-:Y:S02]  /*f9e0*/  IMAD.WIDE R12, R2.reuse, 0x2, R18 ;  /* 0x00000002020c7825 */ /* 0x060fe400078e0212 */
[----:B------:R-:W5:Y:S04]  /*f9f0*/  LDL.64 R18, [R1+0xa90] ;  /* 0x000a900001127983 */ /* 0x000f680000100a00 */
[----:B------:R0:W-:Y:S04]  /*fa00*/  STL [R1+0x58], R11 ;  /* 0x0000580b01007387 */ /* 0x0001e80000100800 */
[----:B0-----:R0:W5:Y:S02]  /*fa10*/  LDG.E.U16 R11, desc[UR10][R12.64] ;  /* 0x0000000a0c0b7981 */ /* 0x001164000c1e1500 */
[----:B0-----:R-:W-:-:S02]  /*fa20*/  IMAD.WIDE R12, R2, 0x2, R20 ;  /* 0x00000002020c7825 */ /* 0x001fc400078e0214 */
[----:B------:R-:W5:Y:S04]  /*fa30*/  LDL.64 R20, [R1+0xa28] ;  /* 0x000a280001147983 */ /* 0x000f680000100a00 */
[----:B------:R0:W-:Y:S04]  /*fa40*/  STL [R1+0x54], R4 ;  /* 0x0000540401007387 */ /* 0x0001e80000100800 */
[----:B------:R1:W-:Y:S04]  /*fa50*/  STL [R1+0x4c], R3 ;  /* 0x00004c0301007387 */ /* 0x0003e80000100800 */
[----:B0-----:R0:W5:Y:S04]  /*fa60*/  LDG.E.U16 R4, desc[UR10][R12.64] ;  /* 0x0000000a0c047981 */ /* 0x001168000c1e1500 */
[----:B------:R-:W-:Y:S04]  /*fa70*/  STL [R1+0x60], R27 ;  /* 0x0000601b01007387 */ /* 0x000fe80000100800 */
[----:B------:R1:W-:Y:S01]  /*fa80*/  STL [R1+0x40], R26 ;  /* 0x0000401a01007387 */ /* 0x0003e20000100800 */
[----:B0-----:R-:W-:-:S05]  /*fa90*/  IMAD.WIDE R12, R2, 0x2, R24 ;  /* 0x00000002020c7825 */ /* 0x001fca00078e0218 */
[----:B-1----:R2:W5:Y:S04]  /*faa0*/  LDG.E.U16 R3, desc[UR10][R12.64] ;  /* 0x0000000a0c037981 */ /* 0x002568000c1e1500 */
[----:B------:R-:W5:Y:S01]  /*fab0*/  LDL.64 R26, [R1+0xa20] ;  /* 0x000a2000011a7983 */ /* 0x000f620000100a00 */
[----:B--2---:R-:W-:-:S03]  /*fac0*/  IMAD.WIDE R12, R2, 0x2, R16 ;  /* 0x00000002020c7825 */ /* 0x004fc600078e0210 */
[----:B------:R-:W2:Y:S04]  /*fad0*/  LDL.64 R16, [R1+0x9a8] ;  /* 0x0009a80001107983 */ /* 0x000ea80000100a00 */
[----:B------:R0:W-:Y:S04]  /*fae0*/  STL [R1+0x50], R0 ;  /* 0x0000500001007387 */ /* 0x0001e80000100800 */
[----:B------:R-:W2:Y:S04]  /*faf0*/  LDL.64 R24, [R1+0x9a0] ;  /* 0x0009a00001187983 */ /* 0x000ea80000100a00 */
[----:B0-----:R4:W2:Y:S02]  /*fb00*/  LDG.E.U16 R0, desc[UR10][R12.64] ;  /* 0x0000000a0c007981 */ /* 0x0018a4000c1e1500 */
[----:B----4-:R-:W-:-:S02]  /*fb10*/  IMAD.WIDE R12, R2, 0x2, R14 ;  /* 0x00000002020c7825 */ /* 0x010fc400078e020e */
[----:B------:R0:W-:Y:S04]  /*fb20*/  STL [R1+0x48], R28 ;  /* 0x0000481c01007387 */ /* 0x0001e80000100800 */
[----:B------:R-:W4:Y:S04]  /*fb30*/  LDL.64 R14, [R1+0xa88] ;  /* 0x000a8800010e7983 */ /* 0x000f280000100a00 */
[----:B0-----:R0:W4:Y:S04]  /*fb40*/  LDG.E.U16 R28, desc[UR10][R12.64] ;  /* 0x0000000a0c1c7981 */ /* 0x001128000c1e1500 */
[----:B---3--:R1:W-:Y:S01]  /*fb50*/  STL [R1+0x44], R29 ;  /* 0x0000441d01007387 */ /* 0x0083e20000100800 */
[----:B0-----:R-:W-:-:S05]  /*fb60*/  IMAD.WIDE R12, R2, 0x2, R22 ;  /* 0x00000002020c7825 */ /* 0x001fca00078e0216 */
[----:B-1----:R5:W3:Y:S02]  /*fb70*/  LDG.E.U16 R29, desc[UR10][R12.64] ;  /* 0x0000000a0c1d7981 */ /* 0x002ae4000c1e1500 */
[C---:B-----5:R-:W-:Y:S02]  /*fb80*/  IMAD.WIDE R12, R2.reuse, 0x2, R18 ;  /* 0x00000002020c7825 */ /* 0x060fe400078e0212 */
[----:B------:R-:W5:Y:S04]  /*fb90*/  LDL.64 R18, [R1+0xa18] ;  /* 0x000a180001127983 */ /* 0x000f680000100a00 */
[----:B------:R0:W-:Y:S04]  /*fba0*/  STL [R1+0x3c], R11 ;  /* 0x00003c0b01007387 */ /* 0x0001e80000100800 */
[----:B------:R-:W5:Y:S04]  /*fbb0*/  LDL.64 R22, [R1+0xa10] ;  /* 0x000a100001167983 */ /* 0x000f680000100a00 */
[----:B0-----:R0:W5:Y:S02]  /*fbc0*/  LDG.E.U16 R11, desc[UR10][R12.64] ;  /* 0x0000000a0c0b7981 */ /* 0x001164000c1e1500 */
[----:B0-----:R-:W-:-:S02]  /*fbd0*/  IMAD.WIDE R12, R2, 0x2, R20 ;  /* 0x00000002020c7825 */ /* 0x001fc400078e0214 */
[----:B------:R0:W-:Y:S04]  /*fbe0*/  STL [R1+0x38], R4 ;  /* 0x0000380401007387 */ /* 0x0001e80000100800 */
[----:B------:R-:W5:Y:S04]  /*fbf0*/  LDL.64 R20, [R1+0x998] ;  /* 0x0009980001147983 */ /* 0x000f680000100a00 */
[----:B0-----:R0:W5:Y:S02]  /*fc00*/  LDG.E.U16 R4, desc[UR10][R12.64] ;  /* 0x0000000a0c047981 */ /* 0x001164000c1e1500 */
[----:B0-----:R-:W-:-:S05]  /*fc10*/  IMAD.WIDE R12, R2, 0x2, R26 ;  /* 0x00000002020c7825 */ /* 0x001fca00078e021a */
[----:B------:R2:W5:Y:S02]  /*fc20*/  LDG.E.U16 R27, desc[UR10][R12.64] ;  /* 0x0000000a0c1b7981 */ /* 0x000564000c1e1500 */
[C---:B--2---:R-:W-:Y:S02]  /*fc30*/  IMAD.WIDE R12, R2.reuse, 0x2, R16 ;  /* 0x00000002020c7825 */ /* 0x044fe400078e0210 */
[----:B------:R-:W2:Y:S04]  /*fc40*/  LDL.64 R16, [R1+0x990] ;  /* 0x0009900001107983 */ /* 0x000ea80000100a00 */
[----:B------:R0:W-:Y:S04]  /*fc50*/  STL [R1+0x34], R3 ;  /* 0x0000340301007387 */ /* 0x0001e80000100800 */
[----:B0-----:R0:W2:Y:S04]  /*fc60*/  LDG.E.U16 R3, desc[UR10][R12.64] ;  /* 0x0000000a0c037981 */ /* 0x0010a8000c1e1500 */
[----:B------:R1:W-:Y:S01]  /*fc70*/  STL [R1+0x30], R0 ;  /* 0x0000300001007387 */ /* 0x0003e20000100800 */
[----:B0-----:R-:W-:-:S05]  /*fc80*/  IMAD.WIDE R12, R2, 0x2, R24 ;  /* 0x00000002020c7825 */ /* 0x001fca00078e0218 */
[----:B-1----:R4:W2:Y:S02]  /*fc90*/  LDG.E.U16 R0, desc[UR10][R12.64] ;  /* 0x0000000a0c007981 */ /* 0x0028a4000c1e1500 */
[----:B----4-:R-:W-:-:S05]  /*fca0*/  IMAD.WIDE R12, R2, 0x2, R14 ;  /* 0x00000002020c7825 */ /* 0x010fca00078e020e */
[----:B------:R5:W4:Y:S04]  /*fcb0*/  LDG.E.U16 R24, desc[UR10][R12.64] ;  /* 0x0000000a0c187981 */ /* 0x000b28000c1e1500 */
[----:B---3--:R-:W-:Y:S04]  /*fcc0*/  STL [R1+0x28], R29 ;  /* 0x0000281d01007387 */ /* 0x008fe80000100800 */
[----:B------:R0:W-:Y:S04]  /*fcd0*/  STL [R1+0x2c], R28 ;  /* 0x00002c1c01007387 */ /* 0x0001e80000100800 */
[----:B------:R-:W3:Y:S01]  /*fce0*/  LDL.64 R14, [R1+0xa78] ;  /* 0x000a7800010e7983 */ /* 0x000ee20000100a00 */
[----:B-----5:R-:W-:-:S03]  /*fcf0*/  IMAD.WIDE R12, R2, 0x2, R18 ;  /* 0x00000002020c7825 */ /* 0x020fc600078e0212 */
[----:B0-----:R-:W5:Y:S04]  /*fd00*/  LDL.64 R28, [R1+0xa80] ;  /* 0x000a8000011c7983 */ /* 0x001f680000100a00 */
[----:B------:R0:W-:Y:S04]  /*fd10*/  STL [R1+0x24], R11 ;  /* 0x0000240b01007387 */ /* 0x0001e80000100800 */
[----:B------:R-:W3:Y:S04]  /*fd20*/  LDL.64 R18, [R1+0xa08] ;  /* 0x000a080001127983 */ /* 0x000ee80000100a00 */
[----:B0-----:R0:W3:Y:S02]  /*fd30*/  LDG.E.U16 R11, desc[UR10][R12.64] ;  /* 0x0000000a0c0b7981 */ /* 0x0010e4000c1e1500 */
[----:B0-----:R-:W-:-:S02]  /*fd40*/  IMAD.WIDE R12, R2, 0x2, R22 ;  /* 0x00000002020c7825 */ /* 0x001fc400078e0216 */
[----:B------:R0:W-:Y:S04]  /*fd50*/  STL [R1+0x20], R4 ;  /* 0x0000200401007387 */ /* 0x0001e80000100800 */
[----:B0-----:R0:W3:Y:S02]  /*fd60*/  LDG.E.U16 R4, desc[UR10][R12.64] ;  /* 0x0000000a0c047981 */ /* 0x0010e4000c1e1500 */
[----:B0-----:R-:W-:-:S05]  /*fd70*/  IMAD.WIDE R12, R2, 0x2, R20 ;  /* 0x00000002020c7825 */ /* 0x001fca00078e0214 */
[----:B------:R2:W3:Y:S04]  /*fd80*/  LDG.E.U16 R25, desc[UR10][R12.64] ;  /* 0x0000000a0c197981 */ /* 0x0004e8000c1e1500 */
[----:B------:R0:W-:Y:S04]  /*fd90*/  STL [R1+0x1c], R27 ;  /* 0x00001c1b01007387 */ /* 0x0001e80000100800 */
[----:B0-----:R-:W4:Y:S01]  /*fda0*/  LDL.64 R26, [R1+0xa00] ;  /* 0x000a0000011a7983 */ /* 0x001f220000100a00 */
[----:B--2---:R-:W-:-:S05]  /*fdb0*/  IMAD.WIDE R12, R2, 0x2, R16 ;  /* 0x00000002020c7825 */ /* 0x004fca00078e0210 */
[----:B------:R5:W2:Y:S02]  /*fdc0*/  LDG.E.U16 R23, desc[UR10][R12.64] ;  /* 0x0000000a0c177981 */ /* 0x000aa4000c1e1500 */
[C---:B-----5:R-:W-:Y:S02]  /*fdd0*/  IMAD.WIDE R12, R2.reuse, 0x2, R28 ;  /* 0x00000002020c7825 */ /* 0x060fe400078e021c */
[----:B---3--:R-:W-:Y:S04]  /*fde0*/  STL [R1+0x2510], R25 ;  /* 0x0025101901007387 */ /* 0x008fe80000100800 */
[----:B------:R-:W3:Y:S04]  /*fdf0*/  LDL.64 R20, [R1+0x988] ;  /* 0x0009880001147983 */ /* 0x000ee80000100a00 */
[----:B------:R-:W5:Y:S04]  /*fe00*/  LDL.64 R16, [R1+0x980] ;  /* 0x0009800001107983 */ /* 0x000f680000100a00 */
[----:B--2---:R-:W-:Y:S04]  /*fe10*/  STL [R1+0x2514], R23 ;  /* 0x0025141701007387 */ /* 0x004fe80000100800 */
[----:B------:R0:W-:Y:S04]  /*fe20*/  STL [R1+0x18], R3 ;  /* 0x0000180301007387 */ /* 0x0001e80000100800 */
[----:B0-----:R0:W2:Y:S02]  /*fe30*/  LDG.E.U16 R3, desc[UR10][R12.64] ;  /* 0x0000000a0c037981 */ /* 0x0010a4000c1e1500 */
[----:B0-----:R-:W-:-:S02]  /*fe40*/  IMAD.WIDE R12, R2, 0x2, R14 ;  /* 0x00000002020c7825 */ /* 0x001fc400078e020e */
[----:B------:R-:W2:Y:S04]  /*fe50*/  LDL.64 R14, [R1+0xa70] ;  /* 0x000a7000010e7983 */ /* 0x000ea80000100a00 */
[----:B------:R0:W-:Y:S04]  /*fe60*/  STL [R1+0x14], R0 ;  /* 0x0000140001007387 */ /* 0x0001e80000100800 */
[----:B0-----:R0:W5:Y:S02]  /*fe70*/  LDG.E.U16 R0, desc[UR10][R12.64] ;  /* 0x0000000a0c007981 */ /* 0x001164000c1e1500 */
[----:B0-----:R-:W-:-:S02]  /*fe80*/  IMAD.WIDE R12, R2, 0x2, R18 ;  /* 0x00000002020c7825 */ /* 0x001fc400078e0212 */
[----:B------:R-:W5:Y:S04]  /*fe90*/  LDL.64 R18, [R1+0x9f8] ;  /* 0x0009f80001127983 */ /* 0x000f680000100a00 */
[----:B------:R4:W5:Y:S02]  /*fea0*/  LDG.E.U16 R29, desc[UR10][R12.64] ;  /* 0x0000000a0c1d7981 */ /* 0x000964000c1e1500 */
[----:B----4-:R-:W-:-:S05]  /*feb0*/  IMAD.WIDE R12, R2, 0x2, R26 ;  /* 0x00000002020c7825 */ /* 0x010fca00078e021a */
[----:B------:R3:W4:Y:S02]  /*fec0*/  LDG.E.U16 R27, desc[UR10][R12.64] ;  /* 0x0000000a0c1b7981 */ /* 0x000724000c1e1500 */
[----:B---3--:R-:W-:-:S04]  /*fed0*/  IMAD.WIDE R12, R2, 0x2, R20 ;  /* 0x00000002020c7825 */ /* 0x008fc800078e0214 */
[----:B--2---:R-:W-:-:S05]  /*fee0*/  IMAD.WIDE R14, R2, 0x2, R14 ;  /* 0x00000002020e7825 */ /* 0x004fca00078e020e */
[----:B------:R-:W2:Y:S04]  /*fef0*/  LDG.E.U16 R21, desc[UR10][R14.64] ;  /* 0x0000000a0e157981 */ /* 0x000ea8000c1e1500 */
[----:B-----5:R-:W-:Y:S04]  /*ff00*/  STL [R1+0x24f8], R29 ;  /* 0x0024f81d01007387 */ /* 0x020fe80000100800 */
[----:B------:R0:W-:Y:S04]  /*ff10*/  STL [R1+0x10], R24 ;  /* 0x0000101801007387 */ /* 0x0001e80000100800 */
[----:B0-----:R-:W3:Y:S04]  /*ff20*/  LDL.64 R24, [R1+0x9f0] ;  /* 0x0009f00001187983 */ /* 0x001ee80000100a00 */
[----:B----4-:R-:W-:Y:S04]  /*ff30*/  STL [R1+0x24fc], R27 ;  /* 0x0024fc1b01007387 */ /* 0x010fe80000100800 */
[----:B------:R0:W-:Y:S04]  /*ff40*/  STL [R1+0xc], R11 ;  /* 0x00000c0b01007387 */ /* 0x0001e80000100800 */
[----:B0-----:R0:W4:Y:S02]  /*ff50*/  LDG.E.U16 R11, desc[UR10][R12.64] ;  /* 0x0000000a0c0b7981 */ /* 0x001124000c1e1500 */
[----:B0-----:R-:W-:-:S06]  /*ff60*/  IMAD.WIDE R12, R2, 0x2, R16 ;  /* 0x00000002020c7825 */ /* 0x001fcc00078e0210 */
[----:B------:R-:W5:Y:S01]  /*ff70*/  LDG.E.U16 R12, desc[UR10][R12.64] ;  /* 0x0000000a0c0c7981 */ /* 0x000f62000c1e1500 */
[----:B------:R-:W-:-:S05]  /*ff80*/  IMAD.WIDE R14, R2, 0x2, R18 ;  /* 0x00000002020e7825 */ /* 0x000fca00078e0212 */
[----:B------:R3:W2:Y:S04]  /*ff90*/  LDG.E.U16 R19, desc[UR10][R14.64] ;  /* 0x0000000a0e137981 */ /* 0x0006a8000c1e1500 */
[----:B----4-:R-:W-:Y:S04]  /*ffa0*/  STL [R1+0x2500], R11 ;  /* 0x0025000b01007387 */ /* 0x010fe80000100800 */
[----:B------:R-:W4:Y:S04]  /*ffb0*/  LDL.64 R16, [R1+0x978] ;  /* 0x0009780001107983 */ /* 0x000f280000100a00 */
[----:B-----5:R-:W-:Y:S04]  /*ffc0*/  STL [R1+0x2504], R12 ;  /* 0x0025040c01007387 */ /* 0x020fe80000100800 */
[----:B------:R-:W-:Y:S04]  /*ffd0*/  STL [R1+0x8], R4 ;  /* 0x0000080401007387 */ /* 0x000fe80000100800 */
[----:B------:R-:W5:Y:S04]  /*ffe0*/  LDL.64 R28, [R1+0xa68] ;  /* 0x000a6800011c7983 */ /* 0x000f680000100a00 */
[----:B--2---:R0:W-:Y:S04]  /*fff0*/  STL [R1+0x24dc], R21 ;  /* 0x0024dc1501007387 */ /* 0x0041e80000100800 */
[----:B------:R-:W2:Y:S04]  /*10000*/  LDL.64 R22, [R1+0xa60] ;  /* 0x000a600001167983 */ /* 0x000ea80000100a00 */
[----:B0-----:R-:W2:Y:S01]  /*10010*/  LDL.64 R20, [R1+0x970] ;  /* 0x0009700001147983 */ /* 0x001ea20000100a00 */
[----:B---3--:R-:W-:-:S03]  /*10020*/  IMAD.WIDE R14, R2, 0x2, R24 ;  /* 0x00000002020e7825 */ /* 0x008fc600078e0218 */
[----:B------:R-:W-:Y:S04]  /*10030*/  STL [R1+0x24e0], R19 ;  /* 0x0024e01301007387 */ /* 0x000fe80000100800 */
[----:B------:R-:W3:Y:S04]  /*10040*/  LDL.64 R24, [R1+0x9e8] ;  /* 0x0009e80001187983 */ /* 0x000ee80000100a00 */
[----:B------:R-:W3:Y:S04]  /*10050*/  LDL.64 R26, [R1+0x9e0] ;  /* 0x0009e000011a7983 */ /* 0x000ee80000100a00 */
[----:B------:R4:W3:Y:S04]  /*10060*/  LDG.E.U16 R13, desc[UR10][R14.64] ;  /* 0x0000000a0e0d7981 */ /* 0x0008e8000c1e1500 */
[----:B------:R-:W-:Y:S01]  /*10070*/  STL [R1+0x4], R3 ;  /* 0x0000040301007387 */ /* 0x000fe20000100800 */
[----:B----4-:R-:W-:-:S05]  /*10080*/  IMAD.WIDE R14, R2, 0x2, R16 ;  /* 0x00000002020e7825 */ /* 0x010fca00078e0210 */
[----:B------:R2:W4:Y:S02]  /*10090*/  LDG.E.U16 R17, desc[UR10][R14.64] ;  /* 0x0000000a0e117981 */ /* 0x000524000c1e1500 */
[----:B--2---:R-:W-:-:S05]  /*100a0*/  IMAD.WIDE R14, R2, 0x2, R20 ;  /* 0x00000002020e7825 */ /* 0x004fca00078e0214 */
[----:B------:R5:W2:Y:S02]  /*100b0*/  LDG.E.U16 R18, desc[UR10][R14.64] ;  /* 0x0000000a0e127981 */ /* 0x000aa4000c1e1500 */
[----:B-----5:R-:W-:-:S05]  /*100c0*/  IMAD.WIDE R14, R2, 0x2, R28 ;  /* 0x00000002020e7825 */ /* 0x020fca00078e021c */
[----:B------:R0:W5:Y:S02]  /*100d0*/  LDG.E.U16 R20, desc[UR10][R14.64] ;  /* 0x0000000a0e147981 */ /* 0x000164000c1e1500 */
[----:B0-----:R-:W-:-:S05]  /*100e0*/  IMAD.WIDE R14, R2, 0x2, R22 ;  /* 0x00000002020e7825 */ /* 0x001fca00078e0216 */
[----:B------:R3:W5:Y:S02]  /*100f0*/  LDG.E.U16 R22, desc[UR10][R14.64] ;  /* 0x0000000a0e167981 */ /* 0x000764000c1e1500 */
[C---:B---3--:R-:W-:Y:S02]  /*10100*/  IMAD.WIDE R14, R2.reuse, 0x2, R24 ;  /* 0x00000002020e7825 */ /* 0x048fe400078e0218 */
[----:B------:R0:W-:Y:S04]  /*10110*/  STL [R1+0x24e4], R13 ;  /* 0x0024e40d01007387 */ /* 0x0001e80000100800 */
[----:B------:R1:W3:Y:S04]  /*10120*/  LDG.E.U16 R24, desc[UR10][R14.64] ;  /* 0x0000000a0e187981 */ /* 0x0002e8000c1e1500 */
[----:B------:R2:W-:Y:S04]  /*10130*/  STL [R1], R0 ;  /* 0x0000000001007387 */ /* 0x0005e80000100800 */
[----:B0-----:R-:W3:Y:S01]  /*10140*/  LDL.64 R12, [R1+0x968] ;  /* 0x00096800010c7983 */ /* 0x001ee20000100a00 */
[----:B-1----:R-:W-:-:S05]  /*10150*/  IMAD.WIDE R14, R2, 0x2, R26 ;  /* 0x00000002020e7825 */ /* 0x002fca00078e021a */
[----:B------:R0:W3:Y:S04]  /*10160*/  LDG.E.U16 R26, desc[UR10][R14.64] ;  /* 0x0000000a0e1a7981 */ /* 0x0000e8000c1e1500 */
[----:B----4-:R-:W-:Y:S04]  /*10170*/  STL [R1+0x24e8], R17 ;  /* 0x0024e81101007387 */ /* 0x010fe80000100800 */
[----:B--2---:R-:W-:Y:S04]  /*10180*/  STL [R1+0x24ec], R18 ;  /* 0x0024ec1201007387 */ /* 0x004fe80000100800 */
[----:B-----5:R-:W-:Y:S04]  /*10190*/  STL [R1+0x24c8], R20 ;  /* 0x0024c81401007387 */ /* 0x020fe80000100800 */
[----:B------:R-:W-:Y:S04]  /*101a0*/  STL [R1+0x24cc], R22 ;  /* 0x0024cc1601007387 */ /* 0x000fe80000100800 */
[----:B---3--:R-:W-:Y:S01]  /*101b0*/  STL [R1+0x24d0], R24 ;  /* 0x0024d01801007387 */ /* 0x008fe20000100800 */
[----:B0-----:R-:W-:-:S05]  /*101c0*/  IMAD.WIDE R14, R2, 0x2, R12 ;  /* 0x00000002020e7825 */ /* 0x001fca00078e020c */
[----:B------:R0:W2:Y:S04]  /*101d0*/  LDG.E.U16 R28, desc[UR10][R14.64] ;  /* 0x0000000a0e1c7981 */ /* 0x0000a8000c1e1500 */
[----:B------:R-:W-:Y:S04]  /*101e0*/  STL [R1+0x24d4], R26 ;  /* 0x0024d41a01007387 */ /* 0x000fe80000100800 */
[----:B------:R-:W3:Y:S04]  /*101f0*/  LDL.LU R4, [R1+0x4a0] ;  /* 0x0004a00001047983 */ /* 0x000ee80000300800 */
[----:B------:R-:W4:Y:S04]  /*10200*/  LDL.LU R3, [R1+0x49c] ;  /* 0x00049c0001037983 */ /* 0x000f280000300800 */
[----:B------:R-:W5:Y:S04]  /*10210*/  LDL.LU R16, [R1+0xd8] ;  /* 0x0000d80001107983 */ /* 0x000f680000300800 */
[----:B------:R-:W2:Y:S04]  /*10220*/  LDL.LU R25, [R1+0x498] ;  /* 0x0004980001197983 */ /* 0x000ea80000300800 */
[----:B------:R-:W0:Y:S01]  /*10230*/  LDL.64 R14, [R1+0x960] ;  /* 0x00096000010e7983 */ /* 0x000e220000100a00 */
[----:B------:R-:W1:Y:S01]  /*10240*/  S2R R0, SR_TID.X ;  /* 0x0000000000007919 */ /* 0x000e620000002100 */
[----:B0-----:R-:W-:-:S06]  /*10250*/  IMAD.WIDE R14, R2, 0x2, R14 ;  /* 0x00000002020e7825 */ /* 0x001fcc00078e020e */
[----:B------:R0:W5:Y:S04]  /*10260*/  LDG.E.U16 R14, desc[UR10][R14.64] ;  /* 0x0000000a0e0e7981 */ /* 0x000168000c1e1500 */
[----:B--2---:R2:W-:Y:S04]  /*10270*/  STL [R1+0x24d8], R28 ;  /* 0x0024d81c01007387 */ /* 0x0045e80000100800 */
[----:B--2---:R-:W2:Y:S04]  /*10280*/  LDL.LU R28, [R1+0x418] ;  /* 0x00041800011c7983 */ /* 0x004ea80000300800 */
[----:B------:R-:W2:Y:S04]  /*10290*/  LDL.LU R26, [R1+0x410] ;  /* 0x00041000011a7983 */ /* 0x000ea80000300800 */
[----:B------:R-:W2:Y:S04]  /*102a0*/  LDL.LU R24, [R1+0x2d8] ;  /* 0x0002d80001187983 */ /* 0x000ea80000300800 */
[----:B------:R-:W2:Y:S04]  /*102b0*/  LDL.LU R22, [R1+0x2d0] ;  /* 0x0002d00001167983 */ /* 0x000ea80000300800 */
[----:B------:R-:W2:Y:S04]  /*102c0*/  LDL.LU R20, [R1+0x288] ;  /* 0x0002880001147983 */ /* 0x000ea80000300800 */
[----:B------:R-:W2:Y:S04]  /*102d0*/  LDL.LU R18, [R1+0x280] ;  /* 0x0002800001127983 */ /* 0x000ea80000300800 */
[----:B------:R-:W2:Y:S04]  /*102e0*/  LDL.LU R17, [R1+0x1c8] ;  /* 0x0001c80001117983 */ /* 0x000ea80000300800 */
[----:B------:R-:W2:Y:S01]  /*102f0*/  LDL.LU R13, [R1+0x198] ;  /* 0x00019800010d7983 */ /* 0x000ea20000300800 */
[----:B-1----:R-:W-:-:S03]  /*10300*/  LOP3.LUT R0, R0, 0xff, RZ, 0xc0, !PT ;  /* 0x000000ff00007812 */ /* 0x002fc600078ec0ff */
[----:B------:R-:W2:Y:S04]  /*10310*/  LDL.LU R19, [R1+0x194] ;  /* 0x0001940001137983 */ /* 0x000ea80000300800 */
[----:B------:R-:W2:Y:S04]  /*10320*/  LDL.LU R21, [R1+0x140] ;  /* 0x0001400001157983 */ /* 0x000ea80000300800 */
[----:B------:R-:W2:Y:S04]  /*10330*/  LDL.LU R12, [R1+0x120] ;  /* 0x00012000010c7983 */ /* 0x000ea80000300800 */
[----:B------:R-:W2:Y:S01]  /*10340*/  LDL.LU R11, [R1+0x74] ;  /* 0x00007400010b7983 */ /* 0x000ea20000300800 */
[----:B0-----:R-:W-:Y:S01]  /*10350*/  SHF.L.U32 R15, R0, 0x1, RZ ;  /* 0x00000001000f7819 */ /* 0x001fe200000006ff */
[----:B------:R-:W-:Y:S06]  /*10360*/  BAR.SYNC.DEFER_BLOCKING 0x0 ;  /* 0x0000000000007b1d */ /* 0x000fec0000010000 */
[----:B------:R-:W2:Y:S04]  /*10370*/  LDL.LU R27, [R1+0x70] ;  /* 0x00007000011b7983 */ /* 0x000ea80000300800 */
[----:B------:R-:W2:Y:S04]  /*10380*/  LDL.LU R29, [R1+0x6c] ;  /* 0x00006c00011d7983 */ /* 0x000ea80000300800 */
[----:B------:R-:W2:Y:S04]  /*10390*/  LDL.LU R23, [R1+0x68] ;  /* 0x0000680001177983 */ /* 0x000ea80000300800 */
[----:B------:R0:W-:Y:S04]  /*103a0*/  STL [R1+0x1468], R2 ;  /* 0x0014680201007387 */ /* 0x0001e80000100800 */
[----:B---3--:R-:W-:Y:S04]  /*103b0*/  STS.U16 [R15+UR6], R4 ;  /* 0x000000040f007988 */ /* 0x008fe80008000406 */
[----:B0-----:R-:W3:Y:S04]  /*103c0*/  LDL.LU R2, [R1+0x450] ;  /* 0x0004500001027983 */ /* 0x001ee80000300800 */
[----:B----4-:R-:W-:Y:S04]  /*103d0*/  STS.U16 [R15+UR6+0x200], R3 ;  /* 0x000200030f007988 */ /* 0x010fe80008000406 */
[----:B-----5:R-:W-:Y:S04]  /*103e0*/  STS.U16 [R15+UR6+0x2000], R16 ;  /* 0x002000100f007988 */ /* 0x020fe80008000406 */
[----:B------:R0:W-:Y:S04]  /*103f0*/  STL [R1+0x24f0], R14 ;  /* 0x0024f00e01007387 */ /* 0x0001e80000100800 */
[----:B0-----:R-:W4:Y:S04]  /*10400*/  LDL.LU R14, [R1+0x458] ;  /* 0x00045800010e7983 */ /* 0x001f280000300800 */
[----:B------:R0:W-:Y:S04]  /*10410*/  STL [R1+0x24f4], R0 ;  /* 0x0024f40001007387 */ /* 0x0001e80000100800 */
[----:B0-----:R-:W5:Y:S04]  /*10420*/  LDL.LU R0, [R1+0x490] ;  /* 0x0004900001007983 */ /* 0x001f680000300800 */
[----:B------:R-:W2:Y:S04]  /*10430*/  LDL.LU R4, [R1+0x2540] ;  /* 0x0025400001047983 */ /* 0x000ea80000300800 */
[----:B------:R-:W2:Y:S04]  /*10440*/  LDL.LU R3, [R1+0x253c] ;  /* 0x00253c0001037983 */ /* 0x000ea80000300800 */
[----:B------:R-:W2:Y:S04]  /*10450*/  LDL.LU R16, [R1+0x2538] ;  /* 0x0025380001107983 */ /* 0x000ea80000300800 */
[----:B------:R-:W-:Y:S04]  /*10460*/  STS.U16 [R15+UR6+0x4000], R25 ;  /* 0x004000190f007988 */ /* 0x000fe80008000406 */
[----:B--2---:R0:W-:Y:S04]  /*10470*/  STS.U16 [R15+UR6+0x2200], R16 ;  /* 0x002200100f007988 */ /* 0x0041e80008000406 */
[----:B0-----:R-:W2:Y:S04]  /*10480*/  LDL.LU R16, [R1+0x2534] ;  /* 0x0025340001107983 */ /* 0x001ea80000300800 */
[----:B------:R-:W2:Y:S04]  /*10490*/  LDL.LU R25, [R1+0x114] ;  /* 0x0001140001197983 */ /* 0x000ea80000300800 */
[----:B------:R0:W-:Y:S04]  /*104a0*/  STS.U16 [R15+UR6+0x18000], R3 ;  /* 0x018000030f007988 */ /* 0x0001e80008000406 */
[----:B------:R1:W-:Y:S01]  /*104b0*/  STS.U16 [R15+UR6+0x16000], R23 ;  /* 0x016000170f007988 */ /* 0x0003e20008000406 */
[----:B0-----:R-:W-:-:S03]  /*104c0*/  LOP3.LUT R3, R15, 0x10, RZ, 0x3c, !PT ;  /* 0x000000100f037812 */ /* 0x001fc600078e3cff */
[----:B-----5:R-:W-:Y:S04]  /*104d0*/  STS.U16 [R15+UR6+0x4200], R0 ;  /* 0x004200000f007988 */ /* 0x020fe80008000406 */
        /* <DEDUP_REMOVED lines=16> */
[----:B-1----:R-:W3:Y:S04]  /*105e0*/  LDL.LU R23, [R1+0xe8] ;  /* 0x0000e80001177983 */ /* 0x002ee80000300800 */
[----:B------:R-:W-:Y:S04]  /*105f0*/  STS.U16 [R15+UR6+0x18200], R4 ;  /* 0x018200040f007988 */ /* 0x000fe80008000406 */
[----:B------:R-:W-:Y:S04]  /*10600*/  STS.U16 [R15+UR6+0x1a000], R5 ;  /* 0x01a000050f007988 */ /* 0x000fe80008000406 */
[----:B------:R-:W-:Y:S04]  /*10610*/  STS.U16 [R15+UR6+0x1a200], R6 ;  /* 0x01a200060f007988 */ /* 0x000fe80008000406 */
[----:B------:R-:W-:Y:S04]  /*10620*/  STS.U16 [R15+UR6+0x1c000], R7 ;  /* 0x01c000070f007988 */ /* 0x000fe80008000406 */
[----:B------:R-:W-:Y:S04]  /*10630*/  STS.U16 [R15+UR6+0x1c200], R8 ;  /* 0x01c200080f007988 */ /* 0x000fe80008000406 */
[----:B------:R-:W-:Y:S04]  /*10640*/  STS.U16 [R15+UR6+0x1e000], R9 ;  /* 0x01e000090f007988 */ /* 0x000fe80008000406 */
[----:B------:R-:W-:Y:S04]  /*10650*/  STS.U16 [R15+UR6+0x1e200], R10 ;  /* 0x01e2000a0f007988 */ /* 0x000fe80008000406 */
[----:B------:R-:W-:Y:S04]  /*10660*/  STL [R1+0x252c], R15 ;  /* 0x00252c0f01007387 */ /* 0x000fe80000100800 */
[----:B--2---:R-:W-:Y:S04]  /*10670*/  STS.U16 [R15+UR6+0x16200], R16 ;  /* 0x016200100f007988 */ /* 0x004fe80008000406 */
[----:B------:R0:W-:Y:S04]  /*10680*/  STS.U16 [R3+UR6+0x400], R25 ;  /* 0x0004001903007988 */ /* 0x0001e80008000406 */
[----:B0-----:R-:W2:Y:S04]  /*10690*/  LDL.LU R25, [R1+0xe4] ;  /* 0x0000e40001197983 */ /* 0x001ea80000300800 */
[----:B------:R-:W4:Y:S04]  /*106a0*/  LDL.LU R15, [R1+0x488] ;  /* 0x00048800010f7983 */ /* 0x000f280000300800 */
[----:B----4-:R0:W-:Y:S04]  /*106b0*/  STL [R1+0x2530], R15 ;  /* 0x0025300f01007387 */ /* 0x0101e80000100800 */
[----:B0-----:R-:W4:Y:S04]  /*106c0*/  LDL.LU R15, [R1+0xdc] ;  /* 0x0000dc00010f7983 */ /* 0x001f280000300800 */
[----:B------:R-:W5:Y:S04]  /*106d0*/  LDL.LU R10, [R1+0x480] ;  /* 0x00048000010a7983 */ /* 0x000f680000300800 */
        /* <DEDUP_REMOVED lines=23> */
[----:B---3--:R0:W-:Y:S04]  /*10850*/  STS.U16 [R3+UR6+0x600], R23 ;  /* 0x0006001703007988 */ /* 0x0081e80008000406 */
[----:B------:R-:W3:Y:S04]  /*10860*/  LDL.LU R29, [R1+0x54] ;  /* 0x00005400011d7983 */ /* 0x000ee80000300800 */
[----:B--2---:R1:W-:Y:S04]  /*10870*/  STS.U16 [R3+UR6+0x2400], R25 ;  /* 0x0024001903007988 */ /* 0x0043e80008000406 */
[----:B0-----:R-:W2:Y:S04]  /*10880*/  LDL.LU R23, [R1+0x4c] ;  /* 0x00004c0001177983 */ /* 0x001ea80000300800 */
[----:B-1----:R-:W3:Y:S04]  /*10890*/  LDL.LU R25, [R1+0x40] ;  /* 0x0000400001197983 */ /* 0x002ee80000300800 */
[----:B----4-:R0:W-:Y:S04]  /*108a0*/  STS.U16 [R3+UR6+0x2600], R15 ;  /* 0x0026000f03007988 */ /* 0x0101e80008000406 */
[----:B0-----:R-:W4:Y:S04]  /*108b0*/  LDL.LU R15, [R1+0x2530] ;  /* 0x00253000010f7983 */ /* 0x001f280000300800 */
[----:B--2---:R-:W-:Y:S04]  /*108c0*/  STS.U16 [R3+UR6+0x1e400], R23 ;  /* 0x01e4001703007988 */ /* 0x004fe80008000406 */
[----:B----4-:R0:W-:Y:S04]  /*108d0*/  STS.U16 [R3+UR6+0x4400], R15 ;  /* 0x0044000f03007988 */ /* 0x0101e80008000406 */
[----:B0-----:R-:W2:Y:S04]  /*108e0*/  LDL.LU R15, [R1+0x252c] ;  /* 0x00252c00010f7983 */ /* 0x001ea80000300800 */
[----:B------:R-:W4:Y:S04]  /*108f0*/  LDL.LU R23, [R1+0xd4] ;  /* 0x0000d40001177983 */ /* 0x000f280000300800 */
[----:B-----5:R0:W-:Y:S02]  /*10900*/  STS.U16 [R3+UR6+0xe600], R2 ;  /* 0x00e6000203007988 */ /* 0x0201e40008000406 */
[----:B0-----:R-:W0:Y:S02]  /*10910*/  S2R R2, SR_TID.X ;  /* 0x0000000000027919 */ /* 0x001e240000002100 */
[----:B------:R0:W-:Y:S04]  /*10920*/  STS.U16 [R3+UR6+0xa400], R5 ;  /* 0x00a4000503007988 */ /* 0x0001e80008000406 */
[----:B------:R1:W-:Y:S04]  /*10930*/  STS.U16 [R3+UR6+0xa600], R4 ;  /* 0x00a6000403007988 */ /* 0x0003e80008000406 */
[----:B------:R-:W-:Y:S04]  /*10940*/  STS.U16 [R3+UR6+0x4600], R10 ;  /* 0x0046000a03007988 */ /* 0x000fe80008000406 */
[----:B------:R-:W-:Y:S04]  /*10950*/  STS.U16 [R3+UR6+0x6400], R9 ;  /* 0x0064000903007988 */ /* 0x000fe80008000406 */
[----:B------:R-:W-:Y:S04]  /*10960*/  STS.U16 [R3+UR6+0x6600], R8 ;  /* 0x0066000803007988 */ /* 0x000fe80008000406 */
[----:B------:R-:W-:Y:S04]  /*10970*/  STS.U16 [R3+UR6+0x8400], R7 ;  /* 0x0084000703007988 */ /* 0x000fe80008000406 */
[----:B------:R5:W-:Y:S01]  /*10980*/  STS.U16 [R3+UR6+0x8600], R6 ;  /* 0x0086000603007988 */ /* 0x000be20008000406 */
[C---:B0-----:R-:W-:Y:S01]  /*10990*/  IMAD.SHL.U32 R5, R2.reuse, 0x8, RZ ;  /* 0x0000000802057824 */ /* 0x041fe200078e00ff */
[----:B-1----:R-:W-:-:S02]  /*109a0*/  LOP3.LUT R4, R2, 0x7, RZ, 0xc0, !PT ;  /* 0x0000000702047812 */ /* 0x002fc400078ec0ff */
[----:B------:R-:W-:Y:S04]  /*109b0*/  STS.U16 [R3+UR6+0xc400], R16 ;  /* 0x00c4001003007988 */ /* 0x000fe80008000406 */
[----:B------:R0:W-:Y:S01]  /*109c0*/  STS.U16 [R3+UR6+0xc600], R0 ;  /* 0x00c6000003007988 */ /* 0x0001e20008000406 */
[----:B-----5:R-:W-:-:S03]  /*109d0*/  LOP3.LUT R6, R2, 0xe0, RZ, 0xc0, !PT ;  /* 0x000000e002067812 */ /* 0x020fc600078ec0ff */
[----:B------:R-:W-:Y:S04]  /*109e0*/  STS.U16 [R3+UR6+0xe400], R14 ;  /* 0x00e4000e03007988 */ /* 0x000fe80008000406 */
[----:B------:R-:W-:Y:S04]  /*109f0*/  STS.U16 [R3+UR6+0x10400], R28 ;  /* 0x0104001c03007988 */ /* 0x000fe80008000406 */
[----:B------:R-:W-:Y:S01]  /*10a00*/  STS.U16 [R3+UR6+0x10600], R26 ;  /* 0x0106001a03007988 */ /* 0x000fe20008000406 */
[----:B0-----:R-:W-:-:S03]  /*10a10*/  SHF.L.U32 R0, R2, 0x1, RZ ;  /* 0x0000000102007819 */ /* 0x001fc600000006ff */
        /* <DEDUP_REMOVED lines=11> */
[----:B---3--:R-:W-:Y:S04]  /*10ad0*/  STS.U16 [R3+UR6+0x1c600], R29 ;  /* 0x01c6001d03007988 */ /* 0x008fe80008000406 */
[----:B------:R0:W-:Y:S02]  /*10ae0*/  STS.U16 [R3+UR6+0x1e600], R25 ;  /* 0x01e6001903007988 */ /* 0x0001e40008000406 */
[----:B0-----:R-:W-:Y:S01]  /*10af0*/  LOP3.LUT R3, R5, 0x30, RZ, 0xc0, !PT ;  /* 0x0000003005037812 */ /* 0x001fe200078ec0ff */
[----:B------:R-:W-:-:S03]  /*10b00*/  IMAD.SHL.U32 R5, R4, 0x10, RZ ;  /* 0x0000001004057824 */ /* 0x000fc600078e00ff */
[C---:B------:R-:W-:Y:S01]  /*10b10*/  LEA R3, R4.reuse, R3, 0x6 ;  /* 0x0000000304037211 */ /* 0x040fe200078e30ff */
[----:B------:R-:W-:Y:S01]  /*10b20*/  IMAD R4, R4, 0x4, R6 ;  /* 0x0000000404047824 */ /* 0x000fe200078e0206 */
[----:B------:R-:W-:-:S04]  /*10b30*/  LOP3.LUT R5, R5, 0x30, R0, 0x78, !PT ;  /* 0x0000003005057812 */ /* 0x000fc800078e7800 */
[----:B------:R-:W-:-:S05]  /*10b40*/  LEA R4, R4, R5, 0x8 ;  /* 0x0000000504047211 */ /* 0x000fca00078e40ff */
[----:B------:R-:W-:Y:S04]  /*10b50*/  STL [R1+0xa0], R4 ;  /* 0x0000a00401007387 */ /* 0x000fe80000100800 */
[----:B----4-:R0:W-:Y:S04]  /*10b60*/  STL [R1+0x2528], R23 ;  /* 0x0025281701007387 */ /* 0x0101e80000100800 */
[----:B0-----:R-:W3:Y:S04]  /*10b70*/  LDL.LU R23, [R1+0x11c] ;  /* 0x00011c0001177983 */ /* 0x001ee80000300800 */
[----:B------:R-:W4:Y:S04]  /*10b80*/  LDL.LU R10, [R1+0x48c] ;  /* 0x00048c00010a7983 */ /* 0x000f280000300800 */
[----:B------:R-:W5:Y:S04]  /*10b90*/  LDL.LU R25, [R1+0x454] ;  /* 0x0004540001197983 */ /* 0x000f680000300800 */
[----:B------:R-:W4:Y:S04]  /*10ba0*/  LDL.LU R29, [R1+0x44c] ;  /* 0x00044c00011d7983 */ /* 0x000f280000300800 */
[----:B------:R-:W4:Y:S01]  /*10bb0*/  LDL.LU R9, [R1+0x414] ;  /* 0x0004140001097983 */ /* 0x000f220000300800 */
[----:B------:R-:W-:-:S03]  /*10bc0*/  LOP3.LUT R3, R3, 0x10, R0, 0x78, !PT ;  /* 0x0000001003037812 */ /* 0x000fc600078e7800 */
        /* <DEDUP_REMOVED lines=8> */
[----:B------:R-:W4:Y:S01]  /*10c50*/  LDL.LU R24, [R1+0x214] ;  /* 0x0002140001187983 */ /* 0x000f220000300800 */
[----:B------:R-:W-:-:S03]  /*10c60*/  LOP3.LUT R5, R2, 0x10, RZ, 0xc0, !PT ;  /* 0x0000001002057812 */ /* 0x000fc600078ec0ff */
[----:B------:R-:W4:Y:S04]  /*10c70*/  LDL.LU R22, [R1+0x1dc] ;  /* 0x0001dc0001167983 */ /* 0x000f280000300800 */
[----:B------:R-:W4:Y:S04]  /*10c80*/  LDL.LU R20, [R1+0x1d8] ;  /* 0x0001d80001147983 */ /* 0x000f280000300800 */
[----:B------:R-:W4:Y:S04]  /*10c90*/  LDL.LU R18, [R1+0x19c] ;  /* 0x00019c0001127983 */ /* 0x000f280000300800 */
[----:B------:R-:W4:Y:S04]  /*10ca0*/  LDL.LU R17, [R1+0x18c] ;  /* 0x00018c0001117983 */ /* 0x000f280000300800 */
[----:B------:R-:W4:Y:S01]  /*10cb0*/  LDL.LU R13, [R1+0x15c] ;  /* 0x00015c00010d7983 */ /* 0x000f220000300800 */
[----:B------:R-:W-:-:S03]  /*10cc0*/  IMAD R3, R5, 0x20, R3 ;  /* 0x0000002005037824 */ /* 0x000fc600078e0203 */
[----:B------:R-:W4:Y:S01]  /*10cd0*/  LDL.LU R19, [R1+0x158] ;  /* 0x0001580001137983 */ /* 0x000f220000300800 */
[----:B--2---:R-:W-:-:S03]  /*10ce0*/  LOP3.LUT R4, R15, 0x20, RZ, 0x3c, !PT ;  /* 0x000000200f047812 */ /* 0x004fc600078e3cff */
[----:B------:R-:W2:Y:S04]  /*10cf0*/  LDL.LU R21, [R1+0xac] ;  /* 0x0000ac0001157983 */ /* 0x000ea80000300800 */
[----:B------:R-:W2:Y:S04]  /*10d00*/  LDL.LU R12, [R1+0xa8] ;  /* 0x0000a800010c7983 */ /* 0x000ea80000300800 */
[----:B------:R-:W2:Y:S04]  /*10d10*/  LDL.LU R11, [R1+0x50] ;  /* 0x00005000010b7983 */ /* 0x000ea80000300800 */
[----:B------:R-:W2:Y:S04]  /*10d20*/  LDL.LU R27, [R1+0x48] ;  /* 0x00004800011b7983 */ /* 0x000ea80000300800 */
[----:B------:R0:W-:Y:S04]  /*10d30*/  STL [R1+0x1f28], R2 ;  /* 0x001f280201007387 */ /* 0x0001e80000100800 */
[----:B0-----:R-:W2:Y:S04]  /*10d40*/  LDL.LU R2, [R1+0x494] ;  /* 0x0004940001027983 */ /* 0x001ea80000300800 */
[----:B------:R-:W2:Y:S04]  /*10d50*/  LDL.LU R5, [R1+0xe0] ;  /* 0x0000e00001057983 */ /* 0x000ea80000300800 */
[----:B------:R0:W-:Y:S04]  /*10d60*/  STL [R1+0x2508], R3 ;  /* 0x0025080301007387 */ /* 0x0001e80000100800 */
[----:B0-----:R-:W2:Y:S04]  /*10d70*/  LDL.LU R3, [R1+0x118] ;  /* 0x0001180001037983 */ /* 0x001ea80000300800 */
[----:B---3--:R0:W-:Y:S04]  /*10d80*/  STS.U16 [R4+UR6+0x800], R23 ;  /* 0x0008001704007988 */ /* 0x0081e80008000406 */
[----:B0-----:R-:W3:Y:S04]  /*10d90*/  LDL.LU R23, [R1+0x2528] ;  /* 0x0025280001177983 */ /* 0x001ee80000300800 */
[----:B-----5:R-:W-:Y:S04]  /*10da0*/  STS.U16 [R4+UR6+0x6800], R25 ;  /* 0x0068001904007988 */ /* 0x020fe80008000406 */
[----:B----4-:R-:W-:Y:S04]  /*10db0*/  STS.U16 [R4+UR6+0x6a00], R29 ;  /* 0x006a001d04007988 */ /* 0x010fe80008000406 */
[----:B--2---:R0:W-:Y:S02]  /*10dc0*/  STS.U16 [R4+UR6+0x2800], R5 ;  /* 0x0028000504007988 */ /* 0x0041e40008000406 */
[----:B0-----:R-:W-:-:S02]  /*10dd0*/  LOP3.LUT R5, R15, 0x30, RZ, 0x3c, !PT ;  /* 0x000000300f057812 */ /* 0x001fc400078e3cff */
[----:B---3--:R0:W-:Y:S04]  /*10de0*/  STS.U16 [R4+UR6+0x2a00], R23 ;  /* 0x002a001704007988 */ /* 0x0081e80008000406 */
[----:B0-----:R-:W2:Y:S04]  /*10df0*/  LDL.LU R23, [R1+0x38] ;  /* 0x0000380001177983 */ /* 0x001ea80000300800 */
[----:B------:R-:W3:Y:S04]  /*10e00*/  LDL.LU R25, [R1+0x34] ;  /* 0x0000340001197983 */ /* 0x000ee80000300800 */
[----:B------:R-:W4:Y:S04]  /*10e10*/  LDL.LU R29, [R1+0x30] ;  /* 0x00003000011d7983 */ /* 0x000f280000300800 */
[----:B------:R0:W-:Y:S04]  /*10e20*/  STL [R1+0x2524], R5 ;  /* 0x0025240501007387 */ /* 0x0001e80000100800 */
[----:B0-----:R-:W5:Y:S04]  /*10e30*/  LDL.LU R5, [R1+0x2c] ;  /* 0x00002c0001057983 */ /* 0x001f680000300800 */
[----:B------:R0:W-:Y:S04]  /*10e40*/  STL [R1+0x2520], R15 ;  /* 0x0025200f01007387 */ /* 0x0001e80000100800 */
[----:B------:R1:W-:Y:S04]  /*10e50*/  STS.U16 [R4+UR6+0xa00], R3 ;  /* 0x000a000304007988 */ /* 0x0003e80008000406 */
[----:B0-----:R-:W4:Y:S04]  /*10e60*/  LDL.LU R15, [R1+0x110] ;  /* 0x00011000010f7983 */ /* 0x001f280000300800 */
[----:B-1----:R-:W4:Y:S04]  /*10e70*/  LDL.LU R3, [R1+0xd0] ;  /* 0x0000d00001037983 */ /* 0x002f280000300800 */
        /* <DEDUP_REMOVED lines=23> */
[----:B---3--:R1:W-:Y:S04]  /*10ff0*/  STS.U16 [R4+UR6+0x1ca00], R25 ;  /* 0x01ca001904007988 */ /* 0x0083e80008000406 */
[----:B0-----:R-:W2:Y:S04]  /*11000*/  LDL.LU R23, [R1+0xcc] ;  /* 0x0000cc0001177983 */ /* 0x001ea80000300800 */
[----:B-1----:R-:W3:Y:S04]  /*11010*/  LDL.LU R25, [R1+0x484] ;  /* 0x0004840001197983 */ /* 0x002ee80000300800 */
        /* <DEDUP_REMOVED lines=21> */
[----:B----4-:R0:W-:Y:S04]  /*11170*/  STS.U16 [R4+UR6+0x1e800], R29 ;  /* 0x01e8001d04007988 */ /* 0x0101e80008000406 */
[----:B------:R-:W4:Y:S04]  /*11180*/  LDL.LU R27, [R1+0x44] ;  /* 0x00004400011b7983 */ /* 0x000f280000300800 */
[----:B-----5:R1:W-:Y:S04]  /*11190*/  STS.U16 [R4+UR6+0x1ea00], R5 ;  /* 0x01ea000504007988 */ /* 0x0203e80008000406 */
[----:B0-----:R-:W5:Y:S04]  /*111a0*/  LDL.LU R29, [R1+0x3c] ;  /* 0x00003c00011d7983 */ /* 0x001f680000300800 */
[----:B-1----:R-:W2:Y:S04]  /*111b0*/  LDL.LU R5, [R1+0x2524] ;  /* 0x0025240001057983 */ /* 0x002ea80000300800 */
[----:B------:R-:W3:Y:S04]  /*111c0*/  LDL.LU R4, [R1+0x10c] ;  /* 0x00010c0001047983 */ /* 0x000ee80000300800 */
[----:B--2---:R0:W-:Y:S04]  /*111d0*/  STS.U16 [R5+UR6+0xc00], R15 ;  /* 0x000c000f05007988 */ /* 0x0041e80008000406 */
[----:B0-----:R-:W2:Y:S04]  /*111e0*/  LDL.LU R15, [R1+0x2520] ;  /* 0x00252000010f7983 */ /* 0x001ea80000300800 */
[----:B------:R0:W-:Y:S04]  /*111f0*/  STS.U16 [R5+UR6+0x2e00], R23 ;  /* 0x002e001705007988 */ /* 0x0001e80008000406 */
[----:B0-----:R-:W5:Y:S04]  /*11200*/  LDL.LU R23, [R1+0x20] ;  /* 0x0000200001177983 */ /* 0x001f680000300800 */
[----:B---3--:R-:W-:Y:S04]  /*11210*/  STS.U16 [R5+UR6+0xe00], R4 ;  /* 0x000e000405007988 */ /* 0x008fe80008000406 */
[----:B------:R0:W-:Y:S04]  /*11220*/  STS.U16 [R5+UR6+0x4c00], R25 ;  /* 0x004c001905007988 */ /* 0x0001e80008000406 */
[----:B----4-:R1:W-:Y:S04]  /*11230*/  STS.U16 [R5+UR6+0x1ac00], R27 ;  /* 0x01ac001b05007988 */ /* 0x0103e80008000406 */
[----:B0-----:R-:W3:Y:S04]  /*11240*/  LDL.LU R25, [R1+0x1c] ;  /* 0x00001c0001197983 */ /* 0x001ee80000300800 */
[----:B-1----:R-:W4:Y:S01]  /*11250*/  LDL.LU R27, [R1+0x18] ;  /* 0x00001800011b7983 */ /* 0x002f220000300800 */
[----:B--2---:R-:W-:-:S05]  /*11260*/  LOP3.LUT R4, R15, 0x40, RZ, 0x3c, !PT ;  /* 0x000000400f047812 */ /* 0x004fca00078e3cff */
[----:B------:R0:W-:Y:S04]  /*11270*/  STL [R1+0x251c], R4 ;  /* 0x00251c0401007387 */ /* 0x0001e80000100800 */
[----:B0-----:R-:W2:Y:S04]  /*11280*/  LDL.LU R4, [R1+0x14] ;  /* 0x0000140001047983 */ /* 0x001ea80000300800 */
[----:B-----5:R0:W-:Y:S04]  /*11290*/  STS.U16 [R5+UR6+0x1ae00], R29 ;  /* 0x01ae001d05007988 */ /* 0x0201e80008000406 */
[----:B------:R1:W-:Y:S04]  /*112a0*/  STL [R1+0x2518], R15 ;  /* 0x0025180f01007387 */ /* 0x0003e80000100800 */
[----:B------:R5:W-:Y:S04]  /*112b0*/  STS.U16 [R5+UR6+0x1cc00], R23 ;  /* 0x01cc001705007988 */ /* 0x000be80008000406 */
[----:B0-----:R-:W2:Y:S04]  /*112c0*/  LDL.LU R29, [R1+0x108] ;  /* 0x00010800011d7983 */ /* 0x001ea80000300800 */
[----:B-1----:R-:W2:Y:S04]  /*112d0*/  LDL.LU R15, [R1+0x100] ;  /* 0x00010000010f7983 */ /* 0x002ea80000300800 */
[----:B------:R0:W-:Y:S04]  /*112e0*/  STS.U16 [R5+UR6+0x2c00], R3 ;  /* 0x002c000305007988 */ /* 0x0001e80008000406 */
[----:B-----5:R-:W5:Y:S04]  /*112f0*/  LDL.LU R23, [R1+0xc4] ;  /* 0x0000c40001177983 */ /* 0x020f680000300800 */
[----:B------:R1:W-:Y:S04]  /*11300*/  STS.U16 [R5+UR6+0x4e00], R2 ;  /* 0x004e000205007988 */ /* 0x0003e80008000406 */
[----:B0-----:R-:W5:Y:S04]  /*11310*/  LDL.LU R3, [R1+0x478] ;  /* 0x0004780001037983 */ /* 0x001f680000300800 */
[----:B------:R0:W-:Y:S04]  /*11320*/  STS.U16 [R5+UR6+0x6c00], R10 ;  /* 0x006c000a05007988 */ /* 0x0001e80008000406 */
[----:B-1----:R-:W5:Y:S04]  /*11330*/  LDL.LU R2, [R1+0x474] ;  /* 0x0004740001027983 */ /* 0x002f680000300800 */
        /* <DEDUP_REMOVED lines=36> */
[----:B---3--:R1:W-:Y:S04]  /*11580*/  STS.U16 [R5+UR6+0x1ce00], R25 ;  /* 0x01ce001905007988 */ /* 0x0083e80008000406 */
[----:B0-----:R-:W3:Y:S04]  /*11590*/  LDL.LU R12, [R1+0x98] ;  /* 0x00009800010c7983 */ /* 0x001ee80000300800 */
[----:B------:R0:W-:Y:S04]  /*115a0*/  STS.U16 [R5+UR6+0x18e00], R11 ;  /* 0x018e000b05007988 */ /* 0x0001e80008000406 */
[----:B-1----:R-:W3:Y:S04]  /*115b0*/  LDL.LU R25, [R1+0x94] ;  /* 0x0000940001197983 */ /* 0x002ee80000300800 */
[----:B----4-:R1:W-:Y:S04]  /*115c0*/  STS.U16 [R5+UR6+0x1ec00], R27 ;  /* 0x01ec001b05007988 */ /* 0x0103e80008000406 */
[----:B0-----:R-:W4:Y:S04]  /*115d0*/  LDL.LU R11, [R1+0x28] ;  /* 0x00002800010b7983 */ /* 0x001f280000300800 */
[----:B-1----:R-:W3:Y:S04]  /*115e0*/  LDL.LU R27, [R1+0x24] ;  /* 0x00002400011b7983 */ /* 0x002ee80000300800 */
[----:B--2---:R0:W-:Y:S04]  /*115f0*/  STS.U16 [R5+UR6+0x1ee00], R4 ;  /* 0x01ee000405007988 */ /* 0x0041e80008000406 */
[----:B0-----:R-:W2:Y:S04]  /*11600*/  LDL.LU R4, [R1+0x251c] ;  /* 0x00251c0001047983 */ /* 0x001ea80000300800 */
[----:B------:R-:W3:Y:S04]  /*11610*/  LDL.LU R5, [R1+0xc0] ;  /* 0x0000c00001057983 */ /* 0x000ee80000300800 */
[----:B--2---:R0:W-:Y:S04]  /*11620*/  STS.U16 [R4+UR6+0x1000], R29 ;  /* 0x0010001d04007988 */ /* 0x0041e80008000406 */
[----:B------:R1:W-:Y:S04]  /*11630*/  STS.U16 [R4+UR6+0x1200], R15 ;  /* 0x0012000f04007988 */ /* 0x0003e80008000406 */
[----:B0-----:R-:W2:Y:S04]  /*11640*/  LDL.LU R29, [R1+0xc] ;  /* 0x00000c00011d7983 */ /* 0x001ea80000300800 */
[----:B-1----:R-:W2:Y:S04]  /*11650*/  LDL.LU R15, [R1+0x2518] ;  /* 0x00251800010f7983 */ /* 0x002ea80000300800 */
[----:B-----5:R0:W-:Y:S04]  /*11660*/  STS.U16 [R4+UR6+0x3000], R23 ;  /* 0x0030001704007988 */ /* 0x0201e80008000406 */
[----:B---3--:R1:W-:Y:S04]  /*11670*/  STS.U16 [R4+UR6+0x19200], R25 ;  /* 0x0192001904007988 */ /* 0x0083e80008000406 */
[----:B0-----:R-:W3:Y:S04]  /*11680*/  LDL.LU R23, [R1+0x2514] ;  /* 0x0025140001177983 */ /* 0x001ee80000300800 */
[----:B-1----:R-:W5:Y:S04]  /*11690*/  LDL.LU R25, [R1+0x8] ;  /* 0x0000080001197983 */ /* 0x002f680000300800 */
[----:B------:R2:W-:Y:S04]  /*116a0*/  STS.U16 [R4+UR6+0x3200], R5 ;  /* 0x0032000504007988 */ /* 0x0005e80008000406 */
[----:B------:R-:W-:Y:S04]  /*116b0*/  STS.U16 [R4+UR6+0x5000], R3 ;  /* 0x0050000304007988 */ /* 0x000fe80008000406 */
[----:B------:R-:W-:Y:S04]  /*116c0*/  STS.U16 [R4+UR6+0x19000], R12 ;  /* 0x0190000c04007988 */ /* 0x000fe80008000406 */
        /* <DEDUP_REMOVED lines=20> */
[----:B------:R-:W-:Y:S01]  /*11810*/  STS.U16 [R4+UR6+0x17200], R21 ;  /* 0x0172001504007988 */ /* 0x000fe20008000406 */
[----:B--2---:R-:W-:-:S03]  /*11820*/  LOP3.LUT R5, R15, 0x50, RZ, 0x3c, !PT ;  /* 0x000000500f057812 */ /* 0x004fc600078e3cff */
[----:B------:R0:W-:Y:S04]  /*11830*/  STL [R1+0x250c], R15 ;  /* 0x00250c0f01007387 */ /* 0x0001e80000100800 */
[----:B------:R1:W-:Y:S04]  /*11840*/  STS.U16 [R4+UR6+0x1d000], R29 ;  /* 0x01d0001d04007988 */ /* 0x0003e80008000406 */
[----:B0-----:R-:W2:Y:S04]  /*11850*/  LDL.LU R15, [R1+0x104] ;  /* 0x00010400010f7983 */ /* 0x001ea80000300800 */
[----:B------:R-:W4:Y:S04]  /*11860*/  LDL.LU R3, [R1+0xfc] ;  /* 0x0000fc0001037983 */ /* 0x000f280000300800 */
[----:B------:R-:W2:Y:S04]  /*11870*/  LDL.LU R12, [R1+0xc8] ;  /* 0x0000c800010c7983 */ /* 0x000ea80000300800 */
[----:B------:R-:W2:Y:S04]  /*11880*/  LDL.LU R11, [R1+0xb8] ;  /* 0x0000b800010b7983 */ /* 0x000ea80000300800 */
[----:B------:R-:W2:Y:S04]  /*11890*/  LDL.LU R27, [R1+0x470] ;  /* 0x00047000011b7983 */ /* 0x000ea80000300800 */
[----:B-1----:R-:W2:Y:S04]  /*118a0*/  LDL.LU R29, [R1+0x46c] ;  /* 0x00046c00011d7983 */ /* 0x002ea80000300800 */
        /* <DEDUP_REMOVED lines=19> */
[----:B-----5:R0:W-:Y:S04]  /*119e0*/  STS.U16 [R4+UR6+0x1d200], R25 ;  /* 0x01d2001904007988 */ /* 0x0201e80008000406 */
[----:B0-----:R-:W5:Y:S04]  /*119f0*/  LDL.LU R25, [R1+0x2510] ;  /* 0x0025100001197983 */ /* 0x001f680000300800 */
[----:B---3--:R-:W-:Y:S04]  /*11a00*/  STS.U16 [R4+UR6+0x1f200], R23 ;  /* 0x01f2001704007988 */ /* 0x008fe80008000406 */
[----:B-----5:R0:W-:Y:S04]  /*11a10*/  STS.U16 [R4+UR6+0x1f000], R25 ;  /* 0x01f0001904007988 */ /* 0x0201e80008000406 */
[----:B0-----:R-:W3:Y:S04]  /*11a20*/  LDL.LU R25, [R1+0x310] ;  /* 0x0003100001197983 */ /* 0x001ee80000300800 */
[----:B------:R-:W5:Y:S04]  /*11a30*/  LDL.LU R23, [R1+0x430] ;  /* 0x0004300001177983 */ /* 0x000f680000300800 */
[----:B------:R-:W5:Y:S04]  /*11a40*/  LDL.LU R4, [R1+0x42c] ;  /* 0x00042c0001047983 */ /* 0x000f680000300800 */
[----:B--2---:R0:W-:Y:S04]  /*11a50*/  STS.U16 [R5+UR6+0x1400], R15 ;  /* 0x0014000f05007988 */ /* 0x0041e80008000406 */
[----:B----4-:R1:W-:Y:S04]  /*11a60*/  STS.U16 [R5+UR6+0x1600], R3 ;  /* 0x0016000305007988 */ /* 0x0103e80008000406 */
[----:B------:R2:W-:Y:S04]  /*11a70*/  STS.U16 [R5+UR6+0x3400], R12 ;  /* 0x0034000c05007988 */ /* 0x0005e80008000406 */
[----:B0-----:R-:W4:Y:S04]  /*11a80*/  LDL.LU R15, [R1+0x250c] ;  /* 0x00250c00010f7983 */ /* 0x001f280000300800 */
[----:B-1----:R-:W4:Y:S04]  /*11a90*/  LDL.LU R3, [R1+0x2508] ;  /* 0x0025080001037983 */ /* 0x002f280000300800 */
[----:B--2---:R-:W2:Y:S04]  /*11aa0*/  LDL.LU R12, [R1+0x2504] ;  /* 0x00250400010c7983 */ /* 0x004ea80000300800 */
[----:B------:R0:W-:Y:S04]  /*11ab0*/  STS.U16 [R5+UR6+0x3600], R11 ;  /* 0x0036000b05007988 */ /* 0x0001e80008000406 */
[----:B------:R1:W-:Y:S04]  /*11ac0*/  STS.U16 [R5+UR6+0x5400], R27 ;  /* 0x0054001b05007988 */ /* 0x0003e80008000406 */
[----:B------:R1:W-:Y:S04]  /*11ad0*/  STS.U16 [R5+UR6+0x5600], R29 ;  /* 0x0056001d05007988 */ /* 0x0003e80008000406 */
[----:B0-----:R-:W2:Y:S04]  /*11ae0*/  LDL.LU R11, [R1+0x2500] ;  /* 0x00250000010b7983 */ /* 0x001ea80000300800 */
[----:B-1----:R-:W2:Y:S04]  /*11af0*/  LDL.LU R27, [R1+0x24fc] ;  /* 0x0024fc00011b7983 */ /* 0x002ea80000300800 */
[----:B------:R-:W2:Y:S04]  /*11b00*/  LDL.LU R29, [R1+0x24f8] ;  /* 0x0024f800011d7983 */ /* 0x000ea80000300800 */
[----:B------:R0:W-:Y:S04]  /*11b10*/  STS.U16 [R5+UR6+0x11400], R0 ;  /* 0x0114000005007988 */ /* 0x0001e80008000406 */
[----:B0-----:R-:W2:Y:S04]  /*11b20*/  LDL.LU R0, [R1+0xf8] ;  /* 0x0000f80001007983 */ /* 0x001ea80000300800 */
[----:B------:R0:W-:Y:S04]  /*11b30*/  STS.U16 [R5+UR6+0x11600], R14 ;  /* 0x0116000e05007988 */ /* 0x0001e80008000406 */
[----:B------:R1:W-:Y:S04]  /*11b40*/  STS.U16 [R5+UR6+0x17600], R18 ;  /* 0x0176001205007988 */ /* 0x0003e80008000406 */
[----:B------:R1:W-:Y:S04]  /*11b50*/  STS.U16 [R5+UR6+0x19400], R17 ;  /* 0x0194001105007988 */ /* 0x0003e80008000406 */
[----:B0-----:R-:W2:Y:S04]  /*11b60*/  LDL.LU R14, [R1+0xf4] ;  /* 0x0000f400010e7983 */ /* 0x001ea80000300800 */
[----:B-1----:R-:W2:Y:S04]  /*11b70*/  LDL.LU R18, [R1+0xbc] ;  /* 0x0000bc0001127983 */ /* 0x002ea80000300800 */
[----:B------:R0:W-:Y:S04]  /*11b80*/  STS.U16 [R5+UR6+0x19600], R13 ;  /* 0x0196000d05007988 */ /* 0x0001e80008000406 */
[----:B------:R-:W2:Y:S04]  /*11b90*/  LDL.LU R17, [R1+0xb4] ;  /* 0x0000b40001117983 */ /* 0x000ea80000300800 */
[----:B------:R1:W-:Y:S04]  /*11ba0*/  STS.U16 [R5+UR6+0x1b400], R19 ;  /* 0x01b4001305007988 */ /* 0x0003e80008000406 */
[----:B0-----:R-:W2:Y:S04]  /*11bb0*/  LDL.LU R13, [R1+0x468] ;  /* 0x00046800010d7983 */ /* 0x001ea80000300800 */
[----:B------:R0:W-:Y:S04]  /*11bc0*/  STS.U16 [R5+UR6+0x1b600], R21 ;  /* 0x01b6001505007988 */ /* 0x0001e80008000406 */
[----:B-1----:R-:W2:Y:S04]  /*11bd0*/  LDL.LU R19, [R1+0x464] ;  /* 0x0004640001137983 */ /* 0x002ea80000300800 */
[----:B------:R-:W-:Y:S04]  /*11be0*/  STS.U16 [R5+UR6+0x9600], R2 ;  /* 0x0096000205007988 */ /* 0x000fe80008000406 */
        /* <DEDUP_REMOVED lines=13> */
[----:B-----5:R0:W-:Y:S04]  /*11cc0*/  STS.U16 [R5+UR6+0x7400], R23 ;  /* 0x0074001705007988 */ /* 0x0201e80008000406 */
[----:B0-----:R-:W3:Y:S04]  /*11cd0*/  LDL.LU R23, [R1+0x24c] ;  /* 0x00024c0001177983 */ /* 0x001ee80000300800 */
[----:B------:R-:W5:Y:S04]  /*11ce0*/  LDL.LU R25, [R1+0x230] ;  /* 0x0002300001197983 */ /* 0x000f680000300800 */
[----:B------:R-:W3:Y:S04]  /*11cf0*/  LDL.LU R2, [R1+0x22c] ;  /* 0x00022c0001027983 */ /* 0x000ee80000300800 */
        /* <DEDUP_REMOVED lines=9> */
[----:B------:R4:W-:Y:S04]  /*11d90*/  STS.U16 [R5+UR6+0x7600], R4 ;  /* 0x0076000405007988 */ /* 0x0009e80008000406 */
[----:B------:R-:W3:Y:S04]  /*11da0*/  LDL.LU R22, [R1+0x84] ;  /* 0x0000840001167983 */ /* 0x000ee80000300800 */
[----:B------:R-:W3:Y:S01]  /*11db0*/  LDL.LU R20, [R1] ;  /* 0x0000000001147983 */ /* 0x000ee20000300800 */
[----:B----4-:R-:W-:-:S03]  /*11dc0*/  LOP3.LUT R4, R15, 0x60, RZ, 0x3c, !PT ;  /* 0x000000600f047812 */ /* 0x010fc600078e3cff */
[----:B------:R-:W4:Y:S04]  /*11dd0*/  LDL.LU R15, [R1+0x250] ;  /* 0x00025000010f7983 */ /* 0x000f280000300800 */
[----:B--2---:R0:W-:Y:S04]  /*11de0*/  STS.U16 [R5+UR6+0x1d400], R29 ;  /* 0x01d4001d05007988 */ /* 0x0041e80008000406 */
[----:B------:R1:W-:Y:S04]  /*11df0*/  STS.U16 [R5+UR6+0x1d600], R27 ;  /* 0x01d6001b05007988 */ /* 0x0003e80008000406 */
[----:B------:R2:W-:Y:S04]  /*11e00*/  STS.U16 [R5+UR6+0x1f400], R11 ;  /* 0x01f4000b05007988 */ /* 0x0005e80008000406 */
[----:B0-----:R-:W3:Y:S04]  /*11e10*/  LDL.LU R29, [R1+0x2a4] ;  /* 0x0002a400011d7983 */ /* 0x001ee80000300800 */
[----:B-1----:R-:W3:Y:S04]  /*11e20*/  LDL.LU R27, [R1+0x2a8] ;  /* 0x0002a800011b7983 */ /* 0x002ee80000300800 */
[----:B--2---:R-:W2:Y:S04]  /*11e30*/  LDL.LU R11, [R1+0x304] ;  /* 0x00030400010b7983 */ /* 0x004ea80000300800 */
[----:B------:R0:W-:Y:S04]  /*11e40*/  STS.U16 [R5+UR6+0x1f600], R12 ;  /* 0x01f6000c05007988 */ /* 0x0001e80008000406 */
[----:B------:R1:W-:Y:S04]  /*11e50*/  STS.U16 [R4+UR6+0x1800], R0 ;  /* 0x0018000004007988 */ /* 0x0003e80008000406 */
[----:B0-----:R-:W2:Y:S04]  /*11e60*/  LDL.LU R12, [R1+0x424] ;  /* 0x00042400010c7983 */ /* 0x001ea80000300800 */
[----:B------:R-:W3:Y:S04]  /*11e70*/  LDL.LU R5, [R1+0x308] ;  /* 0x0003080001057983 */ /* 0x000ee80000300800 */
[----:B-1----:R-:W4:Y:S04]  /*11e80*/  LDL.LU R0, [R1+0x24f4] ;  /* 0x0024f40001007983 */ /* 0x002f280000300800 */
[----:B------:R0:W-:Y:S04]  /*11e90*/  STS.U16 [R4+UR6+0x1a00], R14 ;  /* 0x001a000e04007988 */ /* 0x0001e80008000406 */
[----:B------:R1:W-:Y:S04]  /*11ea0*/  STS.U16 [R4+UR6+0x3800], R18 ;  /* 0x0038001204007988 */ /* 0x0003e80008000406 */
[----:B------:R1:W-:Y:S04]  /*11eb0*/  STS.U16 [R4+UR6+0x3a00], R17 ;  /* 0x003a001104007988 */ /* 0x0003e80008000406 */
[----:B0-----:R-:W5:Y:S04]  /*11ec0*/  LDL.LU R14, [R1+0x24f0] ;  /* 0x0024f000010e7983 */ /* 0x001f680000300800 */
[----:B-1----:R-:W5:Y:S04]  /*11ed0*/  LDL.LU R18, [R1+0x24ec] ;  /* 0x0024ec0001127983 */ /* 0x002f680000300800 */
[----:B------:R-:W5:Y:S04]  /*11ee0*/  LDL.LU R17, [R1+0x24e8] ;  /* 0x0024e80001117983 */ /* 0x000f680000300800 */
[----:B------:R0:W-:Y:S04]  /*11ef0*/  STS.U16 [R4+UR6+0x5800], R13 ;  /* 0x0058000d04007988 */ /* 0x0001e80008000406 */
[----:B------:R1:W-:Y:S04]  /*11f00*/  STS.U16 [R4+UR6+0x5a00], R19 ;  /* 0x005a001304007988 */ /* 0x0003e80008000406 */
[----:B------:R1:W-:Y:S04]  /*11f10*/  STS.U16 [R4+UR6+0x7800], R21 ;  /* 0x0078001504007988 */ /* 0x0003e80008000406 */
[----:B0-----:R-:W5:Y:S04]  /*11f20*/  LDL.LU R13, [R1+0x24e4] ;  /* 0x0024e400010d7983 */ /* 0x001f680000300800 */
[----:B-1----:R-:W5:Y:S04]  /*11f30*/  LDL.LU R19, [R1+0x24e0] ;  /* 0x0024e00001137983 */ /* 0x002f680000300800 */
[----:B------:R-:W5:Y:S04]  /*11f40*/  LDL.LU R21, [R1+0x24dc] ;  /* 0x0024dc0001157983 */ /* 0x000f680000300800 */
[----:B--2---:R-:W-:Y:S04]  /*11f50*/  STS.U16 [R4+UR6+0x7a00], R12 ;  /* 0x007a000c04007988 */ /* 0x004fe80008000406 */
[----:B---3--:R0:W-:Y:S04]  /*11f60*/  STS.U16 [R4+UR6+0x17800], R28 ;  /* 0x0178001c04007988 */ /* 0x0081e80008000406 */
[----:B----4-:R-:W-:Y:S04]  /*11f70*/  STL [R1+0x1de8], R0 ;  /* 0x001de80001007387 */ /* 0x010fe80000100800 */
[----:B------:R1:W-:Y:S04]  /*11f80*/  STS.U16 [R4+UR6+0x17a00], R26 ;  /* 0x017a001a04007988 */ /* 0x0003e80008000406 */
[----:B0-----:R-:W2:Y:S04]  /*11f90*/  LDL.LU R28, [R1+0xf0] ;  /* 0x0000f000011c7983 */ /* 0x001ea80000300800 */
[----:B------:R0:W-:Y:S04]  /*11fa0*/  STS.U16 [R4+UR6+0xba00], R29 ;  /* 0x00ba001d04007988 */ /* 0x0001e80008000406 */
[----:B------:R3:W-:Y:S04]  /*11fb0*/  STS.U16 [R4+UR6+0x19800], R24 ;  /* 0x0198001804007988 */ /* 0x0007e80008000406 */
[----:B-1----:R-:W4:Y:S01]  /*11fc0*/  LDL.LU R26, [R1+0xec] ;  /* 0x0000ec00011a7983 */ /* 0x002f220000300800 */
[----:B0-----:R-:W-:-:S03]  /*11fd0*/  SHF.L.U32 R29, R0, 0x1, RZ ;  /* 0x00000001001d7819 */ /* 0x001fc600000006ff */
[----:B------:R0:W-:Y:S04]  /*11fe0*/  STS.U16 [R4+UR6+0x19a00], R22 ;  /* 0x019a001604007988 */ /* 0x0001e80008000406 */
[----:B---3--:R-:W3:Y:S04]  /*11ff0*/  LDL.LU R24, [R1+0xb0] ;  /* 0x0000b00001187983 */ /* 0x008ee80000300800 */
[----:B------:R-:W3:Y:S04]  /*12000*/  LDL.LU R0, [R1+0x4a4] ;  /* 0x0004a40001007983 */ /* 0x000ee80000300800 */
[----:B------:R1:W-:Y:S04]  /*12010*/  STS.U16 [R4+UR6+0x1b800], R20 ;  /* 0x01b8001404007988 */ /* 0x0003e80008000406 */
[----:B0-----:R-:W3:Y:S04]  /*12020*/  LDL.LU R22, [R1+0x460] ;  /* 0x0004600001167983 */ /* 0x001ee80000300800 */
[----:B-1----:R-:W3:Y:S04]  /*12030*/  LDL.LU R20, [R1+0x45c] ;  /* 0x00045c0001147983 */ /* 0x002ee80000300800 */
[----:B------:R0:W-:Y:S04]  /*12040*/  STS.U16 [R4+UR6+0x9800], R5 ;  /* 0x0098000504007988 */ /* 0x0001e80008000406 */
[----:B------:R-:W3:Y:S04]  /*12050*/  LDL.LU R12, [R1+0x258] ;  /* 0x00025800010c7983 */ /* 0x000ee80000300800 */
        /* <DEDUP_REMOVED lines=8> */
[----:B-----5:R1:W-:Y:S04]  /*120e0*/  STS.U16 [R4+UR6+0xf800], R25 ;  /* 0x00f8001904007988 */ /* 0x0203e80008000406 */
        /* <DEDUP_REMOVED lines=10> */
[----:B-1----:R-:W5:Y:S01]  /*12190*/  LDL.LU R8, [R1+0x12c] ;  /* 0x00012c0001087983 */ /* 0x002f620000300800 */
[----:B------:R-:W-:-:S03]  /*121a0*/  LOP3.LUT R29, R29, 0x70, RZ, 0x3c, !PT ;  /* 0x000000701d1d7812 */ /* 0x000fc600078e3cff */
        /* <DEDUP_REMOVED lines=14> */
[----:B-1----:R-:W5:Y:S04]  /*12290*/  LDL.LU R18, [R1+0x420] ;  /* 0x0004200001127983 */ /* 0x002f680000300800 */
[----:B------:R-:W5:Y:S04]  /*122a0*/  LDL.LU R4, [R1+0x41c] ;  /* 0x00041c0001047983 */ /* 0x000f680000300800 */
[----:B--2---:R0:W-:Y:S04]  /*122b0*/  STS.U16 [R29+UR6+0x1c00], R28 ;  /* 0x001c001c1d007988 */ /* 0x0041e80008000406 */
[----:B0-----:R-:W2:Y:S04]  /*122c0*/  LDL.LU R28, [R1+0x24d8] ;  /* 0x0024d800011c7983 */ /* 0x001ea80000300800 */
[----:B----4-:R0:W-:Y:S04]  /*122d0*/  STS.U16 [R29+UR6+0x1e00], R26 ;  /* 0x001e001a1d007988 */ /* 0x0101e80008000406 */
[----:B---3--:R1:W-:Y:S04]  /*122e0*/  STS.U16 [R29+UR6+0x3c00], R24 ;  /* 0x003c00181d007988 */ /* 0x0083e80008000406 */
[----:B0-----:R-:W3:Y:S04]  /*122f0*/  LDL.LU R26, [R1+0x24d4] ;  /* 0x0024d400011a7983 */ /* 0x001ee80000300800 */
[----:B------:R0:W-:Y:S04]  /*12300*/  STS.U16 [R29+UR6+0x3e00], R0 ;  /* 0x003e00001d007988 */ /* 0x0001e80008000406 */
[----:B-1----:R-:W4:Y:S04]  /*12310*/  LDL.LU R24, [R1+0x24d0] ;  /* 0x0024d00001187983 */ /* 0x002f280000300800 */
[----:B------:R1:W-:Y:S04]  /*12320*/  STS.U16 [R29+UR6+0x5c00], R22 ;  /* 0x005c00161d007988 */ /* 0x0003e80008000406 */
[----:B0-----:R-:W4:Y:S04]  /*12330*/  LDL.LU R0, [R1+0xa0] ;  /* 0x0000a00001007983 */ /* 0x001f280000300800 */
[----:B------:R0:W-:Y:S04]  /*12340*/  STS.U16 [R29+UR6+0x5e00], R20 ;  /* 0x005e00141d007988 */ /* 0x0001e80008000406 */
[----:B-1----:R-:W4:Y:S04]  /*12350*/  LDL.LU R22, [R1+0x24cc] ;  /* 0x0024cc0001167983 */ /* 0x002f280000300800 */
[----:B0-----:R-:W4:Y:S04]  /*12360*/  LDL.LU R20, [R1+0x24c8] ;  /* 0x0024c80001147983 */ /* 0x001f280000300800 */
[----:B------:R-:W-:Y:S04]  /*12370*/  STS.U16 [R29+UR6+0xdc00], R12 ;  /* 0x00dc000c1d007988 */ /* 0x000fe80008000406 */
[----:B------:R-:W-:Y:S04]  /*12380*/  STS.U16 [R29+UR6+0xde00], R5 ;  /* 0x00de00051d007988 */ /* 0x000fe80008000406 */
[----:B------:R-:W-:Y:S04]  /*12390*/  STS.U16 [R29+UR6+0xfc00], R11 ;  /* 0x00fc000b1d007988 */ /* 0x000fe80008000406 */
[----:B------:R-:W-:Y:S04]  /*123a0*/  STS.U16 [R29+UR6+0xfe00], R27 ;  /* 0x00fe001b1d007988 */ /* 0x000fe80008000406 */
[----:B------:R-:W-:Y:S04]  /*123b0*/  STS.U16 [R29+UR6+0x1fe00], R14 ;  /* 0x01fe000e1d007988 */ /* 0x000fe80008000406 */
[----:B------:R-:W-:Y:S04]  /*123c0*/  STS.U16 [R29+UR6+0x11c00], R15 ;  /* 0x011c000f1d007988 */ /* 0x000fe80008000406 */
[----:B-----5:R-:W-:Y:S04]  /*123d0*/  STS.U16 [R29+UR6+0x11e00], R23 ;  /* 0x011e00171d007988 */ /* 0x020fe80008000406 */
        /* <DEDUP_REMOVED lines=14> */
[----:B--2---:R-:W-:Y:S04]  /*124c0*/  STS.U16 [R29+UR6+0x1fc00], R28 ;  /* 0x01fc001c1d007988 */ /* 0x004fe80008000406 */
[----:B---3--:R-:W-:Y:S04]  /*124d0*/  STS.U16 [R29+UR6+0x1de00], R26 ;  /* 0x01de001a1d007988 */ /* 0x008fe80008000406 */
[----:B----4-:R-:W-:Y:S04]  /*124e0*/  STS.U16 [R29+UR6+0x1dc00], R24 ;  /* 0x01dc00181d007988 */ /* 0x010fe80008000406 */
[----:B------:R-:W-:Y:S04]  /*124f0*/  STS.U16 [R29+UR6+0x1be00], R22 ;  /* 0x01be00161d007988 */ /* 0x000fe80008000406 */
[----:B------:R0:W-:Y:S01]  /*12500*/  STS.U16 [R29+UR6+0x1bc00], R20 ;  /* 0x01bc00141d007988 */ /* 0x0001e20008000406 */
[----:B------:R-:W-:Y:S01]  /*12510*/  BAR.SYNC.DEFER_BLOCKING 0x0 ;  /* 0x0000000000007b1d */ /* 0x000fe20000010000 */
[----:B0-----:R-:W-:-:S05]  /*12520*/  LOP3.LUT R29, R3, 0x20, RZ, 0x3c, !PT ;  /* 0x00000020031d7812 */ /* 0x001fca00078e3cff */
[----:B------:R-:W0:Y:S04]  /*12530*/  LDSM.16.MT88.4 R8, [R3+UR6+0x20400] ;  /* 0x020400060308783b */ /* 0x000e280008004200 */
[----:B------:R-:W1:Y:S04]  /*12540*/  LDSM.16.MT88.4 R20, [R29+UR6+0x20400] ;  /* 0x020400061d14783b */ /* 0x000e680008004200 */
[----:B------:R-:W-:Y:S04]  /*12550*/  LDSM.16.MT88.4 R24, [R3+UR6+0x20000] ;  /* 0x020000060318783b */ /* 0x000fe80008004200 */
[----:B------:R-:W2:Y:S01]  /*12560*/  LDSM.16.M88.4 R12, [R0+UR6] ;  /* 0x00000006000c783b */ /* 0x000ea20008000200 */
[----:B------:R-:W-:-:S03]  /*12570*/  LOP3.LUT R28, R0, 0x40, RZ, 0x3c, !PT ;  /* 0x00000040001c7812 */ /* 0x000fc600078e3cff */
[----:B------:R-:W3:Y:S04]  /*12580*/  LDSM.16.M88.4 R16, [R0+UR6+0x10000] ;  /* 0x010000060010783b */ /* 0x000ee80008000200 */
[----:B------:R-:W-:Y:S04]  /*12590*/  LDSM.16.MT88.4 R4, [R29+UR6+0x20000] ;  /* 0x020000061d04783b */ /* 0x000fe80008004200 */
[----:B0-----:R-:W-:Y:S04]  /*125a0*/  STL.64 [R1+0x24c0], R10 ;  /* 0x0024c00a01007387 */ /* 0x001fe80000100a00 */
[----:B------:R-:W-:Y:S04]  /*125b0*/  STL.64 [R1+0x24b8], R8 ;  /* 0x0024b80801007387 */ /* 0x000fe80000100a00 */
[----:B-1----:R-:W-:Y:S04]  /*125c0*/  STL [R1+0x24a4], R20 ;  /* 0x0024a41401007387 */ /* 0x002fe80000100800 */
[----:B------:R-:W-:Y:S04]  /*125d0*/  STL [R1+0x24a0], R21 ;  /* 0x0024a01501007387 */ /* 0x000fe80000100800 */
[----:B------:R-:W-:Y:S04]  /*125e0*/  STL [R1+0x249c], R22 ;  /* 0x00249c1601007387 */ /* 0x000fe80000100800 */
[----:B------:R2:W-:Y:S02]  /*125f0*/  STL [R1+0x2498], R23 ;  /* 0x0024981701007387 */ /* 0x0005e40000100800 */
[----:B--2---:R-:W-:Y:S02]  /*12600*/  HMMA.16816.F32.BF16 R20, R24, R12, RZ ;  /* 0x0000000c1814723c */ /* 0x004fe400000418ff */
[----:B------:R0:W-:-:S15]  /*12610*/  STL [R1+0x2470], R0 ;  /* 0x0024700001007387 */ /* 0x0001de0000100800 */
[----:B------:R-:W-:Y:S02]  /*12620*/  NOP ;  /* 0x0000000000007918 */ /* 0x000fe40000000000 */
[----:B------:R-:W-:Y:S01]  /*12630*/  IMAD.MOV.U32 R9, RZ, RZ, R20 ;  /* 0x000000ffff097224 */ /* 0x000fe200078e0014 */
[----:B------:R-:W-:Y:S01]  /*12640*/  MOV R8, R21 ;  /* 0x0000001500087202 */ /* 0x000fe20000000f00 */
[----:B------:R-:W-:Y:S01]  /*12650*/  IMAD.MOV.U32 R2, RZ, RZ, R22 ;  /* 0x000000ffff027224 */ /* 0x000fe200078e0016 */
[----:B0-----:R-:W-:Y:S02]  /*12660*/  MOV R0, R23 ;  /* 0x0000001700007202 */ /* 0x001fe40000000f00 */
[----:B------:R-:W0:Y:S01]  /*12670*/  LDSM.16.MT88.4 R20, [R3+UR6+0x20800] ;  /* 0x020800060314783b */ /* 0x000e220008004200 */
[----:B---3--:R-:W-:Y:S03]  /*12680*/  HMMA.16816.F32.BF16 R24, R24, R16, RZ ;  /* 0x000000101818723c */ /* 0x008fe600000418ff */
[----:B0-----:R-:W-:Y:S04]  /*12690*/  STL.64 [R1+0x20], R20 ;  /* 0x0000201401007387 */ /* 0x001fe80000100a00 */
[----:B------:R-:W-:Y:S04]  /*126a0*/  STL.64 [R1+0x28], R22 ;  /* 0x0000281601007387 */ /* 0x000fe80000100a00 */
[----:B------:R-:W0:Y:S08]  /*126b0*/  LDSM.16.M88.4 R20, [R28+UR6] ;  /* 0x000000061c14783b */ /* 0x000e300008000200 */
[----:B------:R-:W-:Y:S04]  /*126c0*/  STL.64 [R1+0x24b0], R26 ;  /* 0x0024b01a01007387 */ /* 0x000fe80000100a00 */
[----:B0-----:R-:W-:Y:S04]  /*126d0*/  STL.64 [R1+0x60], R20 ;  /* 0x0000601401007387 */ /* 0x001fe80000100a00 */
[----:B------:R-:W-:Y:S04]  /*126e0*/  STL.64 [R1+0x68], R22 ;  /* 0x0000681601007387 */ /* 0x000fe80000100a00 */
[----:B------:R0:W-:Y:S02]  /*126f0*/  STL.64 [R1+0x24a8], R24 ;  /* 0x0024a81801007387 */ /* 0x0001e40000100a00 */
[----:B0-----:R-:W-:Y:S01]  /*12700*/  IMAD.MOV.U32 R24, RZ, RZ, R9 ;  /* 0x000000ffff187224 */ /* 0x001fe200078e0009 */
[----:B------:R-:W-:-:S02]  /*12710*/  MOV R25, R8 ;  /* 0x0000000800197202 */ /* 0x000fc40000000f00 */
[----:B------:R-:W0:Y:S01]  /*12720*/  LDSM.16.M88.4 R8, [R28+UR6+0x10000] ;  /* 0x010000061c08783b */ /* 0x000e220008000200 */
[----:B------:R-:W-:-:S03]  /*12730*/  IMAD.MOV.U32 R26, RZ, RZ, R2 ;  /* 0x000000ffff1a7224 */ /* 0x000fc600078e0002 */
[----:B0-----:R-:W-:Y:S01]  /*12740*/  STL.64 [R1+0x50], R8 ;  /* 0x0000500801007387 */ /* 0x001fe20000100a00 */
[----:B------:R-:W-:-:S03]  /*12750*/  IMAD.MOV.U32 R2, RZ, RZ, R11 ;  /* 0x000000ffff027224 */ /* 0x000fc600078e000b */
[----:B------:R-:W-:Y:S04]  /*12760*/  STL [R1+0x58], R10 ;  /* 0x0000580a01007387 */ /* 0x000fe80000100800 */
[----:B------:R-:W0:Y:S01]  /*12770*/  LDSM.16.MT88.4 R8, [R29+UR6+0x20800] ;  /* 0x020800061d08783b */ /* 0x000e220008004200 */
[----:B------:R-:W-:-:S03]  /*12780*/  MOV R27, R0 ;  /* 0x00000000001b7202 */ /* 0x000fc60000000f00 */
[----:B------:R1:W-:Y:S01]  /*12790*/  STL [R1+0x2430], R28 ;  /* 0x0024301c01007387 */ /* 0x0003e20000100800 */
[----:B0-----:R-:W-:-:S03]  /*127a0*/  MOV R0, R10 ;  /* 0x0000000a00007202 */ /* 0x001fc60000000f00 */
[----:B------:R0:W-:Y:S01]  /*127b0*/  STL.64 [R1+0x30], R8 ;  /* 0x0000300801007387 */ /* 0x0001e20000100a00 */
[----:B-1----:R-:W-:Y:S02]  /*127c0*/  IMAD.MOV.U32 R28, RZ, RZ, R11 ;  /* 0x000000ffff1c7224 */ /* 0x002fe400078e000b */
[----:B0-----:R-:W-:-:S15]  /*127d0*/  HMMA.16816.F32.BF16 R8, R4, R12, RZ ;  /* 0x0000000c0408723c */ /* 0x001fde00000418ff */
[----:B------:R-:W-:-:S04]  /*127e0*/  NOP ;  /* 0x0000000000007918 */ /* 0x000fc80000000000 */
[----:B------:R-:W-:Y:S01]  /*127f0*/  MOV R20, R8 ;  /* 0x0000000800147202 */ /* 0x000fe20000000f00 */
[----:B------:R-:W-:Y:S01]  /*12800*/  IMAD.MOV.U32 R21, RZ, RZ, R9 ;  /* 0x000000ffff157224 */ /* 0x000fe200078e0009 */
[----:B------:R-:W-:Y:S01]  /*12810*/  MOV R22, R10 ;  /* 0x0000000a00167202 */ /* 0x000fe20000000f00 */
[----:B------:R-:W-:Y:S02]  /*12820*/  IMAD.MOV.U32 R23, RZ, RZ, R11 ;  /* 0x000000ffff177224 */ /* 0x000fe400078e000b */
[----:B------:R-:W-:-:S15]  /*12830*/  HMMA.16816.F32.BF16 R8, R4, R16, RZ ;  /* 0x000000100408723c */ /* 0x000fde00000418ff */
[----:B------:R-:W-:-:S04]  /*12840*/  NOP ;  /* 0x0000000000007918 */ /* 0x000fc80000000000 */
[----:B------:R-:W-:Y:S01]  /*12850*/  MOV R5, R10 ;  /* 0x0000000a00057202 */ /* 0x000fe20000000f00 */
[----:B------:R-:W-:Y:S01]  /*12860*/  IMAD.MOV.U32 R4, RZ, RZ, R11 ;  /* 0x000000ffff047224 */ /* 0x000fe200078e000b */
[----:B------:R-:W-:Y:S01]  /*12870*/  MOV R7, R8 ;  /* 0x0000000800077202 */ /* 0x000fe20000000f00 */
[----:B------:R-:W-:Y:S01]  /*12880*/  IMAD.MOV.U32 R6, RZ, RZ, R9 ;  /* 0x000000ffff067224 */ /* 0x000fe200078e0009 */
[----:B------:R-:W2:Y:S04]  /*12890*/  LDL.LU.64 R10, [R1+0x24c0] ;  /* 0x0024c000010a7983 */ /* 0x000ea80000300a00 */
[----:B------:R-:W2:Y:S02]  /*128a0*/  LDL.LU.64 R8, [R1+0x24b8] ;  /* 0x0024b80001087983 */ /* 0x000ea40000300a00 */
[----:B--2---:R-:W-:-:S15]  /*128b0*/  HMMA.16816.F32.BF16 R24, R8, R14, R24 ;  /* 0x0000000e0818723c */ /* 0x004fde0000041818 */
[----:B------:R-:W-:-:S04]  /*128c0*/  NOP ;  /* 0x0000000000007918 */ /* 0x000fc80000000000 */
[----:B------:R-:W-:Y:S01]  /*128d0*/  MOV R17, R26 ;  /* 0x0000001a00117202 */ /* 0x000fe20000000f00 */
[----:B------:R-:W-:Y:S01]  /*128e0*/  IMAD.MOV.U32 R16, RZ, RZ, R27 ;  /* 0x000000ffff107224 */ /* 0x000fe200078e001b */
[----:B------:R-:W-:Y:S01]  /*128f0*/  MOV R12, R24 ;  /* 0x00000018000c7202 */ /* 0x000fe20000000f00 */
[----:B------:R-:W-:Y:S01]  /*12900*/  IMAD.MOV.U32 R13, RZ, RZ, R25 ;  /* 0x000000ffff0d7224 */ /* 0x000fe200078e0019 */
[----:B------:R-:W2:Y:S04]  /*12910*/  LDL.LU.64 R26, [R1+0x24b0] ;  /* 0x0024b000011a7983 */ /* 0x000ea80000300a00 */
[----:B------:R-:W2:Y:S04]  /*12920*/  LDL.LU.64 R24, [R1+0x24a8] ;  /* 0x0024a80001187983 */ /* 0x000ea80000300a00 */
[----:B------:R-:W-:Y:S04]  /*12930*/  STL.64 [R1+0x2490], R18 ;  /* 0x0024901201007387 */ /* 0x000fe80000100a00 */
[----:B------:R0:W-:Y:S02]  /*12940*/  STL.64 [R1+0x2488], R16 ;  /* 0x0024881001007387 */ /* 0x0001e40000100a00 */
[----:B0-----:R-:W-:Y:S01]  /*12950*/  MOV R16, R20 ;  /* 0x0000001400107202 */ /* 0x001fe20000000f00 */
[----:B------:R-:W-:Y:S01]  /*12960*/  IMAD.MOV.U32 R17, RZ, RZ, R21 ;  /* 0x000000ffff117224 */ /* 0x000fe200078e0015 */
[----:B------:R-:W3:Y:S04]  /*12970*/  LDL.LU R20, [R1+0x24a4] ;  /* 0x0024a40001147983 */ /* 0x000ee80000300800 */
[----:B------:R-:W3:Y:S01]  /*12980*/  LDL.LU R21, [R1+0x24a0] ;  /* 0x0024a00001157983 */ /* 0x000ee20000300800 */
[----:B--2---:R-:W-:Y:S01]  /*12990*/  HMMA.16816.F32.BF16 R24, R8, R18, R24 ;  /* 0x000000120818723c */ /* 0x004fe20000041818 */
[----:B------:R-:W-:Y:S01]  /*129a0*/  MOV R18, R22 ;  /* 0x0000001600127202 */ /* 0x000fe20000000f00 */
[----:B------:R-:W-:Y:S01]  /*129b0*/  IMAD.MOV.U32 R19, RZ, RZ, R23 ;  /* 0x000000ffff137224 */ /* 0x000fe200078e0017 */
[----:B------:R-:W3:Y:S04]  /*129c0*/  LDL.LU R22, [R1+0x249c] ;  /* 0x00249c0001167983 */ /* 0x000ee80000300800 */
[----:B------:R-:W3:-:S12]  /*129d0*/  LDL.LU R23, [R1+0x2498] ;  /* 0x0024980001177983 */ /* 0x000ed80000300800 */
[----:B------:R0:W-:Y:S04]  /*129e0*/  STL.64 [R1+0x2480], R26 ;  /* 0x0024801a01007387 */ /* 0x0001e80000100a00 */
[----:B------:R1:W-:Y:S04]  /*129f0*/  STL.64 [R1+0x2478], R24 ;  /* 0x0024781801007387 */ /* 0x0003e80000100a00 */
[----:B------:R-:W2:Y:S01]  /*12a00*/  LDL R8, [R1+0x60] ;  /* 0x0000600001087983 */ /* 0x000ea20000100800 */
[----:B0-----:R-:W-:Y:S01]  /*12a10*/  MOV R26, R5 ;  /* 0x00000005001a7202 */ /* 0x001fe20000000f00 */
[----:B------:R-:W-:-:S02]  /*12a20*/  IMAD.MOV.U32 R27, RZ, RZ, R4 ;  /* 0x000000ffff1b7224 */ /* 0x000fc400078e0004 */
[----:B------:R-:W2:Y:S01]  /*12a30*/  LDL R9, [R1+0x64] ;  /* 0x0000640001097983 */ /* 0x000ea20000100800 */
[----:B-1----:R-:W-:Y:S01]  /*12a40*/  MOV R24, R7 ;  /* 0x0000000700187202 */ /* 0x002fe20000000f00 */
[----:B------:R-:W-:Y:S02]  /*12a50*/  IMAD.MOV.U32 R25, RZ, RZ, R6 ;  /* 0x000000ffff197224 */ /* 0x000fe400078e0006 */
[----:B------:R-:W0:Y:S04]  /*12a60*/  LDSM.16.MT88.4 R4, [R3+UR6+0x20c00] ;  /* 0x020c00060304783b */ /* 0x000e280008004200 */
[----:B0-----:R-:W-:Y:S04]  /*12a70*/  STL [R1+0x243c], R5 ;  /* 0x00243c0501007387 */ /* 0x001fe80000100800 */
[----:B------:R0:W-:Y:S04]  /*12a80*/  STL [R1+0x2438], R6 ;  /* 0x0024380601007387 */ /* 0x0001e80000100800 */
[----:B------:R1:W-:Y:S01]  /*12a90*/  STL [R1+0x2434], R7 ;  /* 0x0024340701007387 */ /* 0x0003e20000100800 */
[----:B---3--:R-:W-:-:S15]  /*12aa0*/  HMMA.16816.F32.BF16 R16, R20, R14, R16 ;  /* 0x0000000e1410723c */ /* 0x008fde0000041810 */
[----:B------:R-:W-:-:S04]  /*12ab0*/  NOP ;  /* 0x0000000000007918 */ /* 0x000fc80000000000 */
[----:B0-----:R-:W-:Y:S01]  /*12ac0*/  MOV R6, R18 ;  /* 0x0000001200067202 */ /* 0x001fe20000000f00 */
[----:B------:R-:W-:Y:S02]  /*12ad0*/  IMAD.MOV.U32 R5, RZ, RZ, R19 ;  /* 0x000000ffff057224 */ /* 0x000fe400078e0013 */
[----:B------:R-:W3:Y:S01]  /*12ae0*/  LDL.LU.64 R18, [R1+0x2490] ;  /* 0x0024900001127983 */ /* 0x000ee20000300a00 */
[----:B------:R-:W-:Y:S01]  /*12af0*/  MOV R10, R16 ;  /* 0x00000010000a7202 */ /* 0x000fe20000000f00 */
[----:B-1----:R-:W-:Y:S02]  /*12b00*/  IMAD.MOV.U32 R7, RZ, RZ, R17 ;  /* 0x000000ffff077224 */ /* 0x002fe400078e0011 */
[----:B------:R-:W4:Y:S01]  /*12b10*/  LDL.LU.64 R16, [R1+0x2488] ;  /* 0x0024880001107983 */ /* 0x000f220000300a00 */
[----:B---3--:R-:W-:Y:S03]  /*12b20*/  HMMA.16816.F32.BF16 R20, R20, R18, R24 ;  /* 0x000000121414723c */ /* 0x008fe60000041818 */
[----:B------:R-:W3:Y:S01]  /*12b30*/  LDL.LU.64 R26, [R1+0x2480] ;  /* 0x00248000011a7983 */ /* 0x000ee20000300a00 */
[----:B----4-:R-:W-:Y:S01]  /*12b40*/  MOV R14, R17 ;  /* 0x00000011000e7202 */ /* 0x010fe20000000f00 */
[----:B------:R-:W-:-:S02]  /*12b50*/  IMAD.MOV.U32 R15, RZ, RZ, R16 ;  /* 0x000000ffff0f7224 */ /* 0x000fc400078e0010 */
[----:B------:R-:W3:Y:S04]  /*12b60*/  LDL.LU.64 R24, [R1+0x2478] ;  /* 0x0024780001187983 */ /* 0x000ee80000300a00 */
[----:B------:R-:W3:Y:S08]  /*12b70*/  LDL.LU.64 R16, [R1+0x50] ;  /* 0x0000500001107983 */ /* 0x000ef00000300a00 */
[----:B------:R0:W-:Y:S04]  /*12b80*/  STL.64 [R1+0x2458], R22 ;  /* 0x0024581601007387 */ /* 0x0001e80000100a00 */
[----:B------:R1:W-:Y:S01]  /*12b90*/  STL.64 [R1+0x2450], R20 ;  /* 0x0024501401007387 */ /* 0x0003e20000100a00 */
[----:B0-----:R-:W-:Y:S01]  /*12ba0*/  MOV R22, R6 ;  /* 0x0000000600167202 */ /* 0x001fe20000000f00 */
[----:B------:R-:W-:Y:S01]  /*12bb0*/  IMAD.MOV.U32 R23, RZ, RZ, R5 ;  /* 0x000000ffff177224 */ /* 0x000fe200078e0005 */
[----:B-1----:R-:W-:Y:S01]  /*12bc0*/  MOV R20, R10 ;  /* 0x0000000a00147202 */ /* 0x002fe20000000f00 */
[----:B------:R-:W-:-:S03]  /*12bd0*/  IMAD.MOV.U32 R21, RZ, RZ, R7 ;  /* 0x000000ffff157224 */ /* 0x000fc600078e0007 */
[----:B------:R-:W-:Y:S04]  /*12be0*/  STL.64 [R1+0x2468], R22 ;  /* 0x0024681601007387 */ /* 0x000fe80000100a00 */
[----:B------:R0:W-:Y:S04]  /*12bf0*/  STL.64 [R1+0x2460], R20 ;  /* 0x0024601401007387 */ /* 0x0001e80000100a00 */
[----:B0-----:R-:W2:Y:S04]  /*12c00*/  LDL.LU R20, [R1+0x20] ;  /* 0x0000200001147983 */ /* 0x001ea80000300800 */
[----:B------:R-:W2:Y:S04]  /*12c10*/  LDL.LU R21, [R1+0x24] ;  /* 0x0000240001157983 */ /* 0x000ea80000300800 */
[----:B------:R-:W2:Y:S04]  /*12c20*/  LDL.LU R22, [R1+0x28] ;  /* 0x0000280001167983 */ /* 0x000ea80000300800 */
[----:B------:R-:W2:Y:S02]  /*12c30*/  LDL.LU R23, [R1+0x2c] ;  /* 0x00002c0001177983 */ /* 0x000ea40000300800 */
[----:B--2---:R-:W-:Y:S02]  /*12c40*/  HMMA.16816.F32.BF16 R8, R20, R8, R12 ;  /* 0x000000081408723c */ /* 0x004fe4000004180c */
[----:B------:R-:W0:-:S15]  /*12c50*/  LDSM.16.MT88.4 R12, [R29+UR6+0x20c00] ;  /* 0x020c00061d0c783b */ /* 0x000e1e0008004200 */
[----:B------:R-:W-:Y:S02]  /*12c60*/  NOP ;  /* 0x0000000000007918 */ /* 0x000fe40000000000 */
[----:B------:R1:W-:Y:S04]  /*12c70*/  STL.64 [R1+0x2448], R10 ;  /* 0x0024480a01007387 */ /* 0x0003e80000100a00 */
[----:B------:R2:W-:Y:S01]  /*12c80*/  STL.64 [R1+0x2440], R8 ;  /* 0x0024400801007387 */ /* 0x0005e20000100a00 */
[----:B-1----:R-:W-:-:S03]  /*12c90*/  MOV R10, R0 ;  /* 0x00000000000a7202 */ /* 0x002fc60000000f00 */
[----:B--2---:R-:W2:Y:S04]  /*12ca0*/  LDL.LU R8, [R1+0x30] ;  /* 0x0000300001087983 */ /* 0x004ea80000300800 */
[----:B------:R-:W2:Y:S04]  /*12cb0*/  LDL.LU R9, [R1+0x34] ;  /* 0x0000340001097983 */ /* 0x000ea80000300800 */
[----:B------:R-:W4:Y:S01]  /*12cc0*/  LDL.LU R0, [R1+0x2470] ;  /* 0x0024700001007983 */ /* 0x000f220000300800 */
[----:B---3--:R-:W-:Y:S01]  /*12cd0*/  HMMA.16816.F32.BF16 R24, R20, R16, R24 ;  /* 0x000000101418723c */ /* 0x008fe20000041818 */
[----:B------:R-:W-:Y:S01]  /*12ce0*/  MOV R6, R16 ;  /* 0x0000001000067202 */ /* 0x000fe20000000f00 */
[----:B------:R-:W-:-:S02]  /*12cf0*/  IMAD.MOV.U32 R5, RZ, RZ, R17 ;  /* 0x000000ffff057224 */ /* 0x000fc400078e0011 */
[----:B------:R-:W1:Y:S04]  /*12d00*/  LDSM.16.MT88.4 R16, [R3+UR6+0x21000] ;  /* 0x021000060310783b */ /* 0x000e680008004200 */
[----:B0-----:R-:W-:Y:S04]  /*12d10*/  STL.64 [R1+0x2428], R14 ;  /* 0x0024280e01007387 */ /* 0x001fe80000100a00 */
[----:B------:R0:W-:Y:S04]  /*12d20*/  STL.64 [R1+0x2420], R12 ;  /* 0x0024200c01007387 */ /* 0x0001e80000100a00 */
[----:B0-----:R-:W2:Y:S04]  /*12d30*/  LDL.LU.64 R12, [R1+0x60] ;  /* 0x00006000010c7983 */ /* 0x001ea80000300a00 */
[----:B------:R-:W3:Y:S04]  /*12d40*/  LDL.LU.64 R14, [R1+0x68] ;  /* 0x00006800010e7983 */ /* 0x000ee80000300a00 */
[----:B-1----:R0:W-:Y:S04]  /*12d50*/  STL.64 [R1+0x2400], R18 ;  /* 0x0024001201007387 */ /* 0x0021e80000100a00 */
[----:B------:R1:W-:Y:S04]  /*12d60*/  STL.64 [R1+0x23f8], R16 ;  /* 0x0023f81001007387 */ /* 0x0003e80000100a00 */
[----:B0-----:R-:W5:Y:S01]  /*12d70*/  LDL.LU R18, [R1+0x58] ;  /* 0x0000580001127983 */ /* 0x001f620000300800 */
[----:B-1----:R-:W-:Y:S01]  /*12d80*/  MOV R16, R6 ;  /* 0x0000000600107202 */ /* 0x002fe20000000f00 */
[----:B------:R-:W-:-:S02]  /*12d90*/  IMAD.MOV.U32 R17, RZ, RZ, R5 ;  /* 0x000000ffff117224 */ /* 0x000fc400078e0005 */
[----:B----4-:R-:W0:Y:S04]  /*12da0*/  LDSM.16.M88.4 R20, [R0+UR6+0x80] ;  /* 0x000080060014783b */ /* 0x010e280008000200 */
[----:B0-----:R-:W-:Y:S01]  /*12db0*/  STL.64 [R1+0x20], R20 ;  /* 0x0000201401007387 */ /* 0x001fe20000100a00 */
[----:B------:R-:W-:Y:S01]  /*12dc0*/  IMAD.MOV.U32 R5, RZ, RZ, R20 ;  /* 0x000000ffff057224 */ /* 0x000fe200078e0014 */
[----:B------:R-:W-:Y:S02]  /*12dd0*/  MOV R6, R21 ;  /* 0x0000001500067202 */ /* 0x000fe40000000f00 */
[----:B------:R0:W-:Y:S04]  /*12de0*/  STL.64 [R1+0x28], R22 ;  /* 0x0000281601007387 */ /* 0x0001e80000100a00 */
[----:B0-----:R-:W2:Y:S04]  /*12df0*/  LDL.LU.64 R22, [R1+0x2468] ;  /* 0x0024680001167983 */ /* 0x001ea80000300a00 */
[----:B------:R-:W2:Y:S01]  /*12e00*/  LDL.LU.64 R20, [R1+0x2460] ;  /* 0x0024600001147983 */ /* 0x000ea20000300a00 */
[----:B------:R-:W-:Y:S01]  /*12e10*/  IMAD.MOV.U32 R11, RZ, RZ, R28 ;  /* 0x000000ffff0b7224 */ /* 0x000fe200078e001c */
[----:B------:R-:W-:-:S06]  /*12e20*/  MOV R19, R2 ;  /* 0x0000000200137202 */ /* 0x000fcc0000000f00 */
[----:B--2---:R-:W-:-:S15]  /*12e30*/  HMMA.16816.F32.BF16 R20, R8, R12, R20 ;  /* 0x0000000c0814723c */ /* 0x004fde0000041814 */
[----:B------:R-:W-:-:S04]  /*12e40*/  NOP ;  /* 0x0000000000007918 */ /* 0x000fc80000000000 */
[----:B------:R-:W-:Y:S01]  /*12e50*/  IMAD.MOV.U32 R28, RZ, RZ, R20 ;  /* 0x000000ffff1c7224 */ /* 0x000fe200078e0014 */
[----:B------:R-:W-:Y:S01]  /*12e60*/  MOV R13, R21 ;  /* 0x00000015000d7202 */ /* 0x000fe20000000f00 */
[----:B------:R-:W-:Y:S01]  /*12e70*/  IMAD.MOV.U32 R12, RZ, RZ, R22 ;  /* 0x000000ffff0c7224 */ /* 0x000fe200078e0016 */
[----:B------:R-:W-:Y:S02]  /*12e80*/  MOV R2, R23 ;  /* 0x0000001700027202 */ /* 0x000fe40000000f00 */
[----:B------:R-:W0:Y:S04]  /*12e90*/  LDSM.16.M88.4 R20, [R0+UR6+0x10080] ;  /* 0x010080060014783b */ /* 0x000e280008000200 */
[----:B0-----:R-:W-:Y:S04]  /*12ea0*/  STL.64 [R1+0x70], R20 ;  /* 0x0000701401007387 */ /* 0x001fe80000100a00 */
[----:B------:R0:W-:Y:S04]  /*12eb0*/  STL.64 [R1+0x78], R22 ;  /* 0x0000781601007387 */ /* 0x0001e80000100a00 */
[----:B0-----:R-:W2:Y:S04]  /*12ec0*/  LDL.LU.64 R22, [R1+0x2458] ;  /* 0x0024580001167983 */ /* 0x001ea80000300a00 */
[----:B------:R-:W2:Y:S04]  /*12ed0*/  LDL.LU.64 R20, [R1+0x2450] ;  /* 0x0024500001147983 */ /* 0x000ea80000300a00 */
[----:B------:R0:W-:Y:S01]  /*12ee0*/  STL [R1+0x2388], R0 ;  /* 0x0023880001007387 */ /* 0x0001e20000100800 */
[----:B--2---:R-:W-:Y:S03]  /*12ef0*/  HMMA.16816.F32.BF16 R20, R8, R16, R20 ;  /* 0x000000100814723c */ /* 0x004fe60000041814 */
[----:B------:R-:W2:Y:S04]  /*12f00*/  LDL.LU.64 R10, [R1+0x2448] ;  /* 0x00244800010a7983 */ /* 0x000ea80000300a00 */
[----:B------:R-:W2:-:S12]  /*12f10*/  LDL.LU.64 R8, [R1+0x2440] ;  /* 0x0024400001087983 */ /* 0x000e980000300a00 */
[----:B------:R-:W-:Y:S01]  /*12f20*/  IMAD.MOV.U32 R7, RZ, RZ, R20 ;  /* 0x000000ffff077224 */ /* 0x000fe200078e0014 */
[----:B------:R-:W-:Y:S01]  /*12f30*/  MOV R17, R21 ;  /* 0x0000001500117202 */ /* 0x000fe20000000f00 */
[----:B------:R-:W-:Y:S01]  /*12f40*/  IMAD.MOV.U32 R16, RZ, RZ, R22 ;  /* 0x000000ffff107224 */ /* 0x000fe200078e0016 */
[----:B0-----:R-:W-:Y:S02]  /*12f50*/  MOV R0, R23 ;  /* 0x0000001700007202 */ /* 0x001fe40000000f00 */
[----:B------:R-:W0:Y:S04]  /*12f60*/  LDSM.16.MT88.4 R20, [R29+UR6+0x21000] ;  /* 0x021000061d14783b */ /* 0x000e280008004200 */
[----:B0-----:R-:W-:Y:S04]  /*12f70*/  STL.64 [R1+0x23f0], R22 ;  /* 0x0023f01601007387 */ /* 0x001fe80000100a00 */
[----:B------:R0:W-:Y:S02]  /*12f80*/  STL.64 [R1+0x23e8], R20 ;  /* 0x0023e81401007387 */ /* 0x0001e40000100a00 */
[----:B0-----:R-:W-:Y:S01]  /*12f90*/  IMAD.MOV.U32 R20, RZ, RZ, R5 ;  /* 0x000000ffff147224 */ /* 0x001fe200078e0005 */
[----:B------:R-:W-:Y:S01]  /*12fa0*/  MOV R21, R6 ;  /* 0x0000000600157202 */ /* 0x000fe20000000f00 */
[----:B------:R-:W2:Y:S04]  /*12fb0*/  LDL.LU R5, [R1+0x243c] ;  /* 0x00243c0001057983 */ /* 0x000ea80000300800 */
[----:B------:R-:W2:Y:S04]  /*12fc0*/  LDL.LU R6, [R1+0x2438] ;  /* 0x0024380001067983 */ /* 0x000ea80000300800 */
[----:B------:R0:W-:Y:S02]  /*12fd0*/  STL.64 [R1+0x2408], R20 ;  /* 0x0024081401007387 */ /* 0x0001e40000100a00 */
[----:B0-----:R-:W-:-:S02]  /*12fe0*/  IMAD.MOV.U32 R20, RZ, RZ, R7 ;  /* 0x000000ffff147224 */ /* 0x001fc400078e0007 */
[----:B------:R-:W2:Y:S01]  /*12ff0*/  LDL.LU R7, [R1+0x2434] ;  /* 0x0024340001077983 */ /* 0x000ea20000300800 */
[----:B------:R-:W-:Y:S01]  /*13000*/  IMAD.MOV.U32 R22, RZ, RZ, R16 ;  /* 0x000000ffff167224 */ /* 0x000fe200078e0010 */
[----:B------:R-:W-:Y:S02]  /*13010*/  MOV R23, R0 ;  /* 0x0000000000177202 */ /* 0x000fe40000000f00 */
[----:B------:R-:W-:-:S03]  /*13020*/  MOV R21, R17 ;  /* 0x0000001100157202 */ /* 0x000fc60000000f00 */
[----:B------:R0:W-:Y:S01]  /*13030*/  STL.64 [R1+0x2418], R22 ;  /* 0x0024181601007387 */ /* 0x0001e20000100a00 */
[----:B---3--:R-:W-:-:S03]  /*13040*/  MOV R0, R15 ;  /* 0x0000000f00007202 */ /* 0x008fc60000000f00 */
[----:B------:R1:W-:Y:S01]  /*13050*/  STL.64 [R1+0x2410], R20 ;  /* 0x0024101401007387 */ /* 0x0003e20000100a00 */
[----:B0-----:R-:W-:Y:S01]  /*13060*/  MOV R23, R2 ;  /* 0x0000000200177202 */ /* 0x001fe20000000f00 */
[----:B------:R-:W-:Y:S02]  /*13070*/  IMAD.MOV.U32 R2, RZ, RZ, R14 ;  /* 0x000000ffff027224 */ /* 0x000fe400078e000e */
[----:B-1----:R-:W-:Y:S01]  /*13080*/  IMAD.MOV.U32 R20, RZ, RZ, R28 ;  /* 0x000000ffff147224 */ /* 0x002fe200078e001c */
[----:B------:R-:W-:Y:S01]  /*13090*/  MOV R21, R13 ;  /* 0x0000000d00157202 */ /* 0x000fe20000000f00 */
[----:B------:R-:W3:Y:S01]  /*130a0*/  LDL.LU R28, [R1+0x2430] ;  /* 0x00243000011c7983 */ /* 0x000ee20000300800 */
[----:B------:R-:W-:Y:S01]  /*130b0*/  IMAD.MOV.U32 R22, RZ, RZ, R12 ;  /* 0x000000ffff167224 */ /* 0x000fe200078e000c */
[C---:B--2---:R-:W-:Y:S02]  /*130c0*/  HMMA.16816.F32.BF16 R8, R4.reuse, R14, R8 ;  /* 0x0000000e0408723c */ /* 0x044fe40000041808 */
[----:B------:R-:W2:Y:S04]  /*130d0*/  LDL.LU.64 R14, [R1+0x2428] ;  /* 0x00242800010e7983 */ /* 0x000ea80000300a00 */
[----:B------:R-:W2:Y:S02]  /*130e0*/  LDL.LU.64 R12, [R1+0x2420] ;  /* 0x00242000010c7983 */ /* 0x000ea40000300a00 */
[----:B-----5:R-:W-:Y:S02]  /*130f0*/  HMMA.16816.F32.BF16 R24, R4, R18, R24 ;  /* 0x000000120418723c */ /* 0x020fe40000041818 */
[----:B------:R-:W0:Y:S04]  /*13100*/  LDSM.16.MT88.4 R4, [R3+UR6+0x21400] ;  /* 0x021400060304783b */ /* 0x000e280008004200 */
[----:B0-----:R0:W-:Y:S04]  /*13110*/  STL.64 [R1+0x23e0], R6 ;  /* 0x0023e00601007387 */ /* 0x0011e80000100a00 */
[----:B------:R2:W-:Y:S01]  /*13120*/  STL.64 [R1+0x23d8], R4 ;  /* 0x0023d80401007387 */ /* 0x0005e20000100a00 */
[----:B0-----:R-:W-:Y:S01]  /*13130*/  IMAD.MOV.U32 R6, RZ, RZ, R2 ;  /* 0x000000ffff067224 */ /* 0x001fe200078e0002 */
[----:B------:R-:W-:-:S07]  /*13140*/  MOV R7, R0 ;  /* 0x0000000000077202 */ /* 0x000fce0000000f00 */
[C---:B--2---:R-:W-:Y:S01]  /*13150*/  HMMA.16816.F32.BF16 R4, R12.reuse, R6, R20 ;  /* 0x000000060c04723c */ /* 0x044fe20000041814 */
[----:B------:R-:W2:Y:S04]  /*13160*/  LDL.LU.64 R22, [R1+0x2418] ;  /* 0x0024180001167983 */ /* 0x000ea80000300a00 */
[----:B------:R-:W2:Y:S03]  /*13170*/  LDL.LU.64 R20, [R1+0x2410] ;  /* 0x0024100001147983 */ /* 0x000ea60000300a00 */
[----:B--2---:R-:W-:Y:S01]  /*13180*/  HMMA.16816.F32.BF16 R12, R12, R18, R20 ;  /* 0x000000120c0c723c */ /* 0x004fe20000041814 */
[----:B------:R-:W2:Y:S04]  /*13190*/  LDL.LU.64 R20, [R1+0x2408] ;  /* 0x0024080001147983 */ /* 0x000ea80000300a00 */
[----:B------:R-:W2:Y:S04]  /*131a0*/  LDL.LU.64 R18, [R1+0x2400] ;  /* 0x0024000001127983 */ /* 0x000ea80000300a00 */
[----:B------:R-:W2:Y:S04]  /*131b0*/  LDL.LU.64 R16, [R1+0x23f8] ;  /* 0x0023f80001107983 */ /* 0x000ea80000300a00 */
[----:B------:R-:W4:Y:S01]  /*131c0*/  LDL.LU.64 R22, [R1+0x23f0] ;  /* 0x0023f00001167983 */ /* 0x000f220000300a00 */
[----:B--2---:R-:W-:Y:S03]  /*131d0*/  HMMA.16816.F32.BF16 R8, R16, R20, R8 ;  /* 0x000000141008723c */ /* 0x004fe60000041808 */
[----:B------:R-:W4:-:S15]  /*131e0*/  LDL.LU.64 R20, [R1+0x23e8] ;  /* 0x0023e80001147983 */ /* 0x000f1e0000300a00 */
[----:B------:R-:W-:Y:S01]  /*131f0*/  NOP ;  /* 0x0000000000007918 */ /* 0x000fe20000000000 */
[----:B------:R-:W-:Y:S01]  /*13200*/  STL.64 [R1], R8 ;  /* 0x0000000801007387 */ /* 0x000fe20000100a00 */
[----:B------:R-:W-:-:S03]  /*13210*/  IMAD.MOV.U32 R0, RZ, RZ, R11 ;  /* 0x000000ffff007224 */ /* 0x000fc600078e000b */
[----:B------:R-:W-:Y:S04]  /*13220*/  STL [R1+0x8], R10 ;  /* 0x0000080a01007387 */ /* 0x000fe80000100800 */
[----:B------:R-:W0:Y:S04]  /*13230*/  LDSM.16.MT88.4 R8, [R29+UR6+0x21400] ;  /* 0x021400061d08783b */ /* 0x000e280008004200 */
[----:B0-----:R-:W-:Y:S04]  /*13240*/  STL.64 [R1+0x23c0], R10 ;  /* 0x0023c00a01007387 */ /* 0x001fe80000100a00 */
[----:B------:R0:W-:Y:S04]  /*13250*/  STL.64 [R1+0x23b8], R8 ;  /* 0x0023b80801007387 */ /* 0x0001e80000100a00 */
[----:B0-----:R-:W2:Y:S04]  /*13260*/  LDL.LU.64 R8, [R1+0x70] ;  /* 0x0000700001087983 */ /* 0x001ea80000300a00 */
[----:B------:R-:W5:Y:S01]  /*13270*/  LDL.64 R10, [R1+0x78] ;  /* 0x00007800010a7983 */ /* 0x000f620000100a00 */
[----:B--2---:R-:W-:Y:S03]  /*13280*/  HMMA.16816.F32.BF16 R24, R16, R8, R24 ;  /* 0x000000081018723c */ /* 0x004fe60000041818 */
[----:B------:R-:W0:-:S15]  /*13290*/  LDSM.16.MT88.4 R16, [R3+UR6+0x21800] ;  /* 0x021800060310783b */ /* 0x000e1e0008004200 */
[----:B------:R-:W-:Y:S01]  /*132a0*/  NOP ;  /* 0x0000000000007918 */ /* 0x000fe20000000000 */
[----:B------:R-:W-:Y:S04]  /*132b0*/  STL.64 [R1+0x23d0], R26 ;  /* 0x0023d01a01007387 */ /* 0x000fe80000100a00 */
[----:B------:R1:W-:Y:S04]  /*132c0*/  STL.64 [R1+0x23c8], R24 ;  /* 0x0023c81801007387 */ /* 0x0003e80000100a00 */
[----:B-1----:R-:W4:Y:S04]  /*132d0*/  LDL.LU.64 R24, [R1+0x20] ;  /* 0x0000200001187983 */ /* 0x002f280000300a00 */
[----:B------:R-:W2:Y:S04]  /*132e0*/  LDL.LU.64 R26, [R1+0x28] ;  /* 0x00002800011a7983 */ /* 0x000ea80000300a00 */
[----:B0-----:R-:W-:Y:S04]  /*132f0*/  STL.64 [R1+0x23a8], R18 ;  /* 0x0023a81201007387 */ /* 0x001fe80000100a00 */
[----:B------:R-:W-:Y:S04]  /*13300*/  STL.64 [R1+0x23a0], R16 ;  /* 0x0023a01001007387 */ /* 0x000fe80000100a00 */
[----:B---3--:R-:W0:Y:S04]  /*13310*/  LDSM.16.M88.4 R16, [R28+UR6+0x80] ;  /* 0x000080061c10783b */ /* 0x008e280008000200 */
[----:B0-----:R-:W-:Y:S01]  /*13320*/  STL.64 [R1+0x40], R16 ;  /* 0x0000401001007387 */ /* 0x001fe20000100a00 */
[----:B------:R-:W-:-:S03]  /*13330*/  MOV R2, R19 ;  /* 0x0000001300027202 */ /* 0x000fc60000000f00 */
[----:B------:R4:W-:Y:S04]  /*13340*/  STL [R1+0x48], R18 ;  /* 0x0000481201007387 */ /* 0x0009e80000100800 */
[----:B------:R-:W-:Y:S01]  /*13350*/  STL [R1+0x23b0], R2 ;  /* 0x0023b00201007387 */ /* 0x000fe20000100800 */
[C---:B----4-:R-:W-:Y:S03]  /*13360*/  HMMA.16816.F32.BF16 R16, R20.reuse, R24, R4 ;  /* 0x000000181410723c */ /* 0x050fe60000041804 */
[----:B------:R-:W0:Y:S05]  /*13370*/  LDSM.16.M88.4 R4, [R28+UR6+0x10080] ;  /* 0x010080061c04783b */ /* 0x000e2a0008000200 */
[----:B------:R-:W-:Y:S01]  /*13380*/  HMMA.16816.F32.BF16 R20, R20, R8, R12 ;  /* 0x000000081414723c */ /* 0x000fe2000004180c */
[----:B------:R-:W1:Y:S04]  /*13390*/  LDSM.16.MT88.4 R12, [R29+UR6+0x21800] ;  /* 0x021800061d0c783b */ /* 0x000e680008004200 */
[----:B0-----:R-:W-:Y:S04]  /*133a0*/  STL.64 [R1+0x30], R4 ;  /* 0x0000300401007387 */ /* 0x001fe80000100a00 */
[----:B------:R0:W-:Y:S04]  /*133b0*/  STL.64 [R1+0x38], R6 ;  /* 0x0000380601007387 */ /* 0x0001e80000100a00 */
[----:B0-----:R-:W3:Y:S04]  /*133c0*/  LDL.LU.64 R6, [R1+0x23e0] ;  /* 0x0023e00001067983 */ /* 0x001ee80000300a00 */
[----:B------:R-:W3:Y:S04]  /*133d0*/  LDL.LU.64 R4, [R1+0x23d8] ;  /* 0x0023d80001047983 */ /* 0x000ee80000300a00 */
[----:B------:R-:W-:Y:S04]  /*133e0*/  STL [R1+0x2328], R28 ;  /* 0x0023281c01007387 */ /* 0x000fe80000100800 */
[----:B-1----:R-:W-:Y:S04]  /*133f0*/  STL.64 [R1+0x2380], R14 ;  /* 0x0023800e01007387 */ /* 0x002fe80000100a00 */
[----:B------:R0:W-:Y:S04]  /*13400*/  STL.64 [R1+0x2378], R12 ;  /* 0x0023780c01007387 */ /* 0x0001e80000100a00 */
[----:B0-----:R-:W3:Y:S04]  /*13410*/  LDL.LU R12, [R1] ;  /* 0x00000000010c7983 */ /* 0x001ee80000300800 */
[----:B------:R-:W3:Y:S04]  /*13420*/  LDL.LU R13, [R1+0x4] ;  /* 0x00000400010d7983 */ /* 0x000ee80000300800 */
[----:B------:R-:W3:Y:S01]  /*13430*/  LDL.LU R14, [R1+0x8] ;  /* 0x00000800010e7983 */ /* 0x000ee20000300800 */
[----:B------:R-:W-:Y:S01]  /*13440*/  IMAD.MOV.U32 R15, RZ, RZ, R0 ;  /* 0x000000ffff0f7224 */ /* 0x000fe200078e0000 */
[----:B--2---:R-:W-:Y:S01]  /*13450*/  MOV R28, R26 ;  /* 0x0000001a001c7202 */ /* 0x004fe20000000f00 */
[----:B------:R-:W-:-:S05]  /*13460*/  IMAD.MOV.U32 R0, RZ, RZ, R27 ;  /* 0x000000ffff007224 */ /* 0x000fca00078e001b */
[C---:B---3--:R-:W-:Y:S01]  /*13470*/  HMMA.16816.F32.BF16 R12, R4.reuse, R26, R12 ;  /* 0x0000001a040c723c */ /* 0x048fe2000004180c */
[----:B------:R-:W2:Y:S04]  /*13480*/  LDL.LU.64 R26, [R1+0x23d0] ;  /* 0x0023d000011a7983 */ /* 0x000ea80000300a00 */
[----:B------:R-:W2:Y:S01]  /*13490*/  LDL.LU.64 R24, [R1+0x23c8] ;  /* 0x0023c80001187983 */ /* 0x000ea20000300a00 */
[----:B-----5:R-:W-:Y:S02]  /*134a0*/  MOV R2, R11 ;  /* 0x0000000b00027202 */ /* 0x020fe40000000f00 */
[----:B--2---:R-:W-:Y:S01]  /*134b0*/  HMMA.16816.F32.BF16 R24, R4, R10, R24 ;  /* 0x0000000a0418723c */ /* 0x004fe20000041818 */
[----:B------:R-:W2:Y:S04]  /*134c0*/  LDL.LU.64 R10, [R1+0x23c0] ;  /* 0x0023c000010a7983 */ /* 0x000ea80000300a00 */
[----:B------:R-:W2:Y:S04]  /*134d0*/  LDL.LU.64 R8, [R1+0x23b8] ;  /* 0x0023b80001087983 */ /* 0x000ea80000300a00 */
[----:B------:R-:W0:Y:S10]  /*134e0*/  LDSM.16.MT88.4 R4, [R3+UR6+0x21c00] ;  /* 0x021c00060304783b */ /* 0x000e340008004200 */
[----:B------:R1:W-:Y:S04]  /*134f0*/  STL.64 [R1+0x2398], R26 ;  /* 0x0023981a01007387 */ /* 0x0003e80000100a00 */
[----:B------:R-:W-:Y:S04]  /*13500*/  STL.64 [R1+0x2390], R24 ;  /* 0x0023901801007387 */ /* 0x000fe80000100a00 */
[----:B-1----:R-:W3:Y:S01]  /*13510*/  LDL.LU R26, [R1+0x78] ;  /* 0x00007800011a7983 */ /* 0x002ee20000300800 */
[----:B------:R-:W-:-:S03]  /*13520*/  IMAD.MOV.U32 R27, RZ, RZ, R2 ;  /* 0x000000ffff1b7224 */ /* 0x000fc600078e0002 */
[----:B------:R-:W4:Y:S04]  /*13530*/  LDL.LU R2, [R1+0x23b0] ;  /* 0x0023b00001027983 */ /* 0x000f280000300800 */
[----:B0-----:R0:W-:Y:S04]  /*13540*/  STL.64 [R1+0x2370], R6 ;  /* 0x0023700601007387 */ /* 0x0011e80000100a00 */
[----:B------:R2:W-:Y:S01]  /*13550*/  STL.64 [R1+0x2368], R4 ;  /* 0x0023680401007387 */ /* 0x0005e20000100a00 */
[----:B0-----:R-:W-:Y:S01]  /*13560*/  MOV R6, R28 ;  /* 0x0000001c00067202 */ /* 0x001fe20000000f00 */
[----:B------:R-:W-:-:S07]  /*13570*/  IMAD.MOV.U32 R7, RZ, RZ, R0 ;  /* 0x000000ffff077224 */ /* 0x000fce00078e0000 */
[C---:B--2---:R-:W-:Y:S01]  /*13580*/  HMMA.16816.F32.BF16 R4, R8.reuse, R6, R16 ;  /* 0x000000060804723c */ /* 0x044fe20000041810 */
[----:B------:R-:W2:Y:S04]  /*13590*/  LDL.LU.64 R18, [R1+0x23a8] ;  /* 0x0023a80001127983 */ /* 0x000ea80000300a00 */
[----:B------:R-:W2:Y:S03]  /*135a0*/  LDL.LU.64 R16, [R1+0x23a0] ;  /* 0x0023a00001107983 */ /* 0x000ea60000300a00 */
[----:B---3--:R-:W-:Y:S01]  /*135b0*/  HMMA.16816.F32.BF16 R20, R8, R26, R20 ;  /* 0x0000001a0814723c */ /* 0x008fe20000041814 */
[----:B------:R-:W2:Y:S07]  /*135c0*/  LDL.LU.64 R8, [R1+0x40] ;  /* 0x0000400001087983 */ /* 0x000eae0000300a00 */
[----:B--2---:R-:W-:Y:S01]  /*135d0*/  HMMA.16816.F32.BF16 R24, R16, R8, R12 ;  /* 0x000000081018723c */ /* 0x004fe2000004180c */
[----:B------:R-:W-:Y:S01]  /*135e0*/  MOV R13, R8 ;  /* 0x00000008000d7202 */ /* 0x000fe20000000f00 */
[----:B------:R-:W-:-:S02]  /*135f0*/  IMAD.MOV.U32 R12, RZ, RZ, R9 ;  /* 0x000000ffff0c7224 */ /* 0x000fc400078e0009 */
[----:B------:R-:W0:-:S15]  /*13600*/  LDSM.16.MT88.4 R8, [R29+UR6+0x21c00] ;  /* 0x021c00061d08783b */ /* 0x000e1e0008004200 */
[----:B------:R-:W-:Y:S01]  /*13610*/  MOV R15, R26 ;  /* 0x0000001a000f7202 */ /* 0x000fe20000000f00 */
[----:B------:R-:W-:Y:S01]  /*13620*/  IMAD.MOV.U32 R14, RZ, RZ, R27 ;  /* 0x000000ffff0e7224 */ /* 0x000fe200078e001b */
[----:B------:R-:W-:Y:S01]  /*13630*/  MOV R0, R24 ;  /* 0x0000001800007202 */ /* 0x000fe20000000f00 */
[----:B------:R-:W-:Y:S01]  /*13640*/  IMAD.MOV.U32 R28, RZ, RZ, R25 ;  /* 0x000000ffff1c7224 */ /* 0x000fe200078e0019 */
[----:B------:R-:W2:Y:S04]  /*13650*/  LDL.LU.64 R26, [R1+0x2398] ;  /* 0x00239800011a7983 */ /* 0x000ea80000300a00 */
[----:B------:R-:W2:Y:S04]  /*13660*/  LDL.LU.64 R24, [R1+0x2390] ;  /* 0x0023900001187983 */ /* 0x000ea80000300a00 */
[----:B0-----:R-:W-:Y:S04]  /*13670*/  STL.64 [R1+0x2350], R10 ;  /* 0x0023500a01007387 */ /* 0x001fe80000100a00 */
[----:B------:R0:W-:Y:S04]  /*13680*/  STL.64 [R1+0x2348], R8 ;  /* 0x0023480801007387 */ /* 0x0001e80000100a00 */
[----:B0-----:R-:W2:Y:S04]  /*13690*/  LDL.LU.64 R8, [R1+0x30] ;  /* 0x0000300001087983 */ /* 0x001ea80000300a00 */
[----:B------:R-:W3:Y:S01]  /*136a0*/  LDL.LU.64 R10, [R1+0x38] ;  /* 0x00003800010a7983 */ /* 0x000ee20000300a00 */
[----:B--2---:R-:W-:Y:S03]  /*136b0*/  HMMA.16816.F32.BF16 R24, R16, R8, R24 ;  /* 0x000000081018723c */ /* 0x004fe60000041818 */
[----:B------:R-:W0:-:S15]  /*136c0*/  LDSM.16.MT88.4 R16, [R3+UR6+0x22000] ;  /* 0x022000060310783b */ /* 0x000e1e0008004200 */
[----:B------:R-:W-:Y:S01]  /*136d0*/  NOP ;  /* 0x0000000000007918 */ /* 0x000fe20000000000 */
[----:B------:R-:W-:Y:S04]  /*136e0*/  STL.64 [R1+0x2360], R26 ;  /* 0x0023601a01007387 */ /* 0x000fe80000100a00 */
[----:B------:R1:W-:Y:S02]  /*136f0*/  STL.64 [R1+0x2358], R24 ;  /* 0x0023581801007387 */ /* 0x0003e40000100a00 */
[----:B-1----:R-:W-:Y:S02]  /*13700*/  MOV R24, R0 ;  /* 0x0000000000187202 */ /* 0x002fe40000000f00 */
[----:B------:R-:W2:Y:S01]  /*13710*/  LDL.LU R0, [R1+0x2388] ;  /* 0x0023880001007983 */ /* 0x000ea20000300800 */
[----:B------:R-:W-:Y:S01]  /*13720*/  MOV R26, R15 ;  /* 0x0000000f001a7202 */ /* 0x000fe20000000f00 */
[----:B------:R-:W-:-:S02]  /*13730*/  IMAD.MOV.U32 R27, RZ, RZ, R14 ;  /* 0x000000ffff1b7224 */ /* 0x000fc400078e000e */
[----:B0-----:R0:W-:Y:S04]  /*13740*/  STL.64 [R1+0x2338], R18 ;  /* 0x0023381201007387 */ /* 0x0011e80000100a00 */
[----:B------:R1:W-:Y:S01]  /*13750*/  STL.64 [R1+0x2330], R16 ;  /* 0x0023301001007387 */ /* 0x0003e20000100a00 */
[----:B------:R-:W-:-:S03]  /*13760*/  IMAD.MOV.U32 R25, RZ, RZ, R28 ;  /* 0x000000ffff197224 */ /* 0x000fc600078e001c */
[----:B0-----:R-:W5:Y:S01]  /*13770*/  LDL.LU R18, [R1+0x48] ;  /* 0x0000480001127983 */ /* 0x001f620000300800 */
[----:B-1----:R-:W-:Y:S01]  /*13780*/  MOV R16, R13 ;  /* 0x0000000d00107202 */ /* 0x002fe20000000f00 */
[----:B------:R-:W-:Y:S02]  /*13790*/  IMAD.MOV.U32 R17, RZ, RZ, R12 ;  /* 0x000000ffff117224 */ /* 0x000fe400078e000c */
[----:B--2---:R-:W0:Y:S04]  /*137a0*/  LDSM.16.M88.4 R12, [R0+UR6+0x100] ;  /* 0x00010006000c783b */ /* 0x004e280008000200 */
[----:B0-----:R-:W-:Y:S01]  /*137b0*/  STL [R1+0x60], R12 ;  /* 0x0000600c01007387 */ /* 0x001fe20000100800 */
[----:B------:R-:W-:-:S03]  /*137c0*/  IMAD.MOV.U32 R28, RZ, RZ, R13 ;  /* 0x000000ffff1c7224 */ /* 0x000fc600078e000d */
[----:B------:R0:W-:Y:S04]  /*137d0*/  STL.64 [R1+0x68], R14 ;  /* 0x0000680e01007387 */ /* 0x0001e80000100a00 */
[----:B0-----:R-:W2:Y:S04]  /*137e0*/  LDL.LU.64 R14, [R1+0x2380] ;  /* 0x00238000010e7983 */ /* 0x001ea80000300a00 */
[----:B------:R-:W2:Y:S01]  /*137f0*/  LDL.LU.64 R12, [R1+0x2378] ;  /* 0x00237800010c7983 */ /* 0x000ea20000300a00 */
[----:B----4-:R-:W-:-:S03]  /*13800*/  MOV R19, R2 ;  /* 0x0000000200137202 */ /* 0x010fc60000000f00 */
[----:B------:R0:W-:Y:S01]  /*13810*/  STL [R1+0x2340], R28 ;  /* 0x0023401c01007387 */ /* 0x0001e20000100800 */
[----:B--2---:R-:W-:-:S15]  /*13820*/  HMMA.16816.F32.BF16 R4, R12, R16, R4 ;  /* 0x000000100c04723c */ /* 0x004fde0000041804 */
[----:B------:R-:W-:-:S04]  /*13830*/  NOP ;  /* 0x0000000000007918 */ /* 0x000fc80000000000 */
[----:B0-----:R-:W-:Y:S01]  /*13840*/  MOV R28, R4 ;  /* 0x00000004001c7202 */ /* 0x001fe20000000f00 */
[----:B------:R-:W-:Y:S01]  /*13850*/  IMAD.MOV.U32 R17, RZ, RZ, R5 ;  /* 0x000000ffff117224 */ /* 0x000fe200078e0005 */
[----:B------:R-:W-:Y:S01]  /*13860*/  MOV R16, R6 ;  /* 0x0000000600107202 */ /* 0x000fe20000000f00 */
[----:B------:R-:W-:Y:S02]  /*13870*/  IMAD.MOV.U32 R2, RZ, RZ, R7 ;  /* 0x000000ffff027224 */ /* 0x000fe400078e0007 */
[----:B------:R-:W0:Y:S04]  /*13880*/  LDSM.16.M88.4 R4, [R0+UR6+0x10100] ;  /* 0x010100060004783b */ /* 0x000e280008000200 */
[----:B0-----:R-:W-:Y:S04]  /*13890*/  STL.64 [R1+0x50], R4 ;  /* 0x0000500401007387 */ /* 0x001fe80000100a00 */
[----:B------:R0:W-:Y:S04]  /*138a0*/  STL.64 [R1+0x58], R6 ;  /* 0x0000580601007387 */ /* 0x0001e80000100a00 */
[----:B0-----:R-:W5:Y:S04]  /*138b0*/  LDL.LU.64 R6, [R1+0x2370] ;  /* 0x0023700001067983 */ /* 0x001f680000300a00 */
[----:B------:R-:W5:Y:S01]  /*138c0*/  LDL.LU.64 R4, [R1+0x2368] ;  /* 0x0023680001047983 */ /* 0x000f620000300a00 */
[----:B------:R-:W-:Y:S03]  /*138d0*/  HMMA.16816.F32.BF16 R20, R12, R8, R20 ;  /* 0x000000080c14723c */ /* 0x000fe60000041814 */
[----:B------:R-:W0:Y:S04]  /*138e0*/  LDSM.16.MT88.4 R12, [R29+UR6+0x22000] ;  /* 0x022000061d0c783b */ /* 0x000e280008004200 */
[----:B------:R-:W-:Y:S04]  /*138f0*/  STL [R1+0x22c0], R0 ;  /* 0x0022c00001007387 */ /* 0x000fe80000100800 */
[----:B0-----:R0:W-:Y:S04]  /*13900*/  STL.64 [R1+0x2310], R14 ;  /* 0x0023100e01007387 */ /* 0x0011e80000100a00 */
[----:B------:R1:W-:Y:S01]  /*13910*/  STL.64 [R1+0x2308], R12 ;  /* 0x0023080c01007387 */ /* 0x0003e20000100a00 */
[----:B0-----:R-:W-:-:S02]  /*13920*/  MOV R14, R16 ;  /* 0x00000010000e7202 */ /* 0x001fc40000000f00 */
[----:B-1----:R-:W-:Y:S01]  /*13930*/  MOV R12, R28 ;  /* 0x0000001c000c7202 */ /* 0x002fe20000000f00 */
[----:B------:R-:W-:Y:S01]  /*13940*/  IMAD.MOV.U32 R13, RZ, RZ, R17 ;  /* 0x000000ffff0d7224 */ /* 0x000fe200078e0011 */
[----:B-----5:R-:W-:-:S15]  /*13950*/  HMMA.16816.F32.BF16 R24, R4, R18, R24 ;  /* 0x000000120418723c */ /* 0x020fde0000041818 */
[----:B------:R-:W-:-:S04]  /*13960*/  NOP ;  /* 0x0000000000007918 */ /* 0x000fc80000000000 */
[----:B------:R-:W-:Y:S01]  /*13970*/  MOV R28, R25 ;  /* 0x00000019001c7202 */ /* 0x000fe20000000f00 */
[----:B------:R-:W-:Y:S01]  /*13980*/  IMAD.MOV.U32 R17, RZ, RZ, R26 ;  /* 0x000000ffff117224 */ /* 0x000fe200078e001a */
[----:B------:R-:W-:Y:S01]  /*13990*/  STL [R1+0x10], R24 ;  /* 0x0000101801007387 */ /* 0x000fe20000100800 */
[----:B------:R-:W-:-:S03]  /*139a0*/  MOV R16, R27 ;  /* 0x0000001b00107202 */ /* 0x000fc60000000f00 */
[----:B------:R-:W0:Y:S04]  /*139b0*/  LDSM.16.MT88.4 R24, [R3+UR6+0x22400] ;  /* 0x022400060318783b */ /* 0x000e280008004200 */
[----:B0-----:R-:W-:Y:S04]  /*139c0*/  STL.64 [R1+0x20], R24 ;  /* 0x0000201801007387 */ /* 0x001fe80000100a00 */
[----:B------:R0:W-:Y:S04]  /*139d0*/  STL.64 [R1+0x28], R26 ;  /* 0x0000281a01007387 */ /* 0x0001e80000100a00 */
[----:B0-----:R-:W2:Y:S04]  /*139e0*/  LDL.LU.64 R26, [R1+0x2360] ;  /* 0x00236000011a7983 */ /* 0x001ea80000300a00 */
[----:B------:R-:W2:Y:S01]  /*139f0*/  LDL.LU.64 R24, [R1+0x2358] ;  /* 0x0023580001187983 */ /* 0x000ea20000300a00 */
[----:B------:R-:W-:Y:S01]  /*13a00*/  IMAD.MOV.U32 R15, RZ, RZ, R2 ;  /* 0x000000ffff0f7224 */ /* 0x000fe200078e0002 */
[----:B---3--:R-:W-:Y:S01]  /*13a10*/  MOV R0, R11 ;  /* 0x0000000b00007202 */ /* 0x008fe20000000f00 */
[----:B------:R-:W-:Y:S01]  /*13a20*/  IMAD.MOV.U32 R2, RZ, RZ, R10 ;  /* 0x000000ffff027224 */ /* 0x000fe200078e000a */
[----:B--2---:R-:W-:Y:S01]  /*13a30*/  HMMA.16816.F32.BF16 R24, R4, R10, R24 ;  /* 0x0000000a0418723c */ /* 0x004fe20000041818 */
[----:B------:R-:W2:Y:S04]  /*13a40*/  LDL.LU.64 R10, [R1+0x2350] ;  /* 0x00235000010a7983 */ /* 0x000ea80000300a00 */
[----:B------:R-:W2:Y:S01]  /*13a50*/  LDL.LU.64 R8, [R1+0x2348] ;  /* 0x0023480001087983 */ /* 0x000ea20000300a00 */
[----:B------:R-:W-:-:S03]  /*13a60*/  MOV R5, R28 ;  /* 0x0000001c00057202 */ /* 0x000fc60000000f00 */
[----:B------:R-:W3:Y:S04]  /*13a70*/  LDL.LU R4, [R1+0x10] ;  /* 0x0000100001047983 */ /* 0x000ee80000300800 */
[----:B------:R-:W4:Y:S01]  /*13a80*/  LDL.LU R28, [R1+0x2340] ;  /* 0x00234000011c7983 */ /* 0x000f220000300800 */
[----:B------:R-:W-:Y:S01]  /*13a90*/  IMAD.MOV.U32 R6, RZ, RZ, R17 ;  /* 0x000000ffff067224 */ /* 0x000fe200078e0011 */
[----:B------:R-:W-:-:S04]  /*13aa0*/  MOV R7, R16 ;  /* 0x0000001000077202 */ /* 0x000fc80000000f00 */
[----:B------:R0:W-:Y:S02]  /*13ab0*/  STL.64 [R1+0x2320], R26 ;  /* 0x0023201a01007387 */ /* 0x0001e40000100a00 */
[----:B0-----:R-:W-:Y:S01]  /*13ac0*/  MOV R26, R2 ;  /* 0x00000002001a7202 */ /* 0x001fe20000000f00 */
[----:B------:R-:W-:Y:S01]  /*13ad0*/  IMAD.MOV.U32 R27, RZ, RZ, R0 ;  /* 0x000000ffff1b7224 */ /* 0x000fe200078e0000 */
[----:B------:R-:W-:Y:S01]  /*13ae0*/  STL.64 [R1+0x2318], R24 ;  /* 0x0023181801007387 */ /* 0x000fe20000100a00 */
[C---:B--2---:R-:W-:Y:S08]  /*13af0*/  HMMA.16816.F32.BF16 R16, R8.reuse, R18, R12 ;  /* 0x000000120810723c */ /* 0x044ff0000004180c */
[----:B------:R-:W-:Y:S01]  /*13b00*/  HMMA.16816.F32.BF16 R20, R8, R26, R20 ;  /* 0x0000001a0814723c */ /* 0x000fe20000041814 */
[----:B------:R-:W0:Y:S04]  /*13b10*/  LDSM.16.MT88.4 R8, [R29+UR6+0x22400] ;  /* 0x022400061d08783b */ /* 0x000e280008004200 */
[----:B------:R-:W1:Y:S06]  /*13b20*/  LDSM.16.MT88.4 R24, [R3+UR6+0x22800] ;  /* 0x022800060318783b */ /* 0x000e6c0008004200 */
[----:B------:R-:W-:Y:S01]  /*13b30*/  IMAD.MOV.U32 R12, RZ, RZ, R18 ;  /* 0x000000ffff0c7224 */ /* 0x000fe200078e0012 */
[----:B------:R-:W-:-:S02]  /*13b40*/  MOV R2, R19 ;  /* 0x0000001300027202 */ /* 0x000fc40000000f00 */
[----:B------:R-:W-:Y:S01]  /*13b50*/  MOV R14, R16 ;  /* 0x00000010000e7202 */ /* 0x000fe20000000f00 */
[----:B------:R-:W3:Y:S01]  /*13b60*/  LDL.LU.64 R18, [R1+0x2338] ;  /* 0x0023380001127983 */ /* 0x000ee20000300a00 */
[----:B------:R-:W-:-:S03]  /*13b70*/  MOV R13, R17 ;  /* 0x00000011000d7202 */ /* 0x000fc60000000f00 */
[----:B------:R-:W3:Y:S04]  /*13b80*/  LDL.LU.64 R16, [R1+0x2330] ;  /* 0x0023300001107983 */ /* 0x000ee80000300a00 */
[----:B------:R-:W-:Y:S04]  /*13b90*/  STL.64 [R1+0x2300], R22 ;  /* 0x0023001601007387 */ /* 0x000fe80000100a00 */
[----:B------:R2:W-:Y:S04]  /*13ba0*/  STL.64 [R1+0x22f8], R20 ;  /* 0x0022f81401007387 */ /* 0x0005e80000100a00 */
[----:B--2---:R-:W3:Y:S01]  /*13bb0*/  LDL.LU R20, [R1+0x60] ;  /* 0x0000600001147983 */ /* 0x004ee20000300800 */
[----:B----4-:R-:W-:-:S03]  /*13bc0*/  MOV R21, R28 ;  /* 0x0000001c00157202 */ /* 0x010fc60000000f00 */
[----:B------:R-:W2:Y:S04]  /*13bd0*/  LDL.LU R28, [R1+0x2328] ;  /* 0x00232800011c7983 */ /* 0x000ea80000300800 */
[----:B0-----:R-:W-:Y:S04]  /*13be0*/  STL.64 [R1+0x22f0], R10 ;  /* 0x0022f00a01007387 */ /* 0x001fe80000100a00 */
[----:B------:R0:W-:Y:S04]  /*13bf0*/  STL.64 [R1+0x22e8], R8 ;  /* 0x0022e80801007387 */ /* 0x0001e80000100a00 */
[----:B0-----:R-:W4:Y:S04]  /*13c00*/  LDL.LU R8, [R1+0x50] ;  /* 0x0000500001087983 */ /* 0x001f280000300800 */
[----:B------:R-:W4:Y:S04]  /*13c10*/  LDL.LU R9, [R1+0x54] ;  /* 0x0000540001097983 */ /* 0x000f280000300800 */
[----:B-1----:R-:W-:Y:S04]  /*13c20*/  STL.64 [R1+0x10], R24 ;  /* 0x0000101801007387 */ /* 0x002fe80000100a00 */
[----:B------:R-:W-:Y:S04]  /*13c30*/  STL.64 [R1+0x18], R26 ;  /* 0x0000181a01007387 */ /* 0x000fe80000100a00 */
[----:B--2---:R-:W0:Y:S04]  /*13c40*/  LDSM.16.M88.4 R24, [R28+UR6+0x100] ;  /* 0x000100061c18783b */ /* 0x004e280008000200 */
[----:B0-----:R-:W-:Y:S01]  /*13c50*/  STL [R1+0x30], R24 ;  /* 0x0000301801007387 */ /* 0x001fe20000100800 */
[----:B------:R-:W-:-:S03]  /*13c60*/  IMAD.MOV.U32 R0, RZ, RZ, R25 ;  /* 0x000000ffff007224 */ /* 0x000fc600078e0019 */
[----:B------:R0:W-:Y:S04]  /*13c70*/  STL.64 [R1+0x38], R26 ;  /* 0x0000381a01007387 */ /* 0x0001e80000100a00 */
[----:B0-----:R-:W4:Y:S04]  /*13c80*/  LDL.LU.64 R26, [R1+0x2320] ;  /* 0x00232000011a7983 */ /* 0x001f280000300a00 */
[----:B------:R-:W4:Y:S01]  /*13c90*/  LDL.LU.64 R24, [R1+0x2318] ;  /* 0x0023180001187983 */ /* 0x000f220000300a00 */
[C---:B---3--:R-:W-:Y:S08]  /*13ca0*/  HMMA.16816.F32.BF16 R4, R16.reuse, R20, R4 ;  /* 0x000000141004723c */ /* 0x048ff00000041804 */
[----:B----4-:R-:W-:Y:S01]  /*13cb0*/  HMMA.16816.F32.BF16 R24, R16, R8, R24 ;  /* 0x000000081018723c */ /* 0x010fe20000041818 */
[----:B------:R-:W-:Y:S01]  /*13cc0*/  MOV R16, R14 ;  /* 0x0000000e00107202 */ /* 0x000fe20000000f00 */
[----:B------:R-:W-:Y:S01]  /*13cd0*/  IMAD.MOV.U32 R18, RZ, RZ, R12 ;  /* 0x000000ffff127224 */ /* 0x000fe200078e000c */
[----:B------:R-:W-:-:S02]  /*13ce0*/  MOV R17, R13 ;  /* 0x0000000d00117202 */ /* 0x000fc40000000f00 */
[----:B------:R-:W0:Y:S04]  /*13cf0*/  LDSM.16.M88.4 R12, [R28+UR6+0x10100] ;  /* 0x010100061c0c783b */ /* 0x000e280008000200 */
[----:B0-----:R-:W-:Y:S04]  /*13d00*/  STL.64 [R1+0x80], R12 ;  /* 0x0000800c01007387 */ /* 0x001fe80000100a00 */
[----:B------:R0:W-:Y:S04]  /*13d10*/  STL.64 [R1+0x88], R14 ;  /* 0x0000880e01007387 */ /* 0x0001e80000100a00 */
[----:B0-----:R-:W2:Y:S04]  /*13d20*/  LDL.LU.64 R14, [R1+0x2310] ;  /* 0x00231000010e7983 */ /* 0x001ea80000300a00 */
[----:B------:R-:W2:Y:S01]  /*13d30*/  LDL.LU.64 R12, [R1+0x2308] ;  /* 0x00230800010c7983 */ /* 0x000ea20000300a00 */
[----:B------:R-:W-:-:S03]  /*13d40*/  MOV R19, R2 ;  /* 0x0000000200137202 */ /* 0x000fc60000000f00 */
[----:B------:R-:W-:Y:S04]  /*13d50*/  STL [R1+0x2240], R28 ;  /* 0x0022401c01007387 */ /* 0x000fe80000100800 */
[----:B--2---:R-:W-:Y:S01]  /*13d60*/  HMMA.16816.F32.BF16 R16, R12, R20, R16 ;  /* 0x000000140c10723c */ /* 0x004fe20000041810 */
[----:B------:R-:W0:Y:S02]  /*13d70*/  LDSM.16.MT88.4 R20, [R29+UR6+0x22800] ;  /* 0x022800061d14783b */ /* 0x000e240008004200 */
[----:B0-----:R-:W-:Y:S02]  /*13d80*/  MOV R28, R22 ;  /* 0x00000016001c7202 */ /* 0x001fe40000000f00 */
[----:B------:R0:W-:Y:S01]  /*13d90*/  STL.64 [R1], R20 ;  /* 0x0000001401007387 */ /* 0x0001e20000100a00 */
[----:B------:R-:W-:-:S03]  /*13da0*/  IMAD.MOV.U32 R2, RZ, RZ, R23 ;  /* 0x000000ffff027224 */ /* 0x000fc600078e0017 */
[----:B------:R-:W2:Y:S04]  /*13db0*/  LDL.LU.64 R22, [R1+0x2300] ;  /* 0x0023000001167983 */ /* 0x000ea80000300a00 */
[----:B0-----:R-:W2:Y:S04]  /*13dc0*/  LDL.LU.64 R20, [R1+0x22f8] ;  /* 0x0022f80001147983 */ /* 0x001ea80000300a00 */
[----:B------:R-:W3:Y:S01]  /*13dd0*/  LDL.LU.64 R10, [R1+0x22f0] ;  /* 0x0022f000010a7983 */ /* 0x000ee20000300a00 */
[----:B--2---:R-:W-:Y:S03]  /*13de0*/  HMMA.16816.F32.BF16 R20, R12, R8, R20 ;  /* 0x000000080c14723c */ /* 0x004fe60000041814 */
[----:B------:R-:W3:Y:S04]  /*13df0*/  LDL.LU.64 R8, [R1+0x22e8] ;  /* 0x0022e80001087983 */ /* 0x000ee80000300a00 */
[----:B------:R-:W2:Y:S04]  /*13e00*/  LDL.LU R12, [R1+0x20] ;  /* 0x00002000010c7983 */ /* 0x000ea80000300800 */
[----:B------:R-:W2:Y:S04]  /*13e10*/  LDL.LU R13, [R1+0x24] ;  /* 0x00002400010d7983 */ /* 0x000ea80000300800 */
[----:B------:R-:W2:Y:S04]  /*13e20*/  LDL.LU R14, [R1+0x28] ;  /* 0x00002800010e7983 */ /* 0x000ea80000300800 */
[----:B------:R-:W2:Y:S04]  /*13e30*/  LDL.LU R15, [R1+0x2c] ;  /* 0x00002c00010f7983 */ /* 0x000ea80000300800 */
[----:B------:R0:W-:Y:S04]  /*13e40*/  STL.64 [R1+0x22e0], R22 ;  /* 0x0022e01601007387 */ /* 0x0001e80000100a00 */
[----:B------:R-:W-:Y:S04]  /*13e50*/  STL.64 [R1+0x22d8], R20 ;  /* 0x0022d81401007387 */ /* 0x000fe80000100a00 */
[----:B0-----:R-:W2:Y:S04]  /*13e60*/  LDL.LU R22, [R1+0x68] ;  /* 0x0000680001167983 */ /* 0x001ea80000300800 */
[----:B------:R-:W2:Y:S02]  /*13e70*/  LDL.LU R23, [R1+0x6c] ;  /* 0x00006c0001177983 */ /* 0x000ea40000300800 */
[----:B--2---:R-:W-:-:S15]  /*13e80*/  HMMA.16816.F32.BF16 R4, R12, R22, R4 ;  /* 0x000000160c04723c */ /* 0x004fde0000041804 */
[----:B------:R-:W-:-:S04]  /*13e90*/  NOP ;  /* 0x0000000000007918 */ /* 0x000fc80000000000 */
[----:B------:R0:W-:Y:S04]  /*13ea0*/  STL.64 [R1+0x22d0], R6 ;  /* 0x0022d00601007387 */ /* 0x0001e80000100a00 */
[----:B------:R-:W-:Y:S04]  /*13eb0*/  STL.64 [R1+0x22c8], R4 ;  /* 0x0022c80401007387 */ /* 0x000fe80000100a00 */
[----:B0-----:R-:W2:Y:S04]  /*13ec0*/  LDL.LU R6, [R1+0x58] ;  /* 0x0000580001067983 */ /* 0x001ea80000300800 */
[----:B------:R-:W2:Y:S01]  /*13ed0*/  LDL.LU R7, [R1+0x5c] ;  /* 0x00005c0001077983 */ /* 0x000ea20000300800 */
[----:B---3--:R-:W-:Y:S08]  /*13ee0*/  HMMA.16816.F32.BF16 R16, R8, R22, R16 ;  /* 0x000000160810723c */ /* 0x008ff00000041810 */
[----:B--2---:R-:W-:Y:S01]  /*13ef0*/  HMMA.16816.F32.BF16 R24, R12, R6, R24 ;  /* 0x000000060c18723c */ /* 0x004fe20000041818 */
[----:B------:R-:W0:Y:S04]  /*13f00*/  LDSM.16.MT88.4 R12, [R3+UR6+0x22c00] ;  /* 0x022c0006030c783b */ /* 0x000e280008004200 */
[----:B0-----:R-:W-:Y:S04]  /*13f10*/  STL.64 [R1+0x2298], R14 ;  /* 0x0022980e01007387 */ /* 0x001fe80000100a00 */
[----:B------:R0:W-:Y:S04]  /*13f20*/  STL.64 [R1+0x2290], R12 ;  /* 0x0022900c01007387 */ /* 0x0001e80000100a00 */
[----:B0-----:R-:W2:Y:S04]  /*13f30*/  LDL.LU R12, [R1+0x30] ;  /* 0x00003000010c7983 */ /* 0x001ea80000300800 */
[----:B------:R-:W3:Y:S04]  /*13f40*/  LDL.LU.64 R22, [R1+0x22e0] ;  /* 0x0022e00001167983 */ /* 0x000ee80000300a00 */
[----:B------:R-:W3:Y:S01]  /*13f50*/  LDL.LU.64 R20, [R1+0x22d8] ;  /* 0x0022d80001147983 */ /* 0x000ee20000300a00 */
[----:B------:R-:W-:Y:S01]  /*13f60*/  MOV R13, R0 ;  /* 0x00000000000d7202 */ /* 0x000fe20000000f00 */
[----:B------:R-:W-:Y:S01]  /*13f70*/  IMAD.MOV.U32 R15, RZ, RZ, R18 ;  /* 0x000000ffff0f7224 */ /* 0x000fe200078e0012 */
[----:B------:R-:W-:Y:S01]  /*13f80*/  MOV R0, R17 ;  /* 0x0000001100007202 */ /* 0x000fe20000000f00 */
[----:B------:R0:W-:Y:S01]  /*13f90*/  STL [R1+0x20], R16 ;  /* 0x0000201001007387 */ /* 0x0001e20000100800 */
[----:B------:R-:W-:-:S03]  /*13fa0*/  MOV R14, R19 ;  /* 0x00000013000e7202 */ /* 0x000fc60000000f00 */
[----:B0-----:R-:W2:Y:S04]  /*13fb0*/  LDL.LU R16, [R1+0x10] ;  /* 0x0000100001107983 */ /* 0x001ea80000300800 */
[----:B------:R-:W2:Y:S04]  /*13fc0*/  LDL.LU R17, [R1+0x14] ;  /* 0x0000140001117983 */ /* 0x000ea80000300800 */
[----:B------:R-:W2:Y:S04]  /*13fd0*/  LDL.LU R18, [R1+0x18] ;  /* 0x0000180001127983 */ /* 0x000ea80000300800 */
[----:B------:R-:W2:Y:S01]  /*13fe0*/  LDL.LU R19, [R1+0x1c] ;  /* 0x00001c0001137983 */ /* 0x000ea20000300800 */
[----:B---3--:R-:W-:Y:S03]  /*13ff0*/  HMMA.16816.F32.BF16 R20, R8, R6, R20 ;  /* 0x000000060814723c */ /* 0x008fe60000041814 */
[----:B------:R-:W2:Y:S04]  /*14000*/  LDL.LU.64 R6, [R1+0x22d0] ;  /* 0x0022d00001067983 */ /* 0x000ea80000300a00 */
[----:B------:R-:W2:Y:S04]  /*14010*/  LDL.LU.64 R4, [R1+0x22c8] ;  /* 0x0022c80001047983 */ /* 0x000ea80000300a00 */
[----:B------:R-:W0:Y:S08]  /*14020*/  LDSM.16.MT88.4 R8, [R29+UR6+0x22c00] ;  /* 0x022c00061d08783b */ /* 0x000e300008004200 */
[----:B------:R-:W-:Y:S04]  /*14030*/  STL.64 [R1+0x22a8], R22 ;  /* 0x0022a81601007387 */ /* 0x000fe80000100a00 */
[----:B------:R1:W-:Y:S04]  /*14040*/  STL.64 [R1+0x22a0], R20 ;  /* 0x0022a01401007387 */ /* 0x0003e80000100a00 */
[----:B-1----:R-:W3:Y:S01]  /*14050*/  LDL.LU R20, [R1+0x20] ;  /* 0x0000200001147983 */ /* 0x002ee20000300800 */
[----:B------:R-:W-:Y:S01]  /*14060*/  IMAD.MOV.U32 R22, RZ, RZ, R15 ;  /* 0x000000ffff167224 */ /* 0x000fe200078e000f */
[----:B------:R-:W-:-:S02]  /*14070*/  MOV R23, R14 ;  /* 0x0000000e00177202 */ /* 0x000fc40000000f00 */
[----:B------:R-:W-:Y:S02]  /*14080*/  MOV R21, R0 ;  /* 0x0000000000157202 */ /* 0x000fe40000000f00 */
[----:B------:R-:W4:Y:S04]  /*14090*/  LDL.LU R0, [R1+0x22c0] ;  /* 0x0022c00001007983 */ /* 0x000f280000300800 */
[----:B------:R-:W-:Y:S04]  /*140a0*/  STL.64 [R1+0x22b8], R22 ;  /* 0x0022b81601007387 */ /* 0x000fe80000100a00 */
[----:B---3--:R-:W-:Y:S04]  /*140b0*/  STL.64 [R1+0x22b0], R20 ;  /* 0x0022b01401007387 */ /* 0x008fe80000100a00 */
[----:B0-----:R-:W-:Y:S04]  /*140c0*/  STL.64 [R1+0x2280], R10 ;  /* 0x0022800a01007387 */ /* 0x001fe80000100a00 */
[----:B------:R0:W-:Y:S01]  /*140d0*/  STL.64 [R1+0x2278], R8 ;  /* 0x0022780801007387 */ /* 0x0001e20000100a00 */
[C---:B--2---:R-:W-:Y:S03]  /*140e0*/  HMMA.16816.F32.BF16 R4, R16.reuse, R12, R4 ;  /* 0x0000000c1004723c */ /* 0x044fe60000041804 */
[----:B----4-:R-:W-:Y:S04]  /*140f0*/  LDSM.16.M88.4 R20, [R0+UR6+0x180] ;  /* 0x000180060014783b */ /* 0x010fe80008000200 */
[----:B0-----:R-:W2:Y:S04]  /*14100*/  LDL.LU.64 R8, [R1+0x80] ;  /* 0x0000800001087983 */ /* 0x001ea80000300a00 */
[----:B------:R-:W3:Y:S04]  /*14110*/  LDL.LU.64 R10, [R1+0x88] ;  /* 0x00008800010a7983 */ /* 0x000ee80000300a00 */
[----:B------:R-:W-:Y:S01]  /*14120*/  STL [R1+0x2288], R3 ;  /* 0x0022880301007387 */ /* 0x000fe20000100800 */
[----:B--2---:R-:W-:Y:S03]  /*14130*/  HMMA.16816.F32.BF16 R24, R16, R8, R24 ;  /* 0x000000081018723c */ /* 0x004fe60000041818 */
[----:B------:R-:W0:Y:S04]  /*14140*/  LDSM.16.MT88.4 R16, [R3+UR6+0x23000] ;  /* 0x023000060310783b */ /* 0x000e280008004200 */
[----:B0-----:R-:W-:Y:S04]  /*14150*/  STL.64 [R1+0x2250], R18 ;  /* 0x0022501201007387 */ /* 0x001fe80000100a00 */
[----:B------:R0:W-:Y:S04]  /*14160*/  STL.64 [R1+0x2248], R16 ;  /* 0x0022481001007387 */ /* 0x0001e80000100a00 */
[----:B0-----:R-:W2:Y:S04]  /*14170*/  LDL.LU R16, [R1] ;  /* 0x0000000001107983 */ /* 0x001ea80000300800 */
[----:B------:R-:W2:Y:S04]  /*14180*/  LDL.LU R17, [R1+0x4] ;  /* 0x0000040001117983 */ /* 0x000ea80000300800 */
[----:B------:R-:W-:Y:S04]  /*14190*/  STL.64 [R1+0x70], R20 ;  /* 0x0000701401007387 */ /* 0x000fe80000100a00 */
[----:B------:R0:W-:Y:S04]  /*141a0*/  STL.64 [R1+0x78], R22 ;  /* 0x0000781601007387 */ /* 0x0001e80000100a00 */
[----:B0-----:R-:W2:Y:S04]  /*141b0*/  LDL.LU.64 R22, [R1+0x22b8] ;  /* 0x0022b80001167983 */ /* 0x001ea80000300a00 */
[----:B------:R-:W2:Y:S01]  /*141c0*/  LDL.LU.64 R20, [R1+0x22b0] ;  /* 0x0022b00001147983 */ /* 0x000ea20000300a00 */
[----:B------:R-:W-:Y:S01]  /*141d0*/  MOV R18, R28 ;  /* 0x0000001c00127202 */ /* 0x000fe20000000f00 */
[----:B------:R-:W-:-:S07]  /*141e0*/  IMAD.MOV.U32 R19, RZ, RZ, R2 ;  /* 0x000000ffff137224 */ /* 0x000fce00078e0002 */
[----:B--2---:R-:W-:Y:S01]  /*141f0*/  HMMA.16816.F32.BF16 R12, R16, R12, R20 ;  /* 0x0000000c100c723c */ /* 0x004fe20000041814 */
[----:B------:R-:W2:Y:S04]  /*14200*/  LDL.LU.64 R22, [R1+0x22a8] ;  /* 0x0022a80001167983 */ /* 0x000ea80000300a00 */
[----:B------:R-:W2:-:S14]  /*14210*/  LDL.LU.64 R20, [R1+0x22a0] ;  /* 0x0022a00001147983 */ /* 0x000e9c0000300a00 */
[----:B------:R-:W-:Y:S01]  /*14220*/  MOV R3, R12 ;  /* 0x0000000c00037202 */ /* 0x000fe20000000f00 */
[----:B------:R-:W-:Y:S01]  /*14230*/  STL [R1+0x14], R13 ;  /* 0x0000140d01007387 */ /* 0x000fe20000100800 */
[----:B------:R-:W-:Y:S01]  /*14240*/  MOV R28, R14 ;  /* 0x0000000e001c7202 */ /* 0x000fe20000000f00 */
[----:B------:R-:W-:Y:S02]  /*14250*/  IMAD.MOV.U32 R2, RZ, RZ, R15 ;  /* 0x000000ffff027224 */ /* 0x000fe400078e000f */
[----:B------:R-:W0:Y:S04]  /*14260*/  LDSM.16.M88.4 R12, [R0+UR6+0x10180] ;  /* 0x01018006000c783b */ /* 0x000e280008000200 */
[----:B0-----:R-:W-:Y:S04]  /*14270*/  STL.64 [R1+0x40], R12 ;  /* 0x0000400c01007387 */ /* 0x001fe80000100a00 */
[----:B------:R0:W-:Y:S04]  /*14280*/  STL.64 [R1+0x48], R14 ;  /* 0x0000480e01007387 */ /* 0x0001e80000100a00 */
[----:B0-----:R-:W4:Y:S04]  /*14290*/  LDL.LU.64 R14, [R1+0x2298] ;  /* 0x00229800010e7983 */ /* 0x001f280000300a00 */
[----:B------:R-:W4:Y:S04]  /*142a0*/  LDL.LU.64 R12, [R1+0x2290] ;  /* 0x00229000010c7983 */ /* 0x000f280000300a00 */
[----:B------:R3:W-:Y:S02]  /*142b0*/  STL [R1+0x21d0], R0 ;  /* 0x0021d00001007387 */ /* 0x0007e40000100800 */
[----:B---3--:R-:W-:Y:S01]  /*142c0*/  MOV R0, R11 ;  /* 0x0000000b00007202 */ /* 0x008fe20000000f00 */
[----:B--2---:R-:W-:Y:S01]  /*142d0*/  HMMA.16816.F32.BF16 R16, R16, R8, R20 ;  /* 0x000000081010723c */ /* 0x004fe20000041814 */
[----:B------:R-:W0:-:S15]  /*142e0*/  LDSM.16.MT88.4 R20, [R29+UR6+0x23000] ;  /* 0x023000061d14783b */ /* 0x000e1e0008004200 */
[----:B------:R-:W-:-:S03]  /*142f0*/  NOP ;  /* 0x0000000000007918 */ /* 0x000fc60000000000 */
[----:B------:R1:W-:Y:S04]  /*14300*/  STL.64 [R1+0x2260], R18 ;  /* 0x0022601201007387 */ /* 0x0003e80000100a00 */
[----:B------:R-:W-:Y:S04]  /*14310*/  STL.64 [R1+0x2258], R16 ;  /* 0x0022581001007387 */ /* 0x000fe80000100a00 */
[----:B-1----:R-:W2:Y:S04]  /*14320*/  LDL.LU R18, [R1+0x38] ;  /* 0x0000380001127983 */ /* 0x002ea80000300800 */
[----:B------:R-:W2:Y:S04]  /*14330*/  LDL.LU R19, [R1+0x3c] ;  /* 0x00003c0001137983 */ /* 0x000ea80000300800 */
[----:B0-----:R-:W-:Y:S04]  /*14340*/  STL.64 [R1+0x2270], R22 ;  /* 0x0022701601007387 */ /* 0x001fe80000100a00 */
[----:B------:R0:W-:Y:S02]  /*14350*/  STL.64 [R1+0x2268], R20 ;  /* 0x0022681401007387 */ /* 0x0001e40000100a00 */
[----:B0-----:R-:W-:-:S02]  /*14360*/  MOV R20, R3 ;  /* 0x0000000300147202 */ /* 0x001fc40000000f00 */
[----:B------:R-:W3:Y:S01]  /*14370*/  LDL.LU R3, [R1+0x2288] ;  /* 0x0022880001037983 */ /* 0x000ee20000300800 */
[----:B------:R-:W-:Y:S01]  /*14380*/  IMAD.MOV.U32 R23, RZ, RZ, R2 ;  /* 0x000000ffff177224 */ /* 0x000fe200078e0002 */
[----:B------:R-:W-:Y:S02]  /*14390*/  MOV R2, R10 ;  /* 0x0000000a00027202 */ /* 0x000fe40000000f00 */
[----:B------:R-:W5:Y:S01]  /*143a0*/  LDL.LU R21, [R1+0x14] ;  /* 0x0000140001157983 */ /* 0x000f620000300800 */
[C---:B----4-:R-:W-:Y:S03]  /*143b0*/  HMMA.16816.F32.BF16 R24, R12.reuse, R10, R24 ;  /* 0x0000000a0c18723c */ /* 0x050fe60000041818 */
[----:B------:R-:W5:Y:S04]  /*143c0*/  LDL.LU.64 R10, [R1+0x2280] ;  /* 0x00228000010a7983 */ /* 0x000f680000300a00 */
[----:B------:R-:W5:Y:S01]  /*143d0*/  LDL.LU.64 R8, [R1+0x2278] ;  /* 0x0022780001087983 */ /* 0x000f620000300a00 */
[----:B------:R-:W-:Y:S01]  /*143e0*/  MOV R22, R28 ;  /* 0x0000001c00167202 */ /* 0x000fe20000000f00 */
[-C--:B--2---:R-:W-:Y:S02]  /*143f0*/  HMMA.16816.F32.BF16 R4, R12, R18.reuse, R4 ;  /* 0x000000120c04723c */ /* 0x084fe40000041804 */
[----:B---3--:R-:W0:Y:S06]  /*14400*/  LDSM.16.MT88.4 R12, [R3+UR6+0x23400] ;  /* 0x02340006030c783b */ /* 0x008e2c0008004200 */
[----:B-----5:R-:W-:Y:S01]  /*14410*/  HMMA.16816.F32.BF16 R16, R8, R18, R20 ;  /* 0x000000120810723c */ /* 0x020fe20000041814 */
[----:B0-----:R0:W-:Y:S04]  /*14420*/  STL.64 [R1+0x2228], R14 ;  /* 0x0022280e01007387 */ /* 0x0011e80000100a00 */
[----:B------:R-:W-:-:S14]  /*14430*/  STL.64 [R1+0x2220], R12 ;  /* 0x0022200c01007387 */ /* 0x000fdc0000100a00 */
[----:B------:R-:W-:Y:S01]  /*14440*/  MOV R28, R17 ;  /* 0x00000011001c7202 */ /* 0x000fe20000000f00 */
[----:B------:R-:W2:Y:S01]  /*14450*/  LDL.LU.64 R22, [R1+0x2270] ;  /* 0x0022700001167983 */ /* 0x000ea20000300a00 */
[----:B0-----:R-:W-:Y:S01]  /*14460*/  IMAD.MOV.U32 R14, RZ, RZ, R2 ;  /* 0x000000ffff0e7224 */ /* 0x001fe200078e0002 */
[----:B------:R-:W-:Y:S02]  /*14470*/  MOV R15, R0 ;  /* 0x00000000000f7202 */ /* 0x000fe40000000f00 */
[----:B------:R-:W2:Y:S01]  /*14480*/  LDL.LU.64 R20, [R1+0x2268] ;  /* 0x0022680001147983 */ /* 0x000ea20000300a00 */
[----:B------:R-:W-:Y:S01]  /*14490*/  IMAD.MOV.U32 R2, RZ, RZ, R18 ;  /* 0x000000ffff027224 */ /* 0x000fe200078e0012 */
[----:B------:R-:W-:Y:S02]  /*144a0*/  MOV R0, R19 ;  /* 0x0000001300007202 */ /* 0x000fe40000000f00 */
[----:B------:R0:W-:Y:S04]  /*144b0*/  STL [R1+0x30], R16 ;  /* 0x0000301001007387 */ /* 0x0001e80000100800 */
[----:B------:R-:W3:Y:S04]  /*144c0*/  LDL.LU.64 R18, [R1+0x2260] ;  /* 0x0022600001127983 */ /* 0x000ee80000300a00 */
[----:B0-----:R-:W3:Y:S02]  /*144d0*/  LDL.LU.64 R16, [R1+0x2258] ;  /* 0x0022580001107983 */ /* 0x001ee40000300a00 */
[----:B---3--:R-:W-:Y:S02]  /*144e0*/  HMMA.16816.F32.BF16 R12, R8, R14, R16 ;  /* 0x0000000e080c723c */ /* 0x008fe40000041810 */
[----:B------:R-:W3:Y:S04]  /*144f0*/  LDL.LU.64 R18, [R1+0x2250] ;  /* 0x0022500001127983 */ /* 0x000ee80000300a00 */
[----:B------:R-:W3:Y:S04]  /*14500*/  LDL.LU.64 R16, [R1+0x2248] ;  /* 0x0022480001107983 */ /* 0x000ee80000300a00 */
[----:B------:R-:W3:Y:S04]  /*14510*/  LDL R8, [R1+0x70] ;  /* 0x0000700001087983 */ /* 0x000ee80000100800 */
[----:B------:R-:W3:Y:S05]  /*14520*/  LDL R9, [R1+0x74] ;  /* 0x0000740001097983 */ /* 0x000eea0000100800 */
[----:B------:R0:W-:Y:S04]  /*14530*/  STL.64 [R1+0x2238], R14 ;  /* 0x0022380e01007387 */ /* 0x0001e80000100a00 */
[----:B------:R1:W-:Y:S01]  /*14540*/  STL.64 [R1+0x2230], R12 ;  /* 0x0022300c01007387 */ /* 0x0003e20000100a00 */
[----:B0-----:R-:W-:Y:S01]  /*14550*/  IMAD.MOV.U32 R14, RZ, RZ, R2 ;  /* 0x000000ffff0e7224 */ /* 0x001fe200078e0002 */
[----:B------:R-:W-:-:S02]  /*14560*/  MOV R15, R0 ;  /* 0x00000000000f7202 */ /* 0x000fc40000000f00 */
[----:B-1----:R-:W2:Y:S01]  /*14570*/  LDL.LU R12, [R1+0x30] ;  /* 0x00003000010c7983 */ /* 0x002ea20000300800 */
[----:B------:R-:W-:-:S03]  /*14580*/  MOV R13, R28 ;  /* 0x0000001c000d7202 */ /* 0x000fc60000000f00 */
[----:B------:R-:W4:Y:S01]  /*14590*/  LDL.LU R28, [R1+0x2240] ;  /* 0x00224000011c7983 */ /* 0x000f220000300800 */
[----:B---3--:R-:W-:Y:S03]  /*145a0*/  HMMA.16816.F32.BF16 R4, R16, R8, R4 ;  /* 0x000000081004723c */ /* 0x008fe60000041804 */
[----:B------:R-:W-:-:S15]  /*145b0*/  LDSM.16.MT88.4 R8, [R3+UR6+0x23800] ;  /* 0x023800060308783b */ /* 0x000fde0008004200 */
[----:B------:R-:W-:Y:S01]  /*145c0*/  NOP ;  /* 0x0000000000007918 */ /* 0x000fe20000000000 */
[----:B------:R-:W-:Y:S01]  /*145d0*/  MOV R2, R6 ;  /* 0x0000000600027202 */ /* 0x000fe20000000f00 */
[----:B------:R-:W-:Y:S01]  /*145e0*/  STL.64 [R1+0x20], R4 ;  /* 0x0000200401007387 */ /* 0x000fe20000100a00 */
[----:B------:R-:W-:-:S03]  /*145f0*/  IMAD.MOV.U32 R0, RZ, RZ, R7 ;  /* 0x000000ffff007224 */ /* 0x000fc600078e0007 */
[----:B------:R-:W0:Y:S04]  /*14600*/  LDSM.16.MT88.4 R4, [R29+UR6+0x23400] ;  /* 0x023400061d04783b */ /* 0x000e280008004200 */
[----:B0-----:R-:W-:Y:S04]  /*14610*/  STL.64 [R1+0x2208], R6 ;  /* 0x0022080601007387 */ /* 0x001fe80000100a00 */
[----:B------:R0:W-:Y:S04]  /*14620*/  STL.64 [R1+0x2200], R4 ;  /* 0x0022000401007387 */ /* 0x0001e80000100a00 */
[----:B0-----:R-:W3:Y:S04]  /*14630*/  LDL.LU.64 R4, [R1+0x40] ;  /* 0x0000400001047983 */ /* 0x001ee80000300a00 */
[----:B------:R-:W5:Y:S01]  /*14640*/  LDL.LU.64 R6, [R1+0x48] ;  /* 0x0000480001067983 */ /* 0x000f620000300a00 */
[----:B---3--:R-:W-:Y:S03]  /*14650*/  HMMA.16816.F32.BF16 R24, R16, R4, R24 ;  /* 0x000000041018723c */ /* 0x008fe60000041818 */
[----:B----4-:R-:W0:-:S15]  /*14660*/  LDSM.16.M88.4 R16, [R28+UR6+0x180] ;  /* 0x000180061c10783b */ /* 0x010e1e0008000200 */
[----:B------:R-:W-:Y:S01]  /*14670*/  NOP ;  /* 0x0000000000007918 */ /* 0x000fe20000000000 */
[----:B------:R-:W-:Y:S04]  /*14680*/  STL.64 [R1+0x2218], R26 ;  /* 0x0022181a01007387 */ /* 0x000fe80000100a00 */
[----:B------:R1:W-:Y:S04]  /*14690*/  STL.64 [R1+0x2210], R24 ;  /* 0x0022101801007387 */ /* 0x0003e80000100a00 */
[----:B-1----:R-:W2:Y:S04]  /*146a0*/  LDL.LU.64 R24, [R1+0x70] ;  /* 0x0000700001187983 */ /* 0x002ea80000300a00 */
[----:B------:R-:W3:Y:S04]  /*146b0*/  LDL.64 R26, [R1+0x78] ;  /* 0x00007800011a7983 */ /* 0x000ee80000100a00 */
[----:B------:R1:W-:Y:S04]  /*146c0*/  STL [R1+0x21f8], R8 ;  /* 0x0021f80801007387 */ /* 0x0003e80000100800 */
[----:B------:R-:W-:Y:S04]  /*146d0*/  STL [R1+0x21f4], R9 ;  /* 0x0021f40901007387 */ /* 0x000fe80000100800 */
[----:B------:R4:W-:Y:S04]  /*146e0*/  STL [R1+0x21f0], R10 ;  /* 0x0021f00a01007387 */ /* 0x0009e80000100800 */
[----:B------:R5:W-:Y:S04]  /*146f0*/  STL [R1+0x21d8], R11 ;  /* 0x0021d80b01007387 */ /* 0x000be80000100800 */
[----:B-1----:R-:W3:Y:S01]  /*14700*/  LDL.LU R8, [R1+0x20] ;  /* 0x0000200001087983 */ /* 0x002ee20000300800 */
[----:B----4-:R-:W-:Y:S01]  /*14710*/  MOV R10, R2 ;  /* 0x00000002000a7202 */ /* 0x010fe20000000f00 */
[----:B0-----:R-:W-:-:S02]  /*14720*/  IMAD.MOV.U32 R2, RZ, RZ, R19 ;  /* 0x000000ffff027224 */ /* 0x001fc400078e0013 */
[----:B------:R-:W3:Y:S01]  /*14730*/  LDL.LU R9, [R1+0x24] ;  /* 0x0000240001097983 */ /* 0x000ee20000300800 */
[----:B-----5:R-:W-:-:S03]  /*14740*/  MOV R11, R0 ;  /* 0x00000000000b7202 */ /* 0x020fc60000000f00 */
[----:B------:R0:W-:Y:S04]  /*14750*/  STL.64 [R1+0x60], R16 ;  /* 0x0000601001007387 */ /* 0x0001e80000100a00 */
[----:B------:R-:W-:Y:S04]  /*14760*/  STL.64 [R1+0x68], R18 ;  /* 0x0000681201007387 */ /* 0x000fe80000100a00 */
[----:B------:R1:W-:Y:S01]  /*14770*/  STL [R1+0x21d4], R2 ;  /* 0x0021d40201007387 */ /* 0x0003e20000100800 */
[----:B--2---:R-:W-:-:S15]  /*14780*/  HMMA.16816.F32.BF16 R12, R20, R24, R12 ;  /* 0x00000018140c723c */ /* 0x004fde000004180c */
[----:B------:R-:W-:-:S04]  /*14790*/  NOP ;  /* 0x0000000000007918 */ /* 0x000fc80000000000 */
[----:B0-----:R-:W-:Y:S01]  /*147a0*/  MOV R17, R12 ;  /* 0x0000000c00117202 */ /* 0x001fe20000000f00 */
[----:B-1----:R-:W-:Y:S01]  /*147b0*/  IMAD.MOV.U32 R2, RZ, RZ, R14 ;  /* 0x000000ffff027224 */ /* 0x002fe200078e000e */
[----:B------:R-:W-:Y:S02]  /*147c0*/  MOV R16, R13 ;  /* 0x0000000d00107202 */ /* 0x000fe40000000f00 */
[----:B------:R-:W-:Y:S02]  /*147d0*/  MOV R0, R15 ;  /* 0x0000000f00007202 */ /* 0x000fe40000000f00 */
[----:B------:R-:W0:Y:S04]  /*147e0*/  LDSM.16.M88.4 R12, [R28+UR6+0x10180] ;  /* 0x010180061c0c783b */ /* 0x000e280008000200 */
[----:B0-----:R-:W-:Y:S04]  /*147f0*/  STL.64 [R1+0x50], R12 ;  /* 0x0000500c01007387 */ /* 0x001fe80000100a00 */
[----:B------:R0:W-:Y:S04]  /*14800*/  STL.64 [R1+0x58], R14 ;  /* 0x0000580e01007387 */ /* 0x0001e80000100a00 */
[----:B0-----:R-:W2:Y:S04]  /*14810*/  LDL.LU.64 R14, [R1+0x2238] ;  /* 0x00223800010e7983 */ /* 0x001ea80000300a00 */
[----:B------:R-:W2:Y:S04]  /*14820*/  LDL.LU.64 R12, [R1+0x2230] ;  /* 0x00223000010c7983 */ /* 0x000ea80000300a00 */
[----:B------:R-:W-:Y:S01]  /*14830*/  STL [R1+0x2148], R28 ;  /* 0x0021481c01007387 */ /* 0x000fe20000100800 */
[----:B--2---:R-:W-:Y:S03]  /*14840*/  HMMA.16816.F32.BF16 R20, R20, R4, R12 ;  /* 0x000000041414723c */ /* 0x004fe6000004180c */
[----:B------:R-:W3:Y:S04]  /*14850*/  LDL.LU.64 R14, [R1+0x2228] ;  /* 0x00222800010e7983 */ /* 0x000ee80000300a00 */
[----:B------:R-:W3:-:S12]  /*14860*/  LDL.LU.64 R12, [R1+0x2220] ;  /* 0x00222000010c7983 */ /* 0x000ed80000300a00 */
[----:B------:R-:W-:Y:S04]  /*14870*/  STL.64 [R1+0x21e8], R22 ;  /* 0x0021e81601007387 */ /* 0x000fe80000100a00 */
[----:B------:R0:W-:Y:S02]  /*14880*/  STL.64 [R1+0x21e0], R20 ;  /* 0x0021e01401007387 */ /* 0x0001e40000100a00 */
[----:B0-----:R-:W-:Y:S01]  /*14890*/  MOV R20, R17 ;  /* 0x0000001100147202 */ /* 0x001fe20000000f00 */
[----:B------:R-:W-:Y:S02]  /*148a0*/  IMAD.MOV.U32 R21, RZ, RZ, R16 ;  /* 0x000000ffff157224 */ /* 0x000fe400078e0010 */
[----:B------:R-:W0:Y:S04]  /*148b0*/  LDSM.16.MT88.4 R16, [R29+UR6+0x23800] ;  /* 0x023800061d10783b */ /* 0x000e280008004200 */
[----:B0-----:R-:W-:Y:S04]  /*148c0*/  STL.64 [R1+0x21a0], R18 ;  /* 0x0021a01201007387 */ /* 0x001fe80000100a00 */
[----:B------:R3:W-:Y:S01]  /*148d0*/  STL.64 [R1+0x2198], R16 ;  /* 0x0021981001007387 */ /* 0x0007e20000100a00 */
[----:B------:R-:W-:-:S02]  /*148e0*/  MOV R23, R0 ;  /* 0x0000000000177202 */ /* 0x000fc40000000f00 */
[----:B------:R-:W-:Y:S01]  /*148f0*/  MOV R22, R2 ;  /* 0x0000000200167202 */ /* 0x000fe20000000f00 */
[----:B---3--:R-:W-:Y:S01]  /*14900*/  HMMA.16816.F32.BF16 R16, R12, R26, R8 ;  /* 0x0000001a0c10723c */ /* 0x008fe20000041808 */
[----:B------:R-:W-:Y:S02]  /*14910*/  IMAD.MOV.U32 R8, RZ, RZ, R27 ;  /* 0x000000ffff087224 */ /* 0x000fe400078e001b */
[----:B------:R-:W0:Y:S02]  /*14920*/  LDSM.16.MT88.4 R24, [R3+UR6+0x23c00] ;  /* 0x023c00060318783b */ /* 0x000e240008004200 */
[----:B0-----:R-:W-:Y:S01]  /*14930*/  IMAD.MOV.U32 R0, RZ, RZ, R26 ;  /* 0x000000ffff007224 */ /* 0x001fe200078e001a */
[----:B------:R-:W-:Y:S02]  /*14940*/  MOV R28, R27 ;  /* 0x0000001b001c7202 */ /* 0x000fe40000000f00 */
[----:B------:R-:W-:Y:S01]  /*14950*/  MOV R11, R24 ;  /* 0x00000018000b7202 */ /* 0x000fe20000000f00 */
[----:B------:R-:W2:Y:S01]  /*14960*/  LDL.LU.64 R26, [R1+0x2218] ;  /* 0x00221800011a7983 */ /* 0x000ea20000300a00 */
[----:B------:R-:W-:-:S03]  /*14970*/  MOV R2, R25 ;  /* 0x0000001900027202 */ /* 0x000fc60000000f00 */
[----:B------:R-:W2:Y:S01]  /*14980*/  LDL.LU.64 R24, [R1+0x2210] ;  /* 0x0022100001187983 */ /* 0x000ea20000300a00 */
[----:B------:R-:W-:Y:S01]  /*14990*/  MOV R9, R6 ;  /* 0x0000000600097202 */ /* 0x000fe20000000f00 */
[----:B------:R-:W-:Y:S01]  /*149a0*/  IMAD.MOV.U32 R10, RZ, RZ, R7 ;  /* 0x000000ffff0a7224 */ /* 0x000fe200078e0007 */
[----:B--2---:R-:W-:Y:S01]  /*149b0*/  HMMA.16816.F32.BF16 R24, R12, R6, R24 ;  /* 0x000000060c18723c */ /* 0x004fe20000041818 */
[----:B------:R-:W2:Y:S04]  /*149c0*/  LDL.LU.64 R6, [R1+0x2208] ;  /* 0x0022080001067983 */ /* 0x000ea80000300a00 */
[----:B------:R-:W2:Y:S04]  /*149d0*/  LDL.LU.64 R4, [R1+0x2200] ;  /* 0x0022000001047983 */ /* 0x000ea80000300a00 */
[----:B------:R-:W2:Y:S01]  /*149e0*/  LDL.LU R14, [R1+0x78] ;  /* 0x00007800010e7983 */ /* 0x000ea20000300800 */
[----:B------:R-:W-:-:S03]  /*149f0*/  MOV R15, R8 ;  /* 0x00000008000f7202 */ /* 0x000fc60000000f00 */
[----:B------:R-:W3:Y:S06]  /*14a00*/  LDL.LU R8, [R1+0x21f8] ;  /* 0x0021f80001087983 */ /* 0x000eec0000300800 */
[----:B------:R0:W-:Y:S04]  /*14a10*/  STL.64 [R1+0x21c0], R26 ;  /* 0x0021c01a01007387 */ /* 0x0001e80000100a00 */
[----:B------:R-:W-:Y:S01]  /*14a20*/  STL.64 [R1+0x21b8], R24 ;  /* 0x0021b81801007387 */ /* 0x000fe20000100a00 */
[----:B0-----:R-:W-:Y:S01]  /*14a30*/  MOV R26, R9 ;  /* 0x00000009001a7202 */ /* 0x001fe20000000f00 */
[----:B------:R-:W-:-:S02]  /*14a40*/  IMAD.MOV.U32 R27, RZ, RZ, R10 ;  /* 0x000000ffff1b7224 */ /* 0x000fc400078e000a */
[----:B------:R-:W3:Y:S04]  /*14a50*/  LDL.LU R9, [R1+0x21f4] ;  /* 0x0021f40001097983 */ /* 0x000ee80000300800 */
[----:B------:R-:W3:Y:S01]  /*14a60*/  LDL.LU R10, [R1+0x21f0] ;  /* 0x0021f000010a7983 */ /* 0x000ee20000300800 */
[----:B--2---:R-:W-:Y:S03]  /*14a70*/  HMMA.16816.F32.BF16 R12, R4, R14, R20 ;  /* 0x0000000e040c723c */ /* 0x004fe60000041814 */
[----:B------:R-:W2:Y:S04]  /*14a80*/  LDL.LU.64 R22, [R1+0x21e8] ;  /* 0x0021e80001167983 */ /* 0x000ea80000300a00 */
[----:B------:R-:W2:-:S12]  /*14a90*/  LDL.LU.64 R20, [R1+0x21e0] ;  /* 0x0021e00001147983 */ /* 0x000e980000300a00 */
[----:B------:R-:W-:Y:S04]  /*14aa0*/  STL.64 [R1+0x21b0], R14 ;  /* 0x0021b00e01007387 */ /* 0x000fe80000100a00 */
[----:B------:R0:W-:Y:S04]  /*14ab0*/  STL.64 [R1+0x21a8], R12 ;  /* 0x0021a80c01007387 */ /* 0x0001e80000100a00 */
[----:B0-----:R-:W4:Y:S01]  /*14ac0*/  LDL.LU.64 R12, [R1+0x50] ;  /* 0x00005000010c7983 */ /* 0x001f220000300a00 */
[----:B--2---:R-:W-:Y:S03]  /*14ad0*/  HMMA.16816.F32.BF16 R20, R4, R26, R20 ;  /* 0x0000001a0414723c */ /* 0x004fe60000041814 */
[----:B------:R-:W0:Y:S04]  /*14ae0*/  LDSM.16.MT88.4 R4, [R29+UR6+0x23c00] ;  /* 0x023c00061d04783b */ /* 0x000e280008004200 */
[----:B------:R-:W1:Y:S04]  /*14af0*/  LDSM.16.MT88.4 R24, [R3+UR6+0x24000] ;  /* 0x024000060318783b */ /* 0x000e680008004200 */
[----:B----4-:R2:W-:Y:S04]  /*14b00*/  STL.64 [R1+0x21c8], R12 ;  /* 0x0021c80c01007387 */ /* 0x0105e80000100a00 */
[----:B--2---:R-:W3:Y:S04]  /*14b10*/  LDL.LU.64 R12, [R1+0x60] ;  /* 0x00006000010c7983 */ /* 0x004ee80000300a00 */
[----:B------:R-:W-:Y:S04]  /*14b20*/  STL [R1+0x2194], R29 ;  /* 0x0021941d01007387 */ /* 0x000fe80000100800 */
[----:B0-----:R-:W-:Y:S04]  /*14b30*/  STL.64 [R1+0x2160], R6 ;  /* 0x0021600601007387 */ /* 0x001fe80000100a00 */
[----:B------:R0:W-:Y:S02]  /*14b40*/  STL.64 [R1+0x2158], R4 ;  /* 0x0021580401007387 */ /* 0x0001e40000100a00 */
[----:B0-----:R-:W-:-:S02]  /*14b50*/  MOV R4, R11 ;  /* 0x0000000b00047202 */ /* 0x001fc40000000f00 */
[----:B------:R-:W3:Y:S01]  /*14b60*/  LDL.LU R11, [R1+0x21d8] ;  /* 0x0021d800010b7983 */ /* 0x000ee20000300800 */
[----:B------:R-:W-:Y:S01]  /*14b70*/  MOV R5, R2 ;  /* 0x0000000200057202 */ /* 0x000fe20000000f00 */
[----:B------:R-:W-:Y:S02]  /*14b80*/  IMAD.MOV.U32 R6, RZ, RZ, R0 ;  /* 0x000000ffff067224 */ /* 0x000fe400078e0000 */
[----:B------:R-:W-:Y:S04]  /*14b90*/  STL [R1+0x2188], R4 ;  /* 0x0021880401007387 */ /* 0x000fe80000100800 */
[----:B------:R-:W2:Y:S04]  /*14ba0*/  LDL.LU R2, [R1+0x21d4] ;  /* 0x0021d40001027983 */ /* 0x000ea80000300800 */
[----:B------:R-:W-:Y:S04]  /*14bb0*/  STL [R1+0x218c], R5 ;  /* 0x00218c0501007387 */ /* 0x000fe80000100800 */
[----:B------:R-:W4:Y:S04]  /*14bc0*/  LDL.LU R0, [R1+0x21d0] ;  /* 0x0021d00001007983 */ /* 0x000f280000300800 */
[----:B------:R-:W-:Y:S04]  /*14bd0*/  STL [R1+0x2190], R6 ;  /* 0x0021900601007387 */ /* 0x000fe80000100800 */
[----:B-1----:R-:W-:Y:S04]  /*14be0*/  STL.64 [R1+0x40], R24 ;  /* 0x0000401801007387 */ /* 0x002fe80000100a00 */
[----:B------:R3:W-:Y:S01]  /*14bf0*/  STL.64 [R1+0x48], R26 ;  /* 0x0000481a01007387 */ /* 0x0007e20000100a00 */
[----:B------:R-:W-:Y:S01]  /*14c00*/  MOV R7, R28 ;  /* 0x0000001c00077202 */ /* 0x000fe20000000f00 */
[----:B---3--:R-:W-:-:S15]  /*14c10*/  HMMA.16816.F32.BF16 R24, R8, R12, R16 ;  /* 0x0000000c0818723c */ /* 0x008fde0000041810 */
[----:B------:R-:W-:-:S04]  /*14c20*/  NOP ;  /* 0x0000000000007918 */ /* 0x000fc80000000000 */
[----:B------:R-:W-:Y:S01]  /*14c30*/  MOV R29, R24 ;  /* 0x00000018001d7202 */ /* 0x000fe20000000f00 */
[----:B------:R-:W-:Y:S01]  /*14c40*/  IMAD.MOV.U32 R5, RZ, RZ, R26 ;  /* 0x000000ffff057224 */ /* 0x000fe200078e001a */
[----:B------:R-:W-:Y:S02]  /*14c50*/  MOV R6, R25 ;  /* 0x0000001900067202 */ /* 0x000fe40000000f00 */
[----:B------:R-:W-:Y:S02]  /*14c60*/  MOV R4, R27 ;  /* 0x0000001b00047202 */ /* 0x000fe40000000f00 */
[----:B----4-:R-:W0:Y:S01]  /*14c70*/  LDSM.16.M88.4 R24, [R0+UR6+0x200] ;  /* 0x000200060018783b */ /* 0x010e220008000200 */
[----:B------:R-:W-:Y:S01]  /*14c80*/  MOV R17, R12 ;  /* 0x0000000c00117202 */ /* 0x000fe20000000f00 */
[----:B------:R-:W-:Y:S02]  /*14c90*/  IMAD.MOV.U32 R16, RZ, RZ, R13 ;  /* 0x000000ffff107224 */ /* 0x000fe400078e000d */
[----:B------:R-:W3:Y:S04]  /*14ca0*/  LDL.LU.64 R12, [R1+0x21c8] ;  /* 0x0021c800010c7983 */ /* 0x000ee80000300a00 */
[----:B0-----:R-:W-:Y:S01]  /*14cb0*/  STL [R1+0x80], R24 ;  /* 0x0000801801007387 */ /* 0x001fe20000100800 */
[----:B------:R-:W-:-:S03]  /*14cc0*/  MOV R28, R25 ;  /* 0x00000019001c7202 */ /* 0x000fc60000000f00 */
[----:B------:R0:W-:Y:S04]  /*14cd0*/  STL.64 [R1+0x88], R26 ;  /* 0x0000881a01007387 */ /* 0x0001e80000100a00 */
[----:B0-----:R-:W4:Y:S04]  /*14ce0*/  LDL.LU.64 R26, [R1+0x21c0] ;  /* 0x0021c000011a7983 */ /* 0x001f280000300a00 */
[----:B------:R-:W4:Y:S04]  /*14cf0*/  LDL.LU.64 R24, [R1+0x21b8] ;  /* 0x0021b80001187983 */ /* 0x000f280000300a00 */
[----:B------:R-:W-:Y:S04]  /*14d00*/  STL [R1+0x2150], R28 ;  /* 0x0021501c01007387 */ /* 0x000fe80000100800 */
[----:B------:R-:W5:Y:S01]  /*14d10*/  LDL.LU.64 R14, [R1+0x21b0] ;  /* 0x0021b000010e7983 */ /* 0x000f620000300a00 */
[----:B---3--:R-:W-:Y:S01]  /*14d20*/  IMAD.MOV.U32 R19, RZ, RZ, R12 ;  /* 0x000000ffff137224 */ /* 0x008fe200078e000c */
[----:B------:R-:W-:Y:S01]  /*14d30*/  MOV R18, R13 ;  /* 0x0000000d00127202 */ /* 0x000fe20000000f00 */
[----:B----4-:R-:W-:Y:S01]  /*14d40*/  HMMA.16816.F32.BF16 R8, R8, R12, R24 ;  /* 0x0000000c0808723c */ /* 0x010fe20000041818 */
[----:B------:R-:W5:Y:S02]  /*14d50*/  LDL.LU.64 R12, [R1+0x21a8] ;  /* 0x0021a800010c7983 */ /* 0x000f640000300a00 */
[----:B------:R-:W-:Y:S01]  /*14d60*/  MOV R24, R19 ;  /* 0x0000001300187202 */ /* 0x000fe20000000f00 */
[----:B------:R-:W-:-:S15]  /*14d70*/  IMAD.MOV.U32 R25, RZ, RZ, R18 ;  /* 0x000000ffff197224 */ /* 0x000fde00078e0012 */
[----:B------:R0:W-:Y:S04]  /*14d80*/  STL.64 [R1+0x2170], R10 ;  /* 0x0021700a01007387 */ /* 0x0001e80000100a00 */
[----:B------:R1:W-:Y:S04]  /*14d90*/  STL.64 [R1+0x2168], R8 ;  /* 0x0021680801007387 */ /* 0x0003e80000100a00 */
[----:B0-----:R-:W3:Y:S01]  /*14da0*/  LDL R10, [R1+0x68] ;  /* 0x00006800010a7983 */ /* 0x001ee20000100800 */
[----:B-1----:R-:W-:Y:S02]  /*14db0*/  MOV R8, R17 ;  /* 0x0000001100087202 */ /* 0x002fe40000000f00 */
[----:B------:R-:W-:-:S02]  /*14dc0*/  MOV R9, R16 ;  /* 0x0000001000097202 */ /* 0x000fc40000000f00 */
[----:B------:R-:W0:Y:S01]  /*14dd0*/  LDSM.16.M88.4 R16, [R0+UR6+0x10200] ;  /* 0x010200060010783b */ /* 0x000e220008000200 */
[----:B--2---:R-:W-:-:S03]  /*14de0*/  IMAD.MOV.U32 R11, RZ, RZ, R2 ;  /* 0x000000ffff0b7224 */ /* 0x004fc600078e0002 */
[----:B0-----:R-:W-:Y:S01]  /*14df0*/  STL [R1+0x70], R16 ;  /* 0x0000701001007387 */ /* 0x001fe20000100800 */
[----:B------:R-:W-:-:S03]  /*14e00*/  MOV R2, R17 ;  /* 0x0000001100027202 */ /* 0x000fc60000000f00 */
[----:B------:R0:W-:Y:S04]  /*14e10*/  STL.64 [R1+0x78], R18 ;  /* 0x0000781201007387 */ /* 0x0001e80000100a00 */
[----:B0-----:R-:W5:Y:S04]  /*14e20*/  LDL.LU.64 R18, [R1+0x21a0] ;  /* 0x0021a00001127983 */ /* 0x001f680000300a00 */
[----:B------:R-:W5:Y:S04]  /*14e30*/  LDL.LU.64 R16, [R1+0x2198] ;  /* 0x0021980001107983 */ /* 0x000f680000300a00 */
[----:B------:R-:W-:Y:S04]  /*14e40*/  STL [R1+0x214c], R2 ;  /* 0x00214c0201007387 */ /* 0x000fe80000100800 */
[----:B------:R-:W-:Y:S01]  /*14e50*/  STL [R1+0x20c8], R0 ;  /* 0x0020c80001007387 */ /* 0x000fe20000100800 */
[----:B-----5:R-:W-:-:S15]  /*14e60*/  HMMA.16816.F32.BF16 R12, R16, R8, R12 ;  /* 0x00000008100c723c */ /* 0x020fde000004180c */
[----:B------:R-:W-:-:S04]  /*14e70*/  NOP ;  /* 0x0000000000007918 */ /* 0x000fc80000000000 */
[----:B------:R-:W-:Y:S04]  /*14e80*/  STL.64 [R1+0x2180], R14 ;  /* 0x0021800e01007387 */ /* 0x000fe80000100a00 */
[----:B------:R0:W-:Y:S02]  /*14e90*/  STL.64 [R1+0x2178], R12 ;  /* 0x0021780c01007387 */ /* 0x0001e40000100a00 */
[----:B0-----:R-:W-:Y:S02]  /*14ea0*/  MOV R12, R29 ;  /* 0x0000001d000c7202 */ /* 0x001fe40000000f00 */
[----:B------:R-:W2:Y:S01]  /*14eb0*/  LDL.LU R29, [R1+0x2194] ;  /* 0x00219400011d7983 */ /* 0x000ea20000300800 */
[----:B------:R-:W-:Y:S01]  /*14ec0*/  IMAD.MOV.U32 R13, RZ, RZ, R6 ;  /* 0x000000ffff0d7224 */ /* 0x000fe200078e0006 */
[----:B------:R-:W-:-:S02]  /*14ed0*/  MOV R14, R5 ;  /* 0x00000005000e7202 */ /* 0x000fc40000000f00 */
[----:B------:R-:W3:Y:S01]  /*14ee0*/  LDL.LU R6, [R1+0x2190] ;  /* 0x0021900001067983 */ /* 0x000ee20000300800 */
[----:B------:R-:W-:-:S03]  /*14ef0*/  MOV R15, R4 ;  /* 0x00000004000f7202 */ /* 0x000fc60000000f00 */
[----:B------:R-:W3:Y:S04]  /*14f00*/  LDL.LU R5, [R1+0x218c] ;  /* 0x00218c0001057983 */ /* 0x000ee80000300800 */
[----:B------:R-:W3:Y:S01]  /*14f10*/  LDL.LU R4, [R1+0x2188] ;  /* 0x0021880001047983 */ /* 0x000ee20000300800 */
[----:B------:R-:W-:Y:S03]  /*14f20*/  HMMA.16816.F32.BF16 R20, R16, R24, R20 ;  /* 0x000000181014723c */ /* 0x000fe60000041814 */
[----:B------:R-:W4:Y:S04]  /*14f30*/  LDL.LU R18, [R1+0x58] ;  /* 0x0000580001127983 */ /* 0x000f280000300800 */
[----:B------:R-:W4:Y:S04]  /*14f40*/  LDL.LU R19, [R1+0x5c] ;  /* 0x00005c0001137983 */ /* 0x000f280000300800 */
[----:B--2---:R-:W0:Y:S01]  /*14f50*/  LDSM.16.MT88.4 R24, [R29+UR6+0x24000] ;  /* 0x024000061d18783b */ /* 0x004e220008004200 */
[----:B---3--:R-:W-:-:S15]  /*14f60*/  HMMA.16816.F32.BF16 R8, R4, R10, R12 ;  /* 0x0000000a0408723c */ /* 0x008fde000004180c */
[----:B------:R-:W-:-:S04]  /*14f70*/  NOP ;  /* 0x0000000000007918 */ /* 0x000fc80000000000 */
[----:B------:R-:W-:Y:S01]  /*14f80*/  IMAD.MOV.U32 R28, RZ, RZ, R11 ;  /* 0x000000ffff1c7224 */ /* 0x000fe200078e000b */
[----:B0-----:R-:W-:Y:S04]  /*14f90*/  STL.64 [R1+0x2130], R26 ;  /* 0x0021301a01007387 */ /* 0x001fe80000100a00 */
[----:B------:R0:W-:Y:S04]  /*14fa0*/  STL.64 [R1+0x2128], R24 ;  /* 0x0021281801007387 */ /* 0x0001e80000100a00 */
[----:B0-----:R-:W2:Y:S04]  /*14fb0*/  LDL.LU R24, [R1+0x40] ;  /* 0x0000400001187983 */ /* 0x001ea80000300800 */
[----:B------:R-:W2:Y:S04]  /*14fc0*/  LDL.LU R25, [R1+0x44] ;  /* 0x0000440001197983 */ /* 0x000ea80000300800 */
[----:B------:R-:W2:Y:S04]  /*14fd0*/  LDL.LU R26, [R1+0x48] ;  /* 0x00004800011a7983 */ /* 0x000ea80000300800 */
[----:B------:R-:W2:Y:S04]  /*14fe0*/  LDL.LU R27, [R1+0x4c] ;  /* 0x00004c00011b7983 */ /* 0x000ea80000300800 */
[----:B------:R-:W3:Y:S04]  /*14ff0*/  LDL.LU.64 R14, [R1+0x2180] ;  /* 0x00218000010e7983 */ /* 0x000ee80000300a00 */
[----:B------:R-:W3:Y:S04]  /*15000*/  LDL.LU.64 R12, [R1+0x2178] ;  /* 0x00217800010c7983 */ /* 0x000ee80000300a00 */
[----:B------:R-:W-:Y:S04]  /*15010*/  STL.64 [R1+0x10], R8 ;  /* 0x0000100801007387 */ /* 0x000fe80000100a00 */
[----:B------:R-:W-:Y:S04]  /*15020*/  STL [R1+0x18], R10 ;  /* 0x0000180a01007387 */ /* 0x000fe80000100800 */
[----:B------:R-:W0:Y:S04]  /*15030*/  LDSM.16.MT88.4 R8, [R3+UR6+0x24400] ;  /* 0x024400060308783b */ /* 0x000e280008004200 */
[----:B0-----:R-:W-:Y:S04]  /*15040*/  STL.64 [R1+0x20], R8 ;  /* 0x0000200801007387 */ /* 0x001fe80000100a00 */
[----:B------:R0:W-:Y:S04]  /*15050*/  STL.64 [R1+0x28], R10 ;  /* 0x0000280a01007387 */ /* 0x0001e80000100a00 */
[----:B0-----:R-:W4:Y:S04]  /*15060*/  LDL.LU.64 R10, [R1+0x2170] ;  /* 0x00217000010a7983 */ /* 0x001f280000300a00 */
[----:B------:R-:W4:Y:S02]  /*15070*/  LDL.LU.64 R8, [R1+0x2168] ;  /* 0x0021680001087983 */ /* 0x000f240000300a00 */
[----:B----4-:R-:W-:Y:S02]  /*15080*/  HMMA.16816.F32.BF16 R8, R4, R18, R8 ;  /* 0x000000120408723c */ /* 0x010fe40000041808 */
[----:B------:R-:W3:Y:S04]  /*15090*/  LDL.LU.64 R6, [R1+0x2160] ;  /* 0x0021600001067983 */ /* 0x000ee80000300a00 */
[----:B------:R-:W3:-:S13]  /*150a0*/  LDL.LU.64 R4, [R1+0x2158] ;  /* 0x0021580001047983 */ /* 0x000eda0000300a00 */
[----:B------:R-:W-:Y:S01]  /*150b0*/  IMAD.MOV.U32 R16, RZ, RZ, R10 ;  /* 0x000000ffff107224 */ /* 0x000fe200078e000a */
[----:B------:R-:W-:Y:S01]  /*150c0*/  MOV R0, R11 ;  /* 0x0000000b00007202 */ /* 0x000fe20000000f00 */
[----:B------:R-:W3:Y:S04]  /*150d0*/  LDL.LU R10, [R1+0x68] ;  /* 0x00006800010a7983 */ /* 0x000ee80000300800 */
[----:B------:R-:W3:Y:S01]  /*150e0*/  LDL.LU R11, [R1+0x6c] ;  /* 0x00006c00010b7983 */ /* 0x000ee20000300800 */
[----:B------:R-:W-:Y:S02]  /*150f0*/  MOV R2, R8 ;  /* 0x0000000800027202 */ /* 0x000fe40000000f00 */
[----:B------:R-:W-:Y:S02]  /*15100*/  MOV R17, R9 ;  /* 0x0000000900117202 */ /* 0x000fe40000000f00 */
[C---:B---3--:R-:W-:Y:S08]  /*15110*/  HMMA.16816.F32.BF16 R8, R4.reuse, R10, R12 ;  /* 0x0000000a0408723c */ /* 0x048ff0000004180c */
[----:B------:R-:W-:Y:S01]  /*15120*/  HMMA.16816.F32.BF16 R4, R4, R18, R20 ;  /* 0x000000120404723c */ /* 0x000fe20000041814 */
[----:B------:R-:W-:Y:S01]  /*15130*/  IMAD.MOV.U32 R12, RZ, RZ, R2 ;  /* 0x000000ffff0c7224 */ /* 0x000fe200078e0002 */
[----:B------:R-:W-:Y:S01]  /*15140*/  MOV R13, R17 ;  /* 0x00000011000d7202 */ /* 0x000fe20000000f00 */
[----:B------:R-:W-:Y:S08]  /*15150*/  LDSM.16.MT88.4 R20, [R3+UR6+0x24800] ;  /* 0x024800060314783b */ /* 0x000ff00008004200 */
[----:B------:R0:W-:Y:S04]  /*15160*/  STL.64 [R1+0x2140], R10 ;  /* 0x0021400a01007387 */ /* 0x0001e80000100a00 */
[----:B------:R1:W-:Y:S01]  /*15170*/  STL.64 [R1+0x2138], R8 ;  /* 0x0021380801007387 */ /* 0x0003e20000100a00 */
[----:B0-----:R-:W-:-:S03]  /*15180*/  MOV R11, R28 ;  /* 0x0000001c000b7202 */ /* 0x001fc60000000f00 */
[----:B-1----:R-:W2:Y:S04]  /*15190*/  LDL.LU R8, [R1+0x10] ;  /* 0x0000100001087983 */ /* 0x002ea80000300800 */
[----:B------:R-:W2:Y:S04]  /*151a0*/  LDL.LU R9, [R1+0x14] ;  /* 0x0000140001097983 */ /* 0x000ea80000300800 */
[----:B------:R-:W2:Y:S04]  /*151b0*/  LDL.LU R10, [R1+0x18] ;  /* 0x00001800010a7983 */ /* 0x000ea80000300800 */
[----:B------:R-:W3:Y:S04]  /*151c0*/  LDL.LU R28, [R1+0x2150] ;  /* 0x00215000011c7983 */ /* 0x000ee80000300800 */
[----:B------:R-:W4:Y:S04]  /*151d0*/  LDL.LU R2, [R1+0x214c] ;  /* 0x00214c0001027983 */ /* 0x000f280000300800 */
[----:B------:R-:W-:Y:S04]  /*151e0*/  STL.64 [R1+0x2120], R6 ;  /* 0x0021200601007387 */ /* 0x000fe80000100a00 */
[----:B------:R0:W-:Y:S04]  /*151f0*/  STL.64 [R1+0x2118], R4 ;  /* 0x0021180401007387 */ /* 0x0001e80000100a00 */
[----:B0-----:R-:W2:Y:S01]  /*15200*/  LDL.LU R4, [R1+0x80] ;  /* 0x0000800001047983 */ /* 0x001ea20000300800 */
[----:B------:R-:W-:-:S03]  /*15210*/  MOV R14, R16 ;  /* 0x00000010000e7202 */ /* 0x000fc60000000f00 */
[----:B------:R-:W0:Y:S01]  /*15220*/  LDSM.16.MT88.4 R16, [R29+UR6+0x24400] ;  /* 0x024400061d10783b */ /* 0x000e220008004200 */
[----:B---3--:R-:W-:-:S03]  /*15230*/  MOV R5, R28 ;  /* 0x0000001c00057202 */ /* 0x008fc60000000f00 */
[----:B------:R-:W3:Y:S04]  /*15240*/  LDL.LU R28, [R1+0x2148] ;  /* 0x00214800011c7983 */ /* 0x000ee80000300800 */
[----:B0-----:R-:W-:Y:S04]  /*15250*/  STL [R1+0x2104], R18 ;  /* 0x0021041201007387 */ /* 0x001fe80000100800 */
[----:B------:R-:W-:Y:S04]  /*15260*/  STL [R1+0x2100], R19 ;  /* 0x0021001301007387 */ /* 0x000fe80000100800 */
[----:B------:R-:W-:Y:S04]  /*15270*/  STL.64 [R1+0x30], R20 ;  /* 0x0000301401007387 */ /* 0x000fe80000100a00 */
[----:B------:R2:W-:Y:S02]  /*15280*/  STL.64 [R1+0x38], R22 ;  /* 0x0000381601007387 */ /* 0x0005e40000100a00 */
[----:B--2---:R-:W-:-:S15]  /*15290*/  HMMA.16816.F32.BF16 R20, R24, R4, R8 ;  /* 0x000000041814723c */ /* 0x004fde0000041808 */
[----:B------:R-:W-:-:S04]  /*152a0*/  NOP ;  /* 0x0000000000007918 */ /* 0x000fc80000000000 */
[----:B------:R-:W-:Y:S04]  /*152b0*/  STL.64 [R1+0x2110], R22 ;  /* 0x0021101601007387 */ /* 0x000fe80000100a00 */
[----:B------:R0:W-:Y:S04]  /*152c0*/  STL.64 [R1+0x2108], R20 ;  /* 0x0021081401007387 */ /* 0x0001e80000100a00 */
[----:B0-----:R-:W2:Y:S01]  /*152d0*/  LDL.LU R20, [R1+0x70] ;  /* 0x0000700001147983 */ /* 0x001ea20000300800 */
[----:B------:R-:W-:Y:S01]  /*152e0*/  IMAD.MOV.U32 R15, RZ, RZ, R0 ;  /* 0x000000ffff0f7224 */ /* 0x000fe200078e0000 */
[----:B----4-:R-:W-:-:S02]  /*152f0*/  MOV R21, R2 ;  /* 0x0000000200157202 */ /* 0x010fc40000000f00 */
[----:B---3--:R-:W0:Y:S05]  /*15300*/  LDSM.16.M88.4 R8, [R28+UR6+0x200] ;  /* 0x000200061c08783b */ /* 0x008e2a0008000200 */
[----:B--2---:R-:W-:Y:S01]  /*15310*/  HMMA.16816.F32.BF16 R12, R24, R20, R12 ;  /* 0x00000014180c723c */ /* 0x004fe2000004180c */
[----:B------:R-:W1:Y:S01]  /*15320*/  LDSM.16.M88.4 R24, [R28+UR6+0x10200] ;  /* 0x010200061c18783b */ /* 0x000e620008000200 */
[----:B0-----:R-:W-:-:S03]  /*15330*/  IMAD.MOV.U32 R0, RZ, RZ, R9 ;  /* 0x000000ffff007224 */ /* 0x001fc600078e0009 */
[----:B------:R-:W-:Y:S04]  /*15340*/  STL [R1+0x50], R8 ;  /* 0x0000500801007387 */ /* 0x000fe80000100800 */
[----:B------:R0:W-:Y:S04]  /*15350*/  STL.64 [R1+0x58], R10 ;  /* 0x0000580a01007387 */ /* 0x0001e80000100a00 */
[----:B0-----:R-:W2:Y:S04]  /*15360*/  LDL.LU.64 R10, [R1+0x2140] ;  /* 0x00214000010a7983 */ /* 0x001ea80000300a00 */
[----:B------:R-:W2:Y:S04]  /*15370*/  LDL.LU.64 R8, [R1+0x2138] ;  /* 0x0021380001087983 */ /* 0x000ea80000300a00 */
[----:B-1----:R-:W-:Y:S01]  /*15380*/  STL.64 [R1+0x40], R24 ;  /* 0x0000401801007387 */ /* 0x002fe20000100a00 */
[----:B------:R-:W-:-:S03]  /*15390*/  MOV R2, R27 ;  /* 0x0000001b00027202 */ /* 0x000fc60000000f00 */
[----:B------:R0:W-:Y:S04]  /*153a0*/  STL [R1+0x48], R26 ;  /* 0x0000481a01007387 */ /* 0x0001e80000100800 */
[----:B0-----:R-:W2:Y:S04]  /*153b0*/  LDL.LU.64 R26, [R1+0x2130] ;  /* 0x00213000011a7983 */ /* 0x001ea80000300a00 */
[----:B------:R-:W2:Y:S04]  /*153c0*/  LDL.LU.64 R24, [R1+0x2128] ;  /* 0x0021280001187983 */ /* 0x000ea80000300a00 */
[----:B------:R0:W-:Y:S04]  /*153d0*/  STL [R1+0x2088], R28 ;  /* 0x0020881c01007387 */ /* 0x0001e80000100800 */
[----:B------:R-:W3:Y:S01]  /*153e0*/  LDL.LU.64 R6, [R1+0x2120] ;  /* 0x0021200001067983 */ /* 0x000ee20000300a00 */
[----:B--2---:R-:W-:Y:S03]  /*153f0*/  HMMA.16816.F32.BF16 R8, R24, R4, R8 ;  /* 0x000000041808723c */ /* 0x004fe60000041808 */
[----:B------:R-:W3:-:S15]  /*15400*/  LDL.LU.64 R4, [R1+0x2118] ;  /* 0x0021180001047983 */ /* 0x000ede0000300a00 */
[----:B------:R-:W-:Y:S01]  /*15410*/  NOP ;  /* 0x0000000000007918 */ /* 0x000fe20000000000 */
[----:B------:R-:W-:Y:S01]  /*15420*/  MOV R18, R8 ;  /* 0x0000000800127202 */ /* 0x000fe20000000f00 */
[----:B------:R1:W-:Y:S01]  /*15430*/  STL [R1+0x8], R10 ;  /* 0x0000080a01007387 */ /* 0x0003e20000100800 */
[----:B------:R-:W-:Y:S01]  /*15440*/  IMAD.MOV.U32 R19, RZ, RZ, R9 ;  /* 0x000000ffff137224 */ /* 0x000fe200078e0009 */
[----:B0-----:R-:W-:Y:S02]  /*15450*/  MOV R28, R11 ;  /* 0x0000000b001c7202 */ /* 0x001fe40000000f00 */
[----:B------:R-:W2:Y:S04]  /*15460*/  LDL.LU R8, [R1+0x20] ;  /* 0x0000200001087983 */ /* 0x000ea80000300800 */
[----:B------:R-:W2:Y:S04]  /*15470*/  LDL.LU R9, [R1+0x24] ;  /* 0x0000240001097983 */ /* 0x000ea80000300800 */
[----:B-1----:R-:W2:Y:S04]  /*15480*/  LDL.LU R10, [R1+0x28] ;  /* 0x00002800010a7983 */ /* 0x002ea80000300800 */
[----:B------:R-:W2:Y:S04]  /*15490*/  LDL.LU R11, [R1+0x2c] ;  /* 0x00002c00010b7983 */ /* 0x000ea80000300800 */
[----:B------:R-:W2:Y:S01]  /*154a0*/  LDL.LU.64 R22, [R1+0x2110] ;  /* 0x0021100001167983 */ /* 0x000ea20000300a00 */
[----:B---3--:R-:W-:Y:S03]  /*154b0*/  HMMA.16816.F32.BF16 R24, R24, R20, R4 ;  /* 0x000000141818723c */ /* 0x008fe60000041804 */
[----:B------:R-:W0:Y:S04]  /*154c0*/  LDSM.16.MT88.4 R4, [R29+UR6+0x24800] ;  /* 0x024800061d04783b */ /* 0x000e280008004200 */
[----:B------:R-:W2:-:S12]  /*154d0*/  LDL.LU.64 R20, [R1+0x2108] ;  /* 0x0021080001147983 */ /* 0x000e980000300a00 */
[----:B------:R1:W-:Y:S04]  /*154e0*/  STL.64 [R1+0x20e8], R26 ;  /* 0x0020e81a01007387 */ /* 0x0003e80000100a00 */
[----:B------:R-:W-:Y:S04]  /*154f0*/  STL.64 [R1+0x20e0], R24 ;  /* 0x0020e01801007387 */ /* 0x000fe80000100a00 */
[----:B-1----:R-:W2:Y:S04]  /*15500*/  LDL.LU R26, [R1+0x88] ;  /* 0x00008800011a7983 */ /* 0x002ea80000300800 */
[----:B------:R-:W2:Y:S04]  /*15510*/  LDL.LU R27, [R1+0x8c] ;  /* 0x00008c00011b7983 */ /* 0x000ea80000300800 */
[----:B0-----:R-:W-:Y:S04]  /*15520*/  STL.64 [R1+0x20c0], R6 ;  /* 0x0020c00601007387 */ /* 0x001fe80000100a00 */
[----:B------:R0:W-:Y:S04]  /*15530*/  STL.64 [R1+0x20b8], R4 ;  /* 0x0020b80401007387 */ /* 0x0001e80000100a00 */
[----:B0-----:R-:W3:Y:S04]  /*15540*/  LDL.LU R4, [R1+0x30] ;  /* 0x0000300001047983 */ /* 0x001ee80000300800 */
[----:B------:R-:W3:Y:S04]  /*15550*/  LDL.LU R5, [R1+0x34] ;  /* 0x0000340001057983 */ /* 0x000ee80000300800 */
[----:B------:R-:W4:Y:S04]  /*15560*/  LDL.LU R6, [R1+0x38] ;  /* 0x0000380001067983 */ /* 0x000f280000300800 */
[----:B------:R-:W4:Y:S01]  /*15570*/  LDL.LU R7, [R1+0x3c] ;  /* 0x00003c0001077983 */ /* 0x000f220000300800 */
[C---:B--2---:R-:W-:Y:S03]  /*15580*/  HMMA.16816.F32.BF16 R20, R8.reuse, R26, R20 ;  /* 0x0000001a0814723c */ /* 0x044fe60000041814 */
[----:B----4-:R0:W-:Y:S04]  /*15590*/  STL.64 [R1+0x20d8], R6 ;  /* 0x0020d80601007387 */ /* 0x0101e80000100a00 */
[----:B---3--:R-:W-:Y:S04]  /*155a0*/  STL.64 [R1+0x20d0], R4 ;  /* 0x0020d00401007387 */ /* 0x008fe80000100a00 */
[----:B0-----:R-:W2:Y:S04]  /*155b0*/  LDL.LU R6, [R1+0x78] ;  /* 0x0000780001067983 */ /* 0x001ea80000300800 */
[----:B------:R-:W2:Y:S04]  /*155c0*/  LDL.LU R7, [R1+0x7c] ;  /* 0x00007c0001077983 */ /* 0x000ea80000300800 */
[----:B------:R-:W-:Y:S04]  /*155d0*/  STL.64 [R1+0x20f8], R22 ;  /* 0x0020f81601007387 */ /* 0x000fe80000100a00 */
[----:B------:R0:W-:Y:S02]  /*155e0*/  STL.64 [R1+0x20f0], R20 ;  /* 0x0020f01401007387 */ /* 0x0001e40000100a00 */
[----:B0-----:R-:W-:Y:S01]  /*155f0*/  MOV R20, R18 ;  /* 0x0000001200147202 */ /* 0x001fe20000000f00 */
[----:B------:R-:W-:Y:S01]  /*15600*/  IMAD.MOV.U32 R21, RZ, RZ, R19 ;  /* 0x000000ffff157224 */ /* 0x000fe200078e0013 */
[----:B------:R-:W3:Y:S04]  /*15610*/  LDL.LU R18, [R1+0x2104] ;  /* 0x0021040001127983 */ /* 0x000ee80000300800 */
[----:B------:R-:W3:Y:S04]  /*15620*/  LDL.LU R19, [R1+0x2100] ;  /* 0x0021000001137983 */ /* 0x000ee80000300800 */
[----:B------:R-:W3:Y:S01]  /*15630*/  LDL.LU R22, [R1+0x8] ;  /* 0x0000080001167983 */ /* 0x000ee20000300800 */
[----:B------:R-:W-:Y:S01]  /*15640*/  MOV R23, R28 ;  /* 0x0000001c00177202 */ /* 0x000fe20000000f00 */
[----:B--2---:R-:W-:Y:S02]  /*15650*/  HMMA.16816.F32.BF16 R12, R8, R6, R12 ;  /* 0x00000006080c723c */ /* 0x004fe4000004180c */
[----:B------:R-:W0:Y:S06]  /*15660*/  LDSM.16.MT88.4 R8, [R3+UR6+0x24c00] ;  /* 0x024c00060308783b */ /* 0x000e2c0008004200 */
[----:B---3--:R-:W-:Y:S01]  /*15670*/  HMMA.16816.F32.BF16 R24, R16, R26, R20 ;  /* 0x0000001a1018723c */ /* 0x008fe20000041814 */
[----:B0-----:R0:W-:Y:S04]  /*15680*/  STL.64 [R1+0x20a0], R10 ;  /* 0x0020a00a01007387 */ /* 0x0011e80000100a00 */
[----:B------:R1:W-:-:S14]  /*15690*/  STL.64 [R1+0x2098], R8 ;  /* 0x0020980801007387 */ /* 0x0003dc0000100a00 */
[----:B------:R-:W-:Y:S02]  /*156a0*/  MOV R28, R25 ;  /* 0x00000019001c7202 */ /* 0x000fe40000000f00 */
[----:B0-----:R-:W-:Y:S01]  /*156b0*/  MOV R11, R26 ;  /* 0x0000001a000b7202 */ /* 0x001fe20000000f00 */
[----:B------:R-:W-:Y:S01]  /*156c0*/  IMAD.MOV.U32 R10, RZ, RZ, R27 ;  /* 0x000000ffff0a7224 */ /* 0x000fe200078e001b */
[----:B-1----:R-:W2:Y:S01]  /*156d0*/  LDL.LU R8, [R1+0x50] ;  /* 0x0000500001087983 */ /* 0x002ea20000300800 */
[----:B------:R-:W-:Y:S01]  /*156e0*/  MOV R9, R0 ;  /* 0x0000000000097202 */ /* 0x000fe20000000f00 */
[----:B------:R-:W-:Y:S02]  /*156f0*/  IMAD.MOV.U32 R0, RZ, RZ, R24 ;  /* 0x000000ffff007224 */ /* 0x000fe400078e0018 */
[----:B------:R-:W2:Y:S04]  /*15700*/  LDL.LU.64 R22, [R1+0x20f8] ;  /* 0x0020f80001167983 */ /* 0x000ea80000300a00 */
[----:B------:R-:W2:Y:S04]  /*15710*/  LDL.LU.64 R20, [R1+0x20f0] ;  /* 0x0020f00001147983 */ /* 0x000ea80000300a00 */
[----:B------:R-:W3:Y:S04]  /*15720*/  LDL.LU.64 R26, [R1+0x20e8] ;  /* 0x0020e800011a7983 */ /* 0x000ee80000300a00 */
[----:B------:R-:W3:Y:S02]  /*15730*/  LDL.LU.64 R24, [R1+0x20e0] ;  /* 0x0020e00001187983 */ /* 0x000ee40000300a00 */
[----:B---3--:R-:W-:Y:S02]  /*15740*/  HMMA.16816.F32.BF16 R16, R16, R6, R24 ;  /* 0x000000061010723c */ /* 0x008fe40000041818 */
[----:B------:R-:W2:Y:S04]  /*15750*/  LDL.LU.64 R6, [R1+0x20d8] ;  /* 0x0020d80001067983 */ /* 0x000ea80000300a00 */
[----:B------:R-:W2:Y:S04]  /*15760*/  LDL.LU.64 R4, [R1+0x20d0] ;  /* 0x0020d00001047983 */ /* 0x000ea80000300a00 */
[----:B------:R-:W3:Y:S09]  /*15770*/  LDL.LU.64 R24, [R1+0x40] ;  /* 0x0000400001187983 */ /* 0x000ef20000300a00 */
[----:B------:R-:W-:Y:S04]  /*15780*/  STL.64 [R1+0x20b0], R18 ;  /* 0x0020b01201007387 */ /* 0x000fe80000100a00 */
[----:B------:R0:W-:Y:S02]  /*15790*/  STL.64 [R1+0x20a8], R16 ;  /* 0x0020a81001007387 */ /* 0x0001e40000100a00 */
[----:B0-----:R-:W-:-:S02]  /*157a0*/  MOV R16, R0 ;  /* 0x0000000000107202 */ /* 0x001fc40000000f00 */
[----:B------:R-:W4:Y:S01]  /*157b0*/  LDL.LU R0, [R1+0x20c8] ;  /* 0x0020c80001007983 */ /* 0x000f220000300800 */
[C---:B--2---:R-:W-:Y:S08]  /*157c0*/  HMMA.16816.F32.BF16 R20, R4.reuse, R8, R20 ;  /* 0x000000080414723c */ /* 0x044ff00000041814 */
[----:B---3--:R-:W-:Y:S01]  /*157d0*/  HMMA.16816.F32.BF16 R12, R4, R24, R12 ;  /* 0x00000018040c723c */ /* 0x008fe2000004180c */
[----:B------:R-:W-:Y:S01]  /*157e0*/  MOV R5, R24 ;  /* 0x0000001800057202 */ /* 0x000fe20000000f00 */
[----:B------:R-:W-:-:S02]  /*157f0*/  IMAD.MOV.U32 R4, RZ, RZ, R25 ;  /* 0x000000ffff047224 */ /* 0x000fc400078e0019 */
[----:B------:R-:W-:Y:S07]  /*15800*/  LDSM.16.MT88.4 R24, [R3+UR6+0x25000] ;  /* 0x025000060318783b */ /* 0x000fee0008004200 */
[----:B------:R-:W-:Y:S04]  /*15810*/  STL.64 [R1], R20 ;  /* 0x0000001401007387 */ /* 0x000fe80000100a00 */
[----:B------:R-:W-:Y:S04]  /*15820*/  STL.64 [R1+0x8], R22 ;  /* 0x0000081601007387 */ /* 0x000fe80000100a00 */
[----:B------:R-:W0:Y:S04]  /*15830*/  LDSM.16.MT88.4 R20, [R29+UR6+0x24c00] ;  /* 0x024c00061d14783b */ /* 0x000e280008004200 */
[----:B0-----:R-:W-:Y:S04]  /*15840*/  STL [R1+0x2090], R23 ;  /* 0x0020901701007387 */ /* 0x001fe80000100800 */
[----:B------:R0:W-:Y:S04]  /*15850*/  STL.64 [R1+0x2070], R26 ;  /* 0x0020701a01007387 */ /* 0x0001e80000100a00 */
[----:B------:R1:W-:Y:S04]  /*15860*/  STL.64 [R1+0x2068], R24 ;  /* 0x0020681801007387 */ /* 0x0003e80000100a00 */
[----:B0-----:R-:W2:Y:S01]  /*15870*/  LDL.LU R26, [R1+0x48] ;  /* 0x00004800011a7983 */ /* 0x001ea20000300800 */
[----:B-1----:R-:W-:-:S02]  /*15880*/  MOV R24, R5 ;  /* 0x0000000500187202 */ /* 0x002fc40000000f00 */
[----:B------:R-:W-:Y:S02]  /*15890*/  MOV R25, R4 ;  /* 0x0000000400197202 */ /* 0x000fe40000000f00 */
[----:B----4-:R-:W0:Y:S01]  /*158a0*/  LDSM.16.M88.4 R4, [R0+UR6+0x280] ;  /* 0x000280060004783b */ /* 0x010e220008000200 */
[----:B------:R-:W-:-:S03]  /*158b0*/  IMAD.MOV.U32 R27, RZ, RZ, R2 ;  /* 0x000000ffff1b7224 */ /* 0x000fc600078e0002 */
[----:B0-----:R-:W-:Y:S01]  /*158c0*/  STL.64 [R1+0x20], R4 ;  /* 0x0000200401007387 */ /* 0x001fe20000100a00 */
[----:B------:R-:W-:-:S03]  /*158d0*/  MOV R2, R7 ;  /* 0x0000000700027202 */ /* 0x000fc60000000f00 */
[----:B------:R-:W-:Y:S04]  /*158e0*/  STL [R1+0x28], R6 ;  /* 0x0000280601007387 */ /* 0x000fe80000100800 */
[----:B------:R-:W0:Y:S04]  /*158f0*/  LDSM.16.M88.4 R4, [R0+UR6+0x10280] ;  /* 0x010280060004783b */ /* 0x000e280008000200 */
[----:B------:R-:W-:Y:S04]  /*15900*/  STL [R1+0x208c], R2 ;  /* 0x00208c0201007387 */ /* 0x000fe80000100800 */
[----:B0-----:R-:W-:Y:S04]  /*15910*/  STL.64 [R1+0x60], R4 ;  /* 0x0000600401007387 */ /* 0x001fe80000100a00 */
[----:B------:R0:W-:Y:S04]  /*15920*/  STL.64 [R1+0x68], R6 ;  /* 0x0000680601007387 */ /* 0x0001e80000100a00 */
[----:B0-----:R-:W3:Y:S04]  /*15930*/  LDL.LU.64 R6, [R1+0x20c0] ;  /* 0x0020c00001067983 */ /* 0x001ee80000300a00 */
[----:B------:R-:W3:Y:S01]  /*15940*/  LDL.LU.64 R4, [R1+0x20b8] ;  /* 0x0020b80001047983 */ /* 0x000ee20000300a00 */
[----:B------:R-:W-:Y:S01]  /*15950*/  MOV R17, R28 ;  /* 0x0000001c00117202 */ /* 0x000fe20000000f00 */
[----:B------:R-:W-:Y:S01]  /*15960*/  IMAD.MOV.U32 R18, RZ, RZ, R11 ;  /* 0x000000ffff127224 */ /* 0x000fe200078e000b */
[----:B------:R-:W-:Y:S01]  /*15970*/  MOV R19, R10 ;  /* 0x0000000a00137202 */ /* 0x000fe20000000f00 */
[----:B------:R0:W-:Y:S06]  /*15980*/  STL [R1+0x1ff0], R0 ;  /* 0x001ff00001007387 */ /* 0x0001ec0000100800 */
[----:B---3--:R-:W-:Y:S01]  /*15990*/  HMMA.16816.F32.BF16 R8, R4, R8, R16 ;  /* 0x000000080408723c */ /* 0x008fe20000041810 */
[----:B------:R-:W3:Y:S04]  /*159a0*/  LDL.LU.64 R18, [R1+0x20b0] ;  /* 0x0020b00001127983 */ /* 0x000ee80000300a00 */
[----:B------:R-:W3:-:S14]  /*159b0*/  LDL.LU.64 R16, [R1+0x20a8] ;  /* 0x0020a80001107983 */ /* 0x000edc0000300a00 */
[----:B------:R-:W-:Y:S01]  /*159c0*/  MOV R28, R10 ;  /* 0x0000000a001c7202 */ /* 0x000fe20000000f00 */
[----:B------:R-:W-:Y:S01]  /*159d0*/  IMAD.MOV.U32 R2, RZ, RZ, R9 ;  /* 0x000000ffff027224 */ /* 0x000fe200078e0009 */
[----:B0-----:R-:W-:Y:S02]  /*159e0*/  MOV R0, R11 ;  /* 0x0000000b00007202 */ /* 0x001fe40000000f00 */
[----:B------:R-:W-:Y:S01]  /*159f0*/  MOV R23, R8 ;  /* 0x0000000800177202 */ /* 0x000fe20000000f00 */
[----:B------:R-:W4:Y:S04]  /*15a00*/  LDL.LU.64 R10, [R1+0x20a0] ;  /* 0x0020a000010a7983 */ /* 0x000f280000300a00 */
[----:B------:R-:W4:Y:S01]  /*15a10*/  LDL.LU.64 R8, [R1+0x2098] ;  /* 0x0020980001087983 */ /* 0x000f220000300a00 */
[----:B---3--:R-:W-:Y:S03]  /*15a20*/  HMMA.16816.F32.BF16 R4, R4, R24, R16 ;  /* 0x000000180404723c */ /* 0x008fe60000041810 */
[----:B------:R-:W0:-:S15]  /*15a30*/  LDSM.16.MT88.4 R16, [R29+UR6+0x25000] ;  /* 0x025000061d10783b */ /* 0x000e1e0008004200 */
[----:B------:R-:W-:Y:S01]  /*15a40*/  NOP ;  /* 0x0000000000007918 */ /* 0x000fe20000000000 */
[----:B------:R1:W-:Y:S04]  /*15a50*/  STL.64 [R1+0x2080], R6 ;  /* 0x0020800601007387 */ /* 0x0003e80000100a00 */
[----:B------:R-:W-:Y:S04]  /*15a60*/  STL.64 [R1+0x2078], R4 ;  /* 0x0020780401007387 */ /* 0x000fe80000100a00 */
[----:B-1----:R-:W4:Y:S04]  /*15a70*/  LDL.LU R6, [R1+0x58] ;  /* 0x0000580001067983 */ /* 0x002f280000300800 */
[----:B------:R-:W4:Y:S04]  /*15a80*/  LDL.LU R7, [R1+0x5c] ;  /* 0x00005c0001077983 */ /* 0x000f280000300800 */
[----:B0-----:R-:W-:Y:S04]  /*15a90*/  STL.64 [R1+0x2048], R18 ;  /* 0x0020481201007387 */ /* 0x001fe80000100a00 */
[----:B------:R0:W-:Y:S04]  /*15aa0*/  STL.64 [R1+0x2040], R16 ;  /* 0x0020401001007387 */ /* 0x0001e80000100a00 */
[----:B0-----:R-:W4:Y:S04]  /*15ab0*/  LDL.LU R16, [R1] ;  /* 0x0000000001107983 */ /* 0x001f280000300800 */
[----:B------:R-:W4:Y:S04]  /*15ac0*/  LDL.LU R17, [R1+0x4] ;  /* 0x0000040001117983 */ /* 0x000f280000300800 */
[----:B------:R-:W4:Y:S04]  /*15ad0*/  LDL.LU R18, [R1+0x8] ;  /* 0x0000080001127983 */ /* 0x000f280000300800 */
[----:B------:R-:W4:Y:S02]  /*15ae0*/  LDL.LU R19, [R1+0xc] ;  /* 0x00000c0001137983 */ /* 0x000f240000300800 */
[C---:B----4-:R-:W-:Y:S08]  /*15af0*/  HMMA.16816.F32.BF16 R16, R8.reuse, R6, R16 ;  /* 0x000000060810723c */ /* 0x050ff00000041810 */
[----:B--2---:R-:W-:Y:S01]  /*15b00*/  HMMA.16816.F32.BF16 R8, R8, R26, R12 ;  /* 0x0000001a0808723c */ /* 0x004fe2000004180c */
[----:B------:R-:W0:-:S15]  /*15b10*/  LDSM.16.MT88.4 R12, [R3+UR6+0x25400] ;  /* 0x02540006030c783b */ /* 0x000e1e0008004200 */
[----:B------:R-:W-:-:S03]  /*15b20*/  NOP ;  /* 0x0000000000007918 */ /* 0x000fc60000000000 */
[----:B------:R-:W-:Y:S04]  /*15b30*/  STL.64 [R1+0x2058], R10 ;  /* 0x0020580a01007387 */ /* 0x000fe80000100a00 */
[----:B------:R1:W-:Y:S02]  /*15b40*/  STL.64 [R1+0x2050], R8 ;  /* 0x0020500801007387 */ /* 0x0003e40000100a00 */
[----:B-1----:R-:W-:Y:S02]  /*15b50*/  IMAD.MOV.U32 R8, RZ, RZ, R23 ;  /* 0x000000ffff087224 */ /* 0x002fe400078e0017 */
[----:B------:R-:W2:Y:S01]  /*15b60*/  LDL.LU R23, [R1+0x2090] ;  /* 0x0020900001177983 */ /* 0x000ea20000300800 */
[----:B------:R-:W-:Y:S01]  /*15b70*/  MOV R9, R2 ;  /* 0x0000000200097202 */ /* 0x000fe20000000f00 */
[----:B------:R-:W-:Y:S01]  /*15b80*/  IMAD.MOV.U32 R11, RZ, RZ, R0 ;  /* 0x000000ffff0b7224 */ /* 0x000fe200078e0000 */
[----:B------:R-:W-:Y:S01]  /*15b90*/  MOV R10, R28 ;  /* 0x0000001c000a7202 */ /* 0x000fe20000000f00 */
[----:B------:R-:W3:Y:S04]  /*15ba0*/  LDL.LU R2, [R1+0x208c] ;  /* 0x00208c0001027983 */ /* 0x000ee80000300800 */
[----:B------:R-:W4:Y:S04]  /*15bb0*/  LDL.LU R28, [R1+0x2088] ;  /* 0x00208800011c7983 */ /* 0x000f280000300800 */
[----:B0-----:R-:W-:Y:S04]  /*15bc0*/  STL [R1+0x202c], R14 ;  /* 0x00202c0e01007387 */ /* 0x001fe80000100800 */
[----:B------:R-:W-:Y:S04]  /*15bd0*/  STL [R1+0x2028], R15 ;  /* 0x0020280f01007387 */ /* 0x000fe80000100800 */
[----:B------:R0:W-:Y:S04]  /*15be0*/  STL.64 [R1+0x2060], R12 ;  /* 0x0020600c01007387 */ /* 0x0001e80000100a00 */
[----:B0-----:R-:W5:Y:S01]  /*15bf0*/  LDL.LU.64 R12, [R1+0x20] ;  /* 0x00002000010c7983 */ /* 0x001f620000300a00 */
[----:B--2---:R-:W-:-:S15]  /*15c00*/  HMMA.16816.F32.BF16 R4, R20, R6, R8 ;  /* 0x000000061404723c */ /* 0x004fde0000041808 */
[----:B------:R-:W-:-:S04]  /*15c10*/  NOP ;  /* 0x0000000000007918 */ /* 0x000fc80000000000 */
[----:B------:R-:W-:Y:S01]  /*15c20*/  IMAD.MOV.U32 R8, RZ, RZ, R6 ;  /* 0x000000ffff087224 */ /* 0x000fe200078e0006 */
[----:B------:R-:W-:Y:S02]  /*15c30*/  MOV R0, R7 ;  /* 0x0000000700007202 */ /* 0x000fe40000000f00 */
[----:B------:R-:W-:Y:S01]  /*15c40*/  MOV R10, R4 ;  /* 0x00000004000a7202 */ /* 0x000fe20000000f00 */
[----:B------:R-:W2:Y:S01]  /*15c50*/  LDL.LU.64 R6, [R1+0x2080] ;  /* 0x0020800001067983 */ /* 0x000ea20000300a00 */
[----:B------:R-:W-:-:S03]  /*15c60*/  MOV R9, R5 ;  /* 0x0000000500097202 */ /* 0x000fc60000000f00 */
[----:B------:R-:W2:Y:S02]  /*15c70*/  LDL.LU.64 R4, [R1+0x2078] ;  /* 0x0020780001047983 */ /* 0x000ea40000300a00 */
[----:B--2---:R-:W-:Y:S02]  /*15c80*/  HMMA.16816.F32.BF16 R20, R20, R26, R4 ;  /* 0x0000001a1414723c */ /* 0x004fe40000041804 */
[----:B------:R-:W2:Y:S04]  /*15c90*/  LDL.LU.64 R26, [R1+0x2070] ;  /* 0x00207000011a7983 */ /* 0x000ea80000300a00 */
[----:B------:R-:W2:Y:S04]  /*15ca0*/  LDL.LU.64 R24, [R1+0x2068] ;  /* 0x0020680001187983 */ /* 0x000ea80000300a00 */
[----:B------:R-:W0:Y:S09]  /*15cb0*/  LDSM.16.MT88.4 R4, [R29+UR6+0x25400] ;  /* 0x025400061d04783b */ /* 0x000e320008004200 */
[----:B------:R1:W-:Y:S04]  /*15cc0*/  STL.64 [R1+0x2038], R22 ;  /* 0x0020381601007387 */ /* 0x0003e80000100a00 */
[----:B------:R3:W-:Y:S01]  /*15cd0*/  STL.64 [R1+0x2030], R20 ;  /* 0x0020301401007387 */ /* 0x0007e20000100a00 */
[----:B-1----:R-:W-:-:S02]  /*15ce0*/  MOV R22, R8 ;  /* 0x0000000800167202 */ /* 0x002fc40000000f00 */
[----:B---3--:R-:W-:Y:S01]  /*15cf0*/  MOV R20, R10 ;  /* 0x0000000a00147202 */ /* 0x008fe20000000f00 */
[----:B------:R-:W-:Y:S01]  /*15d00*/  IMAD.MOV.U32 R21, RZ, RZ, R9 ;  /* 0x000000ffff157224 */ /* 0x000fe200078e0009 */
[----:B------:R-:W-:Y:S02]  /*15d10*/  MOV R23, R0 ;  /* 0x0000000000177202 */ /* 0x000fe40000000f00 */
[----:B-----5:R-:W-:Y:S01]  /*15d20*/  MOV R0, R13 ;  /* 0x0000000d00007202 */ /* 0x020fe20000000f00 */
[----:B0-----:R-:W-:Y:S04]  /*15d30*/  STL.64 [R1+0x2020], R6 ;  /* 0x0020200601007387 */ /* 0x001fe80000100a00 */
[----:B------:R0:W-:Y:S04]  /*15d40*/  STL.64 [R1+0x2018], R4 ;  /* 0x0020180401007387 */ /* 0x0001e80000100a00 */
[----:B0-----:R-:W3:Y:S04]  /*15d50*/  LDL.LU.64 R4, [R1+0x60] ;  /* 0x0000600001047983 */ /* 0x001ee80000300a00 */
[----:B------:R-:W5:Y:S01]  /*15d60*/  LDL.LU.64 R6, [R1+0x68] ;  /* 0x0000680001067983 */ /* 0x000f620000300a00 */
[----:B--2---:R-:W-:Y:S01]  /*15d70*/  HMMA.16816.F32.BF16 R8, R24, R12, R16 ;  /* 0x0000000c1808723c */ /* 0x004fe20000041810 */
[----:B------:R-:W-:-:S02]  /*15d80*/  IMAD.MOV.U32 R16, RZ, RZ, R12 ;  /* 0x000000ffff107224 */ /* 0x000fc400078e000c */
[----:B------:R-:W2:-:S15]  /*15d90*/  LDL.LU.64 R12, [R1+0x2060] ;  /* 0x00206000010c7983 */ /* 0x000e9e0000300a00 */
[----:B------:R-:W-:Y:S01]  /*15da0*/  NOP ;  /* 0x0000000000007918 */ /* 0x000fe20000000000 */
[----:B------:R0:W-:Y:S01]  /*15db0*/  STL.64 [R1+0x8], R10 ;  /* 0x0000080a01007387 */ /* 0x0001e20000100a00 */
[----:B------:R-:W-:Y:S01]  /*15dc0*/  MOV R14, R8 ;  /* 0x00000008000e7202 */ /* 0x000fe20000000f00 */
[----:B------:R-:W-:Y:S02]  /*15dd0*/  IMAD.MOV.U32 R15, RZ, RZ, R9 ;  /* 0x000000ffff0f7224 */ /* 0x000fe400078e0009 */
[----:B0-----:R-:W3:Y:S04]  /*15de0*/  LDL.LU.64 R10, [R1+0x2058] ;  /* 0x00205800010a7983 */ /* 0x001ee80000300a00 */
[----:B------:R-:W3:Y:S02]  /*15df0*/  LDL.LU.64 R8, [R1+0x2050] ;  /* 0x0020500001087983 */ /* 0x000ee40000300a00 */
[----:B---3--:R-:W-:Y:S02]  /*15e00*/  HMMA.16816.F32.BF16 R24, R24, R4, R8 ;  /* 0x000000041818723c */ /* 0x008fe40000041808 */
[----:B------:R-:W0:Y:S04]  /*15e10*/  LDSM.16.MT88.4 R8, [R3+UR6+0x25800] ;  /* 0x025800060308783b */ /* 0x000e280008004200 */
[----:B0-----:R0:W-:Y:S04]  /*15e20*/  STL.64 [R1+0x2000], R10 ;  /* 0x0020000a01007387 */ /* 0x0011e80000100a00 */
[----:B------:R1:W-:Y:S04]  /*15e30*/  STL.64 [R1+0x1ff8], R8 ;  /* 0x001ff80801007387 */ /* 0x0003e80000100a00 */
[----:B0-----:R-:W2:Y:S01]  /*15e40*/  LDL.LU R10, [R1+0x28] ;  /* 0x00002800010a7983 */ /* 0x001ea20000300800 */
[----:B-1----:R-:W-:-:S03]  /*15e50*/  MOV R8, R16 ;  /* 0x0000001000087202 */ /* 0x002fc60000000f00 */
[----:B----4-:R-:W0:Y:S04]  /*15e60*/  LDSM.16.M88.4 R16, [R28+UR6+0x280] ;  /* 0x000280061c10783b */ /* 0x010e280008000200 */
[----:B0-----:R-:W-:Y:S04]  /*15e70*/  STL.64 [R1+0x40], R16 ;  /* 0x0000401001007387 */ /* 0x001fe80000100a00 */
[----:B------:R-:W-:Y:S04]  /*15e80*/  STL.64 [R1+0x48], R18 ;  /* 0x0000481201007387 */ /* 0x000fe80000100a00 */
[----:B------:R-:W0:Y:S04]  /*15e90*/  LDSM.16.M88.4 R16, [R28+UR6+0x10280] ;  /* 0x010280061c10783b */ /* 0x000e280008000200 */
[----:B0-----:R-:W-:Y:S04]  /*15ea0*/  STL.64 [R1+0x50], R16 ;  /* 0x0000501001007387 */ /* 0x001fe80000100a00 */
[----:B------:R0:W-:Y:S04]  /*15eb0*/  STL.64 [R1+0x58], R18 ;  /* 0x0000581201007387 */ /* 0x0001e80000100a00 */
[----:B0-----:R-:W3:Y:S04]  /*15ec0*/  LDL.LU.64 R18, [R1+0x2048] ;  /* 0x0020480001127983 */ /* 0x001ee80000300a00 */
[----:B------:R-:W3:Y:S01]  /*15ed0*/  LDL.LU.64 R16, [R1+0x2040] ;  /* 0x0020400001107983 */ /* 0x000ee20000300a00 */
[----:B------:R-:W-:-:S03]  /*15ee0*/  MOV R9, R0 ;  /* 0x0000000000097202 */ /* 0x000fc60000000f00 */
[----:B------:R0:W-:Y:S01]  /*15ef0*/  STL [R1+0x1fc8], R28 ;  /* 0x001fc81c01007387 */ /* 0x0001e20000100800 */
[----:B------:R-:W-:-:S03]  /*15f00*/  IMAD.MOV.U32 R11, RZ, RZ, R2 ;  /* 0x000000ffff0b7224 */ /* 0x000fc600078e0002 */
[----:B---3--:R-:W-:-:S15]  /*15f10*/  HMMA.16816.F32.BF16 R20, R16, R8, R20 ;  /* 0x000000081014723c */ /* 0x008fde0000041814 */
[----:B------:R-:W-:-:S04]  /*15f20*/  NOP ;  /* 0x0000000000007918 */ /* 0x000fc80000000000 */
[----:B0-----:R-:W-:Y:S01]  /*15f30*/  MOV R28, R20 ;  /* 0x00000014001c7202 */ /* 0x001fe20000000f00 */
[----:B------:R-:W-:Y:S01]  /*15f40*/  IMAD.MOV.U32 R8, RZ, RZ, R22 ;  /* 0x000000ffff087224 */ /* 0x000fe200078e0016 */
[----:B------:R-:W-:Y:S02]  /*15f50*/  MOV R9, R21 ;  /* 0x0000001500097202 */ /* 0x000fe40000000f00 */
[----:B------:R-:W-:Y:S02]  /*15f60*/  MOV R0, R23 ;  /* 0x0000001700007202 */ /* 0x000fe40000000f00 */
[----:B------:R-:W0:Y:S04]  /*15f70*/  LDSM.16.MT88.4 R20, [R29+UR6+0x25800] ;  /* 0x025800061d14783b */ /* 0x000e280008004200 */
[----:B0-----:R-:W-:Y:S01]  /*15f80*/  STL.64 [R1+0x30], R20 ;  /* 0x0000301401007387 */ /* 0x001fe20000100a00 */
[----:B------:R-:W-:-:S03]  /*15f90*/  MOV R2, R23 ;  /* 0x0000001700027202 */ /* 0x000fc60000000f00 */
[----:B------:R0:W-:Y:S04]  /*15fa0*/  STL [R1+0x38], R22 ;  /* 0x0000381601007387 */ /* 0x0001e80000100800 */
[----:B0-----:R-:W3:Y:S04]  /*15fb0*/  LDL.LU.64 R22, [R1+0x2038] ;  /* 0x0020380001167983 */ /* 0x001ee80000300a00 */
[----:B------:R-:W3:Y:S02]  /*15fc0*/  LDL.LU.64 R20, [R1+0x2030] ;  /* 0x0020300001147983 */ /* 0x000ee40000300a00 */
[----:B---3--:R-:W-:Y:S01]  /*15fd0*/  HMMA.16816.F32.BF16 R16, R16, R4, R20 ;  /* 0x000000041010723c */ /* 0x008fe20000041814 */
[----:B------:R-:W-:Y:S01]  /*15fe0*/  IMAD.MOV.U32 R20, RZ, RZ, R14 ;  /* 0x000000ffff147224 */ /* 0x000fe200078e000e */
[----:B------:R-:W-:Y:S01]  /*15ff0*/  MOV R21, R15 ;  /* 0x0000000f00157202 */ /* 0x000fe20000000f00 */
[----:B------:R-:W2:Y:S04]  /*16000*/  LDL.LU R14, [R1+0x202c] ;  /* 0x00202c00010e7983 */ /* 0x000ea80000300800 */
[----:B------:R-:W2:Y:S04]  /*16010*/  LDL.LU R15, [R1+0x2028] ;  /* 0x00202800010f7983 */ /* 0x000ea80000300800 */
[----:B------:R-:W2:Y:S04]  /*16020*/  LDL.LU R22, [R1+0x8] ;  /* 0x0000080001167983 */ /* 0x000ea80000300800 */
[----:B------:R-:W2:Y:S04]  /*16030*/  LDL.LU R23, [R1+0xc] ;  /* 0x00000c0001177983 */ /* 0x000ea80000300800 */
[----:B------:R0:W-:Y:S04]  /*16040*/  STL.64 [R1+0x2010], R18 ;  /* 0x0020101201007387 */ /* 0x0001e80000100a00 */
[----:B------:R1:W-:Y:S01]  /*16050*/  STL.64 [R1+0x2008], R16 ;  /* 0x0020081001007387 */ /* 0x0003e20000100a00 */
[----:B0-----:R-:W-:Y:S01]  /*16060*/  MOV R18, R8 ;  /* 0x0000000800127202 */ /* 0x001fe20000000f00 */
[----:B-----5:R-:W-:Y:S01]  /*16070*/  IMAD.MOV.U32 R8, RZ, RZ, R6 ;  /* 0x000000ffff087224 */ /* 0x020fe200078e0006 */
[----:B------:R-:W-:-:S02]  /*16080*/  MOV R19, R0 ;  /* 0x0000000000137202 */ /* 0x000fc40000000f00 */
[----:B------:R-:W-:Y:S01]  /*16090*/  MOV R0, R7 ;  /* 0x0000000700007202 */ /* 0x000fe20000000f00 */
[C---:B--2---:R-:W-:Y:S08]  /*160a0*/  HMMA.16816.F32.BF16 R20, R12.reuse, R10, R20 ;  /* 0x0000000a0c14723c */ /* 0x044ff00000041814 */
[----:B------:R-:W-:Y:S01]  /*160b0*/  HMMA.16816.F32.BF16 R12, R12, R6, R24 ;  /* 0x000000060c0c723c */ /* 0x000fe20000041818 */
[----:B------:R-:W2:Y:S04]  /*160c0*/  LDL.LU.64 R6, [R1+0x2020] ;  /* 0x0020200001067983 */ /* 0x000ea80000300a00 */
[----:B------:R-:W2:Y:S04]  /*160d0*/  LDL.LU.64 R4, [R1+0x2018] ;  /* 0x0020180001047983 */ /* 0x000ea80000300a00 */
[----:B------:R-:W0:Y:S01]  /*160e0*/  LDSM.16.MT88.4 R24, [R3+UR6+0x25c00] ;  /* 0x025c00060318783b */ /* 0x000e220008004200 */
[----:B-1----:R-:W-:Y:S01]  /*160f0*/  MOV R16, R28 ;  /* 0x0000001c00107202 */ /* 0x002fe20000000f00 */
[----:B------:R-:W-:-:S02]  /*16100*/  IMAD.MOV.U32 R17, RZ, RZ, R9 ;  /* 0x000000ffff117224 */ /* 0x000fc400078e0009 */
[----:B0-----:R0:W-:Y:S04]  /*16110*/  STL.64 [R1+0x1fd8], R26 ;  /* 0x001fd81a01007387 */ /* 0x0011e80000100a00 */
[----:B------:R-:W-:Y:S01]  /*16120*/  STL.64 [R1+0x1fd0], R24 ;  /* 0x001fd01801007387 */ /* 0x000fe20000100a00 */
[----:B0-----:R-:W-:Y:S02]  /*16130*/  MOV R26, R8 ;  /* 0x00000008001a7202 */ /* 0x001fe40000000f00 */
[----:B--2---:R-:W-:Y:S01]  /*16140*/  HMMA.16816.F32.BF16 R8, R4, R10, R16 ;  /* 0x0000000a0408723c */ /* 0x004fe20000041810 */
[----:B------:R-:W2:Y:S04]  /*16150*/  LDL.LU.64 R18, [R1+0x2010] ;  /* 0x0020100001127983 */ /* 0x000ea80000300a00 */
[----:B------:R-:W2:Y:S01]  /*16160*/  LDL.LU.64 R16, [R1+0x2008] ;  /* 0x0020080001107983 */ /* 0x000ea20000300a00 */
[----:B------:R-:W-:-:S13]  /*16170*/  IMAD.MOV.U32 R27, RZ, RZ, R0 ;  /* 0x000000ffff1b7224 */ /* 0x000fda00078e0000 */
[----:B------:R-:W-:Y:S01]  /*16180*/  STL.64 [R1+0x10], R8 ;  /* 0x0000100801007387 */ /* 0x000fe20000100a00 */
[----:B------:R-:W-:-:S03]  /*16190*/  MOV R0, R11 ;  /* 0x0000000b00007202 */ /* 0x000fc60000000f00 */
[----:B------:R-:W-:Y:S04]  /*161a0*/  STL [R1+0x18], R10 ;  /* 0x0000180a01007387 */ /* 0x000fe80000100800 */
[----:B------:R-:W0:Y:S04]  /*161b0*/  LDSM.16.MT88.4 R8, [R29+UR6+0x25c00] ;  /* 0x025c00061d08783b */ /* 0x000e280008004200 */
[----:B0-----:R-:W-:Y:S01]  /*161c0*/  STL.64 [R1+0x20], R8 ;  /* 0x0000200801007387 */ /* 0x001fe20000100a00 */
[----:B------:R-:W-:-:S03]  /*161d0*/  MOV R28, R11 ;  /* 0x0000000b001c7202 */ /* 0x000fc60000000f00 */
[----:B------:R0:W-:Y:S04]  /*161e0*/  STL [R1+0x28], R10 ;  /* 0x0000280a01007387 */ /* 0x0001e80000100800 */
[----:B0-----:R-:W3:Y:S04]  /*161f0*/  LDL.LU.64 R10, [R1+0x2000] ;  /* 0x00200000010a7983 */ /* 0x001ee80000300a00 */
[----:B------:R-:W3:Y:S01]  /*16200*/  LDL.LU.64 R8, [R1+0x1ff8] ;  /* 0x001ff80001087983 */ /* 0x000ee20000300a00 */
[----:B--2---:R-:W-:Y:S03]  /*16210*/  HMMA.16816.F32.BF16 R24, R4, R26, R16 ;  /* 0x0000001a0418723c */ /* 0x004fe60000041810 */
[----:B------:R-:W3:Y:S04]  /*16220*/  LDL R16, [R1+0x50] ;  /* 0x0000500001107983 */ /* 0x000ee80000100800 */
[----:B------:R-:W3:-:S12]  /*16230*/  LDL R17, [R1+0x54] ;  /* 0x0000540001117983 */ /* 0x000ed80000100800 */
[----:B------:R-:W-:Y:S04]  /*16240*/  STL.64 [R1+0x1fe8], R26 ;  /* 0x001fe81a01007387 */ /* 0x000fe80000100a00 */
[----:B------:R0:W-:Y:S04]  /*16250*/  STL.64 [R1+0x1fe0], R24 ;  /* 0x001fe01801007387 */ /* 0x0001e80000100a00 */
[----:B0-----:R-:W2:Y:S01]  /*16260*/  LDL.LU.64 R24, [R1+0x40] ;  /* 0x0000400001187983 */ /* 0x001ea20000300a00 */
[C---:B---3--:R-:W-:Y:S08]  /*16270*/  HMMA.16816.F32.BF16 R16, R8.reuse, R16, R12 ;  /* 0x000000100810723c */ /* 0x048ff0000004180c */
[----:B--2---:R-:W-:Y:S01]  /*16280*/  HMMA.16816.F32.BF16 R4, R8, R24, R20 ;  /* 0x000000180804723c */ /* 0x004fe20000041814 */
[----:B------:R-:W-:Y:S01]  /*16290*/  IMAD.MOV.U32 R21, RZ, RZ, R24 ;  /* 0x000000ffff157224 */ /* 0x000fe200078e0018 */
[----:B------:R-:W-:Y:S01]  /*162a0*/  MOV R20, R25 ;  /* 0x0000001900147202 */ /* 0x000fe20000000f00 */
[----:B------:R-:W2:Y:S01]  /*162b0*/  LDL.LU R8, [R1+0x10] ;  /* 0x0000100001087983 */ /* 0x000ea20000300800 */
[----:B------:R-:W-:-:S03]  /*162c0*/  MOV R11, R0 ;  /* 0x00000000000b7202 */ /* 0x000fc60000000f00 */
[----:B------:R-:W2:Y:S01]  /*162d0*/  LDL.LU R9, [R1+0x14] ;  /* 0x0000140001097983 */ /* 0x000ea20000300800 */
[----:B------:R-:W-:Y:S01]  /*162e0*/  IMAD.MOV.U32 R12, RZ, RZ, R21 ;  /* 0x000000ffff0c7224 */ /* 0x000fe200078e0015 */
[----:B------:R-:W-:Y:S02]  /*162f0*/  MOV R13, R20 ;  /* 0x00000014000d7202 */ /* 0x000fe40000000f00 */
[----:B------:R-:W2:Y:S04]  /*16300*/  LDL.LU R10, [R1+0x18] ;  /* 0x00001800010a7983 */ /* 0x000ea80000300800 */
[----:B------:R-:W3:Y:S04]  /*16310*/  LDL.LU R0, [R1+0x1ff0] ;  /* 0x001ff00001007983 */ /* 0x000ee80000300800 */
[----:B------:R-:W0:Y:S04]  /*16320*/  LDSM.16.MT88.4 R20, [R3+UR6+0x26000] ;  /* 0x026000060314783b */ /* 0x000e280008004200 */
[----:B0-----:R-:W-:Y:S04]  /*16330*/  STL.64 [R1+0x1fb0], R22 ;  /* 0x001fb01601007387 */ /* 0x001fe80000100a00 */
[----:B------:R0:W-:Y:S04]  /*16340*/  STL.64 [R1+0x1fa8], R20 ;  /* 0x001fa81401007387 */ /* 0x0001e80000100a00 */
[----:B0-----:R-:W2:Y:S04]  /*16350*/  LDL.LU R20, [R1+0x30] ;  /* 0x0000300001147983 */ /* 0x001ea80000300800 */
[----:B------:R-:W2:Y:S04]  /*16360*/  LDL.LU R21, [R1+0x34] ;  /* 0x0000340001157983 */ /* 0x000ea80000300800 */
[----:B------:R-:W2:Y:S01]  /*16370*/  LDL.LU R22, [R1+0x38] ;  /* 0x0000380001167983 */ /* 0x000ea20000300800 */
[----:B------:R-:W-:-:S03]  /*16380*/  MOV R23, R2 ;  /* 0x0000000200177202 */ /* 0x000fc60000000f00 */
[----:B---3--:R-:W0:Y:S04]  /*16390*/  LDSM.16.M88.4 R24, [R0+UR6+0x300] ;  /* 0x000300060018783b */ /* 0x008e280008000200 */
[----:B0-----:R-:W-:Y:S04]  /*163a0*/  STL.64 [R1+0x60], R24 ;  /* 0x0000601801007387 */ /* 0x001fe80000100a00 */
[----:B------:R-:W-:Y:S04]  /*163b0*/  STL.64 [R1+0x68], R26 ;  /* 0x0000681a01007387 */ /* 0x000fe80000100a00 */
[----:B------:R-:W0:Y:S01]  /*163c0*/  LDSM.16.M88.4 R24, [R0+UR6+0x10300] ;  /* 0x010300060018783b */ /* 0x000e220008000200 */
[----:B--2---:R-:W-:Y:S03]  /*163d0*/  HMMA.16816.F32.BF16 R8, R20, R12, R8 ;  /* 0x0000000c1408723c */ /* 0x004fe60000041808 */
[----:B------:R-:W1:Y:S04]  /*163e0*/  LDSM.16.MT88.4 R12, [R29+UR6+0x26000] ;  /* 0x026000061d0c783b */ /* 0x000e680008004200 */
[----:B0-----:R-:W-:Y:S01]  /*163f0*/  STL.64 [R1+0x70], R24 ;  /* 0x0000701801007387 */ /* 0x001fe20000100a00 */
[----:B------:R-:W-:-:S03]  /*16400*/  IMAD.MOV.U32 R2, RZ, RZ, R27 ;  /* 0x000000ffff027224 */ /* 0x000fc600078e001b */
[----:B------:R0:W-:Y:S04]  /*16410*/  STL [R1+0x78], R26 ;  /* 0x0000781a01007387 */ /* 0x0001e80000100800 */
[----:B0-----:R-:W2:Y:S04]  /*16420*/  LDL.LU.64 R26, [R1+0x1fe8] ;  /* 0x001fe800011a7983 */ /* 0x001ea80000300a00 */
[----:B------:R-:W2:Y:S04]  /*16430*/  LDL.LU.64 R24, [R1+0x1fe0] ;  /* 0x001fe00001187983 */ /* 0x000ea80000300a00 */
[----:B------:R-:W-:Y:S04]  /*16440*/  STL [R1+0x1f2c], R0 ;  /* 0x001f2c0001007387 */ /* 0x000fe80000100800 */
[----:B-1----:R-:W-:Y:S04]  /*16450*/  STL.64 [R1+0x1f80], R14 ;  /* 0x001f800e01007387 */ /* 0x002fe80000100a00 */
[----:B------:R0:W-:Y:S04]  /*16460*/  STL.64 [R1+0x1f78], R12 ;  /* 0x001f780c01007387 */ /* 0x0001e80000100a00 */
[----:B0-----:R-:W2:Y:S04]  /*16470*/  LDL.LU R12, [R1+0x50] ;  /* 0x00005000010c7983 */ /* 0x001ea80000300800 */
[----:B------:R-:W2:Y:S02]  /*16480*/  LDL.LU R13, [R1+0x54] ;  /* 0x00005400010d7983 */ /* 0x000ea40000300800 */
[----:B--2---:R-:W-:Y:S02]  /*16490*/  HMMA.16816.F32.BF16 R20, R20, R12, R24 ;  /* 0x0000000c1414723c */ /* 0x004fe40000041818 */
[----:B------:R-:W2:Y:S04]  /*164a0*/  LDL.LU.64 R26, [R1+0x1fd8] ;  /* 0x001fd800011a7983 */ /* 0x000ea80000300a00 */
[----:B------:R-:W2:-:S13]  /*164b0*/  LDL.LU.64 R24, [R1+0x1fd0] ;  /* 0x001fd00001187983 */ /* 0x000e9a0000300a00 */
[----:B------:R0:W-:Y:S04]  /*164c0*/  STL.64 [R1+0x1fc0], R22 ;  /* 0x001fc01601007387 */ /* 0x0001e80000100a00 */
[----:B------:R-:W-:Y:S04]  /*164d0*/  STL.64 [R1+0x1fb8], R20 ;  /* 0x001fb81401007387 */ /* 0x000fe80000100a00 */
[----:B0-----:R-:W2:Y:S04]  /*164e0*/  LDL.LU R22, [R1+0x48] ;  /* 0x0000480001167983 */ /* 0x001ea80000300800 */
[----:B------:R-:W2:Y:S02]  /*164f0*/  LDL.LU R23, [R1+0x4c] ;  /* 0x00004c0001177983 */ /* 0x000ea40000300800 */
[C---:B--2---:R-:W-:Y:S02]  /*16500*/  HMMA.16816.F32.BF16 R12, R24.reuse, R22, R4 ;  /* 0x00000016180c723c */ /* 0x044fe40000041804 */
[----:B------:R-:W2:Y:S06]  /*16510*/  LDL.LU.64 R6, [R1+0x58] ;  /* 0x0000580001067983 */ /* 0x000eac0000300a00 */
[----:B--2---:R-:W-:-:S15]  /*16520*/  HMMA.16816.F32.BF16 R24, R24, R6, R16 ;  /* 0x000000061818723c */ /* 0x004fde0000041810 */
[----:B------:R-:W-:-:S04]  /*16530*/  NOP ;  /* 0x0000000000007918 */ /* 0x000fc80000000000 */
[----:B------:R-:W-:Y:S04]  /*16540*/  STL.64 [R1+0x1fa0], R26 ;  /* 0x001fa01a01007387 */ /* 0x000fe80000100a00 */
[----:B------:R0:W-:Y:S04]  /*16550*/  STL.64 [R1+0x1f98], R24 ;  /* 0x001f981801007387 */ /* 0x0001e80000100a00 */
[----:B0-----:R-:W2:Y:S04]  /*16560*/  LDL.LU R24, [R1+0x20] ;  /* 0x0000200001187983 */ /* 0x001ea80000300800 */
[----:B------:R-:W2:Y:S04]  /*16570*/  LDL.LU R25, [R1+0x24] ;  /* 0x0000240001197983 */ /* 0x000ea80000300800 */
[----:B------:R-:W2:Y:S01]  /*16580*/  LDL.LU R26, [R1+0x28] ;  /* 0x00002800011a7983 */ /* 0x000ea20000300800 */
[----:B------:R-:W-:-:S02]  /*16590*/  MOV R19, R6 ;  /* 0x0000000600137202 */ /* 0x000fc40000000f00 */
[----:B------:R-:W-:Y:S02]  /*165a0*/  MOV R18, R7 ;  /* 0x0000000700127202 */ /* 0x000fe40000000f00 */
[----:B------:R-:W0:Y:S01]  /*165b0*/  LDSM.16.MT88.4 R4, [R3+UR6+0x26400] ;  /* 0x026400060304783b */ /* 0x000e220008004200 */
[----:B------:R-:W-:-:S03]  /*165c0*/  IMAD.MOV.U32 R27, RZ, RZ, R28 ;  /* 0x000000ffff1b7224 */ /* 0x000fc600078e001c */
[----:B------:R-:W3:Y:S04]  /*165d0*/  LDL.LU R28, [R1+0x1fc8] ;  /* 0x001fc800011c7983 */ /* 0x000ee80000300800 */
[----:B0-----:R0:W-:Y:S01]  /*165e0*/  STL [R1+0x1f64], R7 ;  /* 0x001f640701007387 */ /* 0x0011e20000100800 */
[----:B--2---:R-:W-:Y:S03]  /*165f0*/  HMMA.16816.F32.BF16 R8, R24, R22, R8 ;  /* 0x000000161808723c */ /* 0x004fe60000041808 */
[----:B------:R-:W2:Y:S04]  /*16600*/  LDL.LU.64 R22, [R1+0x1fc0] ;  /* 0x001fc00001167983 */ /* 0x000ea80000300a00 */
[----:B------:R-:W2:-:S12]  /*16610*/  LDL.LU.64 R20, [R1+0x1fb8] ;  /* 0x001fb80001147983 */ /* 0x000e980000300a00 */
[----:B0-----:R-:W-:Y:S01]  /*16620*/  IMAD.MOV.U32 R7, RZ, RZ, R10 ;  /* 0x000000ffff077224 */ /* 0x001fe200078e000a */
[----:B------:R-:W-:Y:S01]  /*16630*/  MOV R0, R11 ;  /* 0x0000000b00007202 */ /* 0x000fe20000000f00 */
[----:B------:R-:W-:Y:S01]  /*16640*/  IMAD.MOV.U32 R11, RZ, RZ, R18 ;  /* 0x000000ffff0b7224 */ /* 0x000fe200078e0012 */
[----:B------:R-:W-:Y:S02]  /*16650*/  MOV R10, R19 ;  /* 0x00000013000a7202 */ /* 0x000fe40000000f00 */
[----:B------:R-:W-:Y:S02]  /*16660*/  MOV R17, R8 ;  /* 0x0000000800117202 */ /* 0x000fe40000000f00 */
[----:B------:R-:W-:-:S03]  /*16670*/  MOV R16, R9 ;  /* 0x0000000900107202 */ /* 0x000fc60000000f00 */
[----:B--2---:R-:W-:Y:S01]  /*16680*/  HMMA.16816.F32.BF16 R8, R24, R10, R20 ;  /* 0x0000000a1808723c */ /* 0x004fe20000041814 */
[----:B------:R-:W2:Y:S04]  /*16690*/  LDL.LU.64 R22, [R1+0x1fb0] ;  /* 0x001fb00001167983 */ /* 0x000ea80000300a00 */
[----:B------:R-:W2:-:S14]  /*166a0*/  LDL.LU.64 R20, [R1+0x1fa8] ;  /* 0x001fa80001147983 */ /* 0x000e9c0000300a00 */
[----:B------:R-:W-:Y:S04]  /*166b0*/  STL.64 [R1+0x1f70], R10 ;  /* 0x001f700a01007387 */ /* 0x000fe80000100a00 */
[----:B------:R0:W-:Y:S02]  /*166c0*/  STL.64 [R1+0x1f68], R8 ;  /* 0x001f680801007387 */ /* 0x0001e40000100a00 */
[----:B0-----:R-:W-:Y:S02]  /*166d0*/  MOV R8, R17 ;  /* 0x0000001100087202 */ /* 0x001fe40000000f00 */
[----:B------:R-:W-:Y:S02]  /*166e0*/  MOV R9, R16 ;  /* 0x0000001000097202 */ /* 0x000fe40000000f00 */
[----:B------:R-:W0:Y:S01]  /*166f0*/  LDSM.16.MT88.4 R16, [R29+UR6+0x26400] ;  /* 0x026400061d10783b */ /* 0x000e220008004200 */
[----:B------:R-:W-:Y:S01]  /*16700*/  IMAD.MOV.U32 R10, RZ, RZ, R7 ;  /* 0x000000ffff0a7224 */ /* 0x000fe200078e0007 */
[----:B------:R-:W-:-:S05]  /*16710*/  MOV R11, R0 ;  /* 0x00000000000b7202 */ /* 0x000fca0000000f00 */
[----:B------:R-:W-:Y:S04]  /*16720*/  STL.64 [R1+0x1f90], R10 ;  /* 0x001f900a01007387 */ /* 0x000fe80000100a00 */
[----:B------:R1:W-:Y:S04]  /*16730*/  STL.64 [R1+0x1f88], R8 ;  /* 0x001f880801007387 */ /* 0x0003e80000100a00 */
[----:B-1----:R-:W4:Y:S04]  /*16740*/  LDL.LU.64 R8, [R1+0x70] ;  /* 0x0000700001087983 */ /* 0x002f280000300a00 */
[----:B0-----:R-:W-:Y:S04]  /*16750*/  STL.64 [R1+0x1f48], R18 ;  /* 0x001f481201007387 */ /* 0x001fe80000100a00 */
[----:B------:R0:W-:Y:S04]  /*16760*/  STL.64 [R1+0x1f40], R16 ;  /* 0x001f401001007387 */ /* 0x0001e80000100a00 */
[----:B0-----:R-:W2:Y:S04]  /*16770*/  LDL.LU.64 R16, [R1+0x60] ;  /* 0x0000600001107983 */ /* 0x001ea80000300a00 */
[----:B------:R-:W5:Y:S01]  /*16780*/  LDL.LU.64 R18, [R1+0x68] ;  /* 0x0000680001127983 */ /* 0x000f620000300a00 */
[----:B--2---:R-:W-:-:S15]  /*16790*/  HMMA.16816.F32.BF16 R24, R20, R16, R12 ;  /* 0x000000101418723c */ /* 0x004fde000004180c */
[----:B------:R-:W-:-:S04]  /*167a0*/  NOP ;  /* 0x0000000000007918 */ /* 0x000fc80000000000 */
[----:B------:R-:W-:Y:S01]  /*167b0*/  MOV R13, R26 ;  /* 0x0000001a000d7202 */ /* 0x000fe20000000f00 */
[----:B------:R-:W-:Y:S01]  /*167c0*/  IMAD.MOV.U32 R14, RZ, RZ, R25 ;  /* 0x000000ffff0e7224 */ /* 0x000fe200078e0019 */
[----:B------:R-:W-:Y:S02]  /*167d0*/  MOV R12, R27 ;  /* 0x0000001b000c7202 */ /* 0x000fe40000000f00 */
[----:B------:R-:W-:Y:S01]  /*167e0*/  MOV R15, R24 ;  /* 0x00000018000f7202 */ /* 0x000fe20000000f00 */
[----:B------:R-:W2:Y:S04]  /*167f0*/  LDL.LU.64 R26, [R1+0x1fa0] ;  /* 0x001fa000011a7983 */ /* 0x000ea80000300a00 */
[----:B------:R-:W2:Y:S01]  /*16800*/  LDL.LU.64 R24, [R1+0x1f98] ;  /* 0x001f980001187983 */ /* 0x000ea20000300a00 */
[----:B----4-:R-:W-:Y:S01]  /*16810*/  IMAD.MOV.U32 R7, RZ, RZ, R8 ;  /* 0x000000ffff077224 */ /* 0x010fe200078e0008 */
[----:B------:R-:W-:-:S02]  /*16820*/  MOV R0, R9 ;  /* 0x0000000900007202 */ /* 0x000fc40000000f00 */
[----:B------:R-:W4:Y:S01]  /*16830*/  LDL.LU.64 R10, [R1+0x1f90] ;  /* 0x001f9000010a7983 */ /* 0x000f220000300a00 */
[----:B--2---:R-:W-:Y:S03]  /*16840*/  HMMA.16816.F32.BF16 R24, R20, R8, R24 ;  /* 0x000000081418723c */ /* 0x004fe60000041818 */
[----:B------:R-:W4:Y:S04]  /*16850*/  LDL.LU.64 R8, [R1+0x1f88] ;  /* 0x001f880001087983 */ /* 0x000f280000300a00 */
[----:B------:R-:W0:-:S12]  /*16860*/  LDSM.16.MT88.4 R20, [R3+UR6+0x26800] ;  /* 0x026800060314783b */ /* 0x000e180008004200 */
[----:B------:R1:W-:Y:S04]  /*16870*/  STL.64 [R1+0x1f58], R26 ;  /* 0x001f581a01007387 */ /* 0x0003e80000100a00 */
[----:B------:R2:W-:Y:S01]  /*16880*/  STL.64 [R1+0x1f50], R24 ;  /* 0x001f501801007387 */ /* 0x0005e20000100a00 */
[----:B-1----:R-:W-:Y:S02]  /*16890*/  MOV R26, R13 ;  /* 0x0000000d001a7202 */ /* 0x002fe40000000f00 */
[----:B------:R-:W-:Y:S02]  /*168a0*/  MOV R27, R12 ;  /* 0x0000000c001b7202 */ /* 0x000fe40000000f00 */
[----:B--2---:R-:W-:Y:S01]  /*168b0*/  MOV R24, R15 ;  /* 0x0000000f00187202 */ /* 0x004fe20000000f00 */
[----:B------:R-:W-:-:S02]  /*168c0*/  IMAD.MOV.U32 R25, RZ, RZ, R14 ;  /* 0x000000ffff197224 */ /* 0x000fc400078e000e */
[----:B---3--:R-:W1:Y:S04]  /*168d0*/  LDSM.16.M88.4 R12, [R28+UR6+0x300] ;  /* 0x000300061c0c783b */ /* 0x008e680008000200 */
[----:B------:R-:W-:Y:S04]  /*168e0*/  STL [R1+0x1f60], R3 ;  /* 0x001f600301007387 */ /* 0x000fe80000100800 */
[----:B0-----:R0:W-:Y:S04]  /*168f0*/  STL.64 [R1+0x1f20], R22 ;  /* 0x001f201601007387 */ /* 0x0011e80000100a00 */
[----:B------:R-:W-:Y:S04]  /*16900*/  STL.64 [R1+0x1f18], R20 ;  /* 0x001f181401007387 */ /* 0x000fe80000100a00 */
[----:B0-----:R-:W2:Y:S04]  /*16910*/  LDL.LU R22, [R1+0x78] ;  /* 0x0000780001167983 */ /* 0x001ea80000300800 */
[----:B-1----:R-:W-:Y:S04]  /*16920*/  STL.64 [R1+0x80], R12 ;  /* 0x0000800c01007387 */ /* 0x002fe80000100a00 */
[----:B------:R0:W-:Y:S04]  /*16930*/  STL.64 [R1+0x88], R14 ;  /* 0x0000880e01007387 */ /* 0x0001e80000100a00 */
[----:B0-----:R-:W4:Y:S04]  /*16940*/  LDL.LU.64 R14, [R1+0x1f80] ;  /* 0x001f8000010e7983 */ /* 0x001f280000300a00 */
[----:B------:R-:W4:Y:S01]  /*16950*/  LDL.LU.64 R12, [R1+0x1f78] ;  /* 0x001f7800010c7983 */ /* 0x000f220000300a00 */
[----:B------:R-:W-:Y:S01]  /*16960*/  IMAD.MOV.U32 R20, RZ, RZ, R7 ;  /* 0x000000ffff147224 */ /* 0x000fe200078e0007 */
[----:B------:R-:W-:-:S02]  /*16970*/  MOV R21, R0 ;  /* 0x0000000000157202 */ /* 0x000fc40000000f00 */
[----:B------:R-:W-:Y:S01]  /*16980*/  MOV R23, R2 ;  /* 0x0000000200177202 */ /* 0x000fe20000000f00 */
[----:B----4-:R-:W-:-:S15]  /*16990*/  HMMA.16816.F32.BF16 R8, R12, R16, R8 ;  /* 0x000000100c08723c */ /* 0x010fde0000041808 */
[----:B------:R-:W-:-:S04]  /*169a0*/  NOP ;  /* 0x0000000000007918 */ /* 0x000fc80000000000 */
[----:B------:R-:W-:Y:S01]  /*169b0*/  IMAD.MOV.U32 R7, RZ, RZ, R8 ;  /* 0x000000ffff077224 */ /* 0x000fe200078e0008 */
[----:B------:R-:W-:Y:S01]  /*169c0*/  MOV R3, R9 ;  /* 0x0000000900037202 */ /* 0x000fe20000000f00 */
[----:B------:R-:W-:Y:S01]  /*169d0*/  IMAD.MOV.U32 R16, RZ, RZ, R11 ;  /* 0x000000ffff107224 */ /* 0x000fe200078e000b */
[----:B------:R-:W-:Y:S02]  /*169e0*/  MOV R17, R10 ;  /* 0x0000000a00117202 */ /* 0x000fe40000000f00 */
[----:B------:R-:W0:Y:S04]  /*169f0*/  LDSM.16.M88.4 R8, [R28+UR6+0x10300] ;  /* 0x010300061c08783b */ /* 0x000e280008000200 */
[----:B0-----:R0:W-:Y:S01]  /*16a00*/  STL.64 [R1+0x48], R10 ;  /* 0x0000480a01007387 */ /* 0x0011e20000100a00 */
[----:B------:R-:W-:-:S02]  /*16a10*/  MOV R0, R8 ;  /* 0x0000000800007202 */ /* 0x000fc40000000f00 */
[----:B------:R-:W-:Y:S01]  /*16a20*/  MOV R2, R9 ;  /* 0x0000000900027202 */ /* 0x000fe20000000f00 */
[----:B0-----:R-:W3:Y:S04]  /*16a30*/  LDL.LU.64 R10, [R1+0x1f70] ;  /* 0x001f7000010a7983 */ /* 0x001ee80000300a00 */
[----:B------:R-:W3:Y:S04]  /*16a40*/  LDL.LU.64 R8, [R1+0x1f68] ;  /* 0x001f680001087983 */ /* 0x000ee80000300a00 */
[----:B------:R-:W-:Y:S01]  /*16a50*/  STL [R1+0x1e98], R28 ;  /* 0x001e981c01007387 */ /* 0x000fe20000100800 */
[----:B---3--:R-:W-:Y:S03]  /*16a60*/  HMMA.16816.F32.BF16 R8, R12, R20, R8 ;  /* 0x000000140c08723c */ /* 0x008fe60000041808 */
[----:B------:R-:W0:-:S15]  /*16a70*/  LDSM.16.MT88.4 R12, [R29+UR6+0x26800] ;  /* 0x026800061d0c783b */ /* 0x000e1e0008004200 */
[----:B------:R-:W-:Y:S01]  /*16a80*/  NOP ;  /* 0x0000000000007918 */ /* 0x000fe20000000000 */
[----:B------:R-:W-:Y:S04]  /*16a90*/  STL.64 [R1+0x1f38], R10 ;  /* 0x001f380a01007387 */ /* 0x000fe80000100a00 */
[----:B------:R1:W-:Y:S02]  /*16aa0*/  STL.64 [R1+0x1f30], R8 ;  /* 0x001f300801007387 */ /* 0x0003e40000100a00 */
[----:B-1----:R-:W-:Y:S02]  /*16ab0*/  IMAD.MOV.U32 R8, RZ, RZ, R7 ;  /* 0x000000ffff087224 */ /* 0x002fe400078e0007 */
[----:B------:R-:W3:Y:S01]  /*16ac0*/  LDL.LU R7, [R1+0x1f64] ;  /* 0x001f640001077983 */ /* 0x000ee20000300800 */
[----:B------:R-:W-:-:S03]  /*16ad0*/  MOV R9, R3 ;  /* 0x0000000300097202 */ /* 0x000fc60000000f00 */
[----:B------:R-:W4:Y:S04]  /*16ae0*/  LDL.LU R3, [R1+0x1f60] ;  /* 0x001f600001037983 */ /* 0x000f280000300800 */
[----:B0-----:R-:W-:Y:S04]  /*16af0*/  STL.64 [R1+0x1f00], R14 ;  /* 0x001f000e01007387 */ /* 0x001fe80000100a00 */
[----:B------:R0:W-:Y:S04]  /*16b00*/  STL.64 [R1+0x1ef8], R12 ;  /* 0x001ef80c01007387 */ /* 0x0001e80000100a00 */
[----:B0-----:R-:W2:Y:S04]  /*16b10*/  LDL R12, [R1+0x80] ;  /* 0x00008000010c7983 */ /* 0x001ea80000100800 */
[----:B------:R-:W2:Y:S01]  /*16b20*/  LDL R13, [R1+0x84] ;  /* 0x00008400010d7983 */ /* 0x000ea20000100800 */
[----:B-----5:R-:W-:Y:S01]  /*16b30*/  MOV R15, R18 ;  /* 0x00000012000f7202 */ /* 0x020fe20000000f00 */
[----:B------:R-:W-:Y:S01]  /*16b40*/  IMAD.MOV.U32 R11, RZ, RZ, R16 ;  /* 0x000000ffff0b7224 */ /* 0x000fe200078e0010 */
[----:B------:R-:W-:-:S02]  /*16b50*/  MOV R14, R19 ;  /* 0x00000013000e7202 */ /* 0x000fc40000000f00 */
[----:B------:R-:W-:Y:S01]  /*16b60*/  MOV R10, R17 ;  /* 0x00000011000a7202 */ /* 0x000fe20000000f00 */
[----:B---3--:R-:W-:-:S15]  /*16b70*/  HMMA.16816.F32.BF16 R24, R4, R18, R24 ;  /* 0x000000120418723c */ /* 0x008fde0000041818 */
[----:B------:R-:W-:-:S04]  /*16b80*/  NOP ;  /* 0x0000000000007918 */ /* 0x000fc80000000000 */
[----:B------:R-:W-:Y:S01]  /*16b90*/  MOV R21, R26 ;  /* 0x0000001a00157202 */ /* 0x000fe20000000f00 */
[----:B------:R0:W-:Y:S01]  /*16ba0*/  STL [R1], R24 ;  /* 0x0000001801007387 */ /* 0x0001e20000100800 */
[----:B------:R-:W-:Y:S01]  /*16bb0*/  IMAD.MOV.U32 R20, RZ, RZ, R27 ;  /* 0x000000ffff147224 */ /* 0x000fe200078e001b */
[----:B------:R-:W-:Y:S02]  /*16bc0*/  MOV R28, R25 ;  /* 0x00000019001c7202 */ /* 0x000fe40000000f00 */
[----:B------:R-:W2:Y:S04]  /*16bd0*/  LDL.LU.64 R26, [R1+0x1f58] ;  /* 0x001f5800011a7983 */ /* 0x000ea80000300a00 */
[----:B0-----:R-:W2:Y:S04]  /*16be0*/  LDL.LU.64 R24, [R1+0x1f50] ;  /* 0x001f500001187983 */ /* 0x001ea80000300a00 */
[----:B------:R-:W3:Y:S04]  /*16bf0*/  LDL.LU.64 R18, [R1+0x1f48] ;  /* 0x001f480001127983 */ /* 0x000ee80000300a00 */
[----:B------:R-:W3:Y:S01]  /*16c00*/  LDL.LU.64 R16, [R1+0x1f40] ;  /* 0x001f400001107983 */ /* 0x000ee20000300a00 */
[----:B--2---:R-:W-:Y:S03]  /*16c10*/  HMMA.16816.F32.BF16 R24, R4, R22, R24 ;  /* 0x000000160418723c */ /* 0x004fe60000041818 */
[----:B----4-:R-:W0:-:S15]  /*16c20*/  LDSM.16.MT88.4 R4, [R3+UR6+0x26c00] ;  /* 0x026c00060304783b */ /* 0x010e1e0008004200 */
[----:B------:R-:W-:Y:S01]  /*16c30*/  NOP ;  /* 0x0000000000007918 */ /* 0x000fe20000000000 */
[----:B------:R-:W-:Y:S04]  /*16c40*/  STL.64 [R1+0x1f10], R26 ;  /* 0x001f101a01007387 */ /* 0x000fe80000100a00 */
[----:B------:R1:W-:Y:S04]  /*16c50*/  STL.64 [R1+0x1f08], R24 ;  /* 0x001f081801007387 */ /* 0x0003e80000100a00 */
[----:B-1----:R-:W2:Y:S04]  /*16c60*/  LDL.LU R24, [R1] ;  /* 0x0000000001187983 */ /* 0x002ea80000300800 */
[----:B0-----:R0:W-:Y:S04]  /*16c70*/  STL.64 [R1+0x1ee0], R6 ;  /* 0x001ee00601007387 */ /* 0x0011e80000100a00 */
[----:B------:R3:W-:Y:S01]  /*16c80*/  STL.64 [R1+0x1ed8], R4 ;  /* 0x001ed80401007387 */ /* 0x0007e20000100a00 */
[----:B0-----:R-:W-:Y:S01]  /*16c90*/  IMAD.MOV.U32 R6, RZ, RZ, R15 ;  /* 0x000000ffff067224 */ /* 0x001fe200078e000f */
[----:B------:R-:W-:-:S07]  /*16ca0*/  MOV R7, R14 ;  /* 0x0000000e00077202 */ /* 0x000fce0000000f00 */
[----:B---3--:R-:W-:Y:S01]  /*16cb0*/  HMMA.16816.F32.BF16 R4, R16, R6, R8 ;  /* 0x000000061004723c */ /* 0x008fe20000041808 */
[----:B------:R-:W3:Y:S04]  /*16cc0*/  LDL.LU.64 R10, [R1+0x1f38] ;  /* 0x001f3800010a7983 */ /* 0x000ee80000300a00 */
[----:B------:R-:W3:Y:S01]  /*16cd0*/  LDL.LU.64 R8, [R1+0x1f30] ;  /* 0x001f300001087983 */ /* 0x000ee20000300a00 */
[----:B------:R-:W-:Y:S02]  /*16ce0*/  MOV R26, R21 ;  /* 0x00000015001a7202 */ /* 0x000fe40000000f00 */
[----:B------:R-:W-:-:S11]  /*16cf0*/  MOV R27, R20 ;  /* 0x00000014001b7202 */ /* 0x000fd60000000f00 */
[----:B------:R-:W-:Y:S04]  /*16d00*/  STL.64 [R1+0x1ef0], R6 ;  /* 0x001ef00601007387 */ /* 0x000fe80000100a00 */
[----:B------:R0:W-:Y:S02]  /*16d10*/  STL.64 [R1+0x1ee8], R4 ;  /* 0x001ee80401007387 */ /* 0x0001e40000100a00 */
[----:B0-----:R-:W-:Y:S01]  /*16d20*/  MOV R4, R0 ;  /* 0x0000000000047202 */ /* 0x001fe20000000f00 */
[----:B------:R-:W-:Y:S01]  /*16d30*/  IMAD.MOV.U32 R5, RZ, RZ, R2 ;  /* 0x000000ffff057224 */ /* 0x000fe200078e0002 */
[----:B------:R-:W4:Y:S04]  /*16d40*/  LDL.LU R0, [R1+0x1f2c] ;  /* 0x001f2c0001007983 */ /* 0x000f280000300800 */
[----:B------:R-:W5:Y:S01]  /*16d50*/  LDL.LU R2, [R1+0x1f28] ;  /* 0x001f280001027983 */ /* 0x000f620000300800 */
[----:B---3--:R-:W-:Y:S03]  /*16d60*/  HMMA.16816.F32.BF16 R8, R16, R22, R8 ;  /* 0x000000161008723c */ /* 0x008fe60000041808 */
[----:B------:R-:W2:Y:S04]  /*16d70*/  LDL.LU.64 R22, [R1+0x1f20] ;  /* 0x001f200001167983 */ /* 0x000ea80000300a00 */
[----:B------:R-:W2:Y:S01]  /*16d80*/  LDL.LU.64 R20, [R1+0x1f18] ;  /* 0x001f180001147983 */ /* 0x000ea20000300a00 */
[----:B------:R-:W-:-:S03]  /*16d90*/  IMAD.MOV.U32 R25, RZ, RZ, R28 ;  /* 0x000000ffff197224 */ /* 0x000fc600078e001c */
[----:B------:R-:W0:Y:S04]  /*16da0*/  LDSM.16.MT88.4 R16, [R29+UR6+0x26c00] ;  /* 0x026c00061d10783b */ /* 0x000e280008004200 */
[----:B0-----:R-:W-:Y:S01]  /*16db0*/  STL [R1+0x1ec0], R19 ;  /* 0x001ec01301007387 */ /* 0x001fe20000100800 */
[----:B--2---:R-:W-:-:S15]  /*16dc0*/  HMMA.16816.F32.BF16 R24, R20, R12, R24 ;  /* 0x0000000c1418723c */ /* 0x004fde0000041818 */
[----:B------:R-:W-:-:S04]  /*16dd0*/  NOP ;  /* 0x0000000000007918 */ /* 0x000fc80000000000 */
[----:B------:R-:W-:Y:S01]  /*16de0*/  MOV R13, R24 ;  /* 0x00000018000d7202 */ /* 0x000fe20000000f00 */
[----:B------:R-:W-:Y:S01]  /*16df0*/  IMAD.MOV.U32 R7, RZ, RZ, R26 ;  /* 0x000000ffff077224 */ /* 0x000fe200078e001a */
[----:B------:R-:W-:Y:S02]  /*16e00*/  MOV R12, R25 ;  /* 0x00000019000c7202 */ /* 0x000fe40000000f00 */
[----:B------:R-:W-:Y:S02]  /*16e10*/  MOV R6, R27 ;  /* 0x0000001b00067202 */ /* 0x000fe40000000f00 */
[----:B------:R-:W0:Y:S04]  /*16e20*/  LDSM.16.MT88.4 R24, [R3+UR6+0x27000] ;  /* 0x027000060318783b */ /* 0x000e280008004200 */
[----:B0-----:R-:W-:Y:S04]  /*16e30*/  STL.64 [R1+0x30], R24 ;  /* 0x0000301801007387 */ /* 0x001fe80000100a00 */
[----:B------:R-:W-:Y:S04]  /*16e40*/  STL.64 [R1+0x38], R26 ;  /* 0x0000381a01007387 */ /* 0x000fe80000100a00 */
[----:B----4-:R-:W0:Y:S04]  /*16e50*/  LDSM.16.M88.4 R24, [R0+UR6+0x380] ;  /* 0x000380060018783b */ /* 0x010e280008000200 */
[----:B0-----:R-:W-:Y:S01]  /*16e60*/  STL.64 [R1+0x90], R24 ;  /* 0x0000901801007387 */ /* 0x001fe20000100a00 */
[----:B------:R-:W-:-:S03]  /*16e70*/  MOV R19, R24 ;  /* 0x0000001800137202 */ /* 0x000fc60000000f00 */
[----:B------:R0:W-:Y:S04]  /*16e80*/  STL.64 [R1+0x98], R26 ;  /* 0x0000981a01007387 */ /* 0x0001e80000100a00 */
[----:B0-----:R-:W2:Y:S04]  /*16e90*/  LDL.LU.64 R26, [R1+0x1f10] ;  /* 0x001f1000011a7983 */ /* 0x001ea80000300a00 */
[----:B------:R-:W2:Y:S04]  /*16ea0*/  LDL.LU.64 R24, [R1+0x1f08] ;  /* 0x001f080001187983 */ /* 0x000ea80000300a00 */
[----:B------:R-:W-:Y:S04]  /*16eb0*/  STL.64 [R1+0x1ed0], R18 ;  /* 0x001ed01201007387 */ /* 0x000fe80000100a00 */
[----:B------:R0:W-:Y:S04]  /*16ec0*/  STL.64 [R1+0x1ec8], R16 ;  /* 0x001ec81001007387 */ /* 0x0001e80000100a00 */
[----:B0-----:R-:W3:Y:S04]  /*16ed0*/  LDL.LU.64 R16, [R1+0x80] ;  /* 0x0000800001107983 */ /* 0x001ee80000300a00 */
[----:B------:R-:W4:Y:S01]  /*16ee0*/  LDL.LU.64 R18, [R1+0x88] ;  /* 0x0000880001127983 */ /* 0x000f220000300a00 */
[----:B--2---:R-:W-:Y:S01]  /*16ef0*/  HMMA.16816.F32.BF16 R24, R20, R4, R24 ;  /* 0x000000041418723c */ /* 0x004fe20000041818 */
[----:B------:R-:W-:Y:S01]  /*16f00*/  IMAD.MOV.U32 R20, RZ, RZ, R13 ;  /* 0x000000ffff147224 */ /* 0x000fe200078e000d */
[----:B------:R-:W-:-:S02]  /*16f10*/  MOV R21, R12 ;  /* 0x0000000c00157202 */ /* 0x000fc40000000f00 */
[----:B------:R-:W0:Y:S04]  /*16f20*/  LDSM.16.M88.4 R12, [R0+UR6+0x10380] ;  /* 0x01038006000c783b */ /* 0x000e280008000200 */
[----:B0-----:R-:W-:Y:S01]  /*16f30*/  STL.64 [R1+0x70], R12 ;  /* 0x0000700c01007387 */ /* 0x001fe20000100a00 */
[----:B------:R-:W-:-:S03]  /*16f40*/  MOV R28, R15 ;  /* 0x0000000f001c7202 */ /* 0x000fc60000000f00 */
[----:B------:R0:W-:Y:S04]  /*16f50*/  STL [R1+0x78], R14 ;  /* 0x0000780e01007387 */ /* 0x0001e80000100800 */
[----:B0-----:R-:W2:Y:S04]  /*16f60*/  LDL.LU.64 R14, [R1+0x1f00] ;  /* 0x001f0000010e7983 */ /* 0x001ea80000300a00 */
[----:B------:R-:W2:Y:S01]  /*16f70*/  LDL.LU.64 R12, [R1+0x1ef8] ;  /* 0x001ef800010c7983 */ /* 0x000ea20000300a00 */
[----:B------:R-:W-:Y:S01]  /*16f80*/  MOV R22, R7 ;  /* 0x0000000700167202 */ /* 0x000fe20000000f00 */
[----:B------:R-:W-:-:S02]  /*16f90*/  IMAD.MOV.U32 R23, RZ, RZ, R6 ;  /* 0x000000ffff177224 */ /* 0x000fc400078e0006 */
[----:B-----5:R-:W-:Y:S01]  /*16fa0*/  STL [R1+0x1e40], R2 ;  /* 0x001e400201007387 */ /* 0x020fe20000100800 */
[----:B--2---:R-:W-:Y:S03]  /*16fb0*/  HMMA.16816.F32.BF16 R8, R12, R4, R8 ;  /* 0x000000040c08723c */ /* 0x004fe60000041808 */
[----:B------:R-:W0:Y:S02]  /*16fc0*/  LDSM.16.MT88.4 R4, [R29+UR6+0x27000] ;  /* 0x027000061d04783b */ /* 0x000e240008004200 */
[----:B0-----:R-:W-:Y:S02]  /*16fd0*/  MOV R2, R6 ;  /* 0x0000000600027202 */ /* 0x001fe40000000f00 */
[----:B------:R0:W-:Y:S01]  /*16fe0*/  STL.64 [R1+0x10], R4 ;  /* 0x0000100401007387 */ /* 0x0001e20000100a00 */
[----:B------:R-:W-:-:S03]  /*16ff0*/  IMAD.MOV.U32 R0, RZ, RZ, R7 ;  /* 0x000000ffff007224 */ /* 0x000fc600078e0007 */
[----:B------:R-:W3:Y:S04]  /*17000*/  LDL.LU.64 R6, [R1+0x1ef0] ;  /* 0x001ef00001067983 */ /* 0x000ee80000300a00 */
[----:B0-----:R-:W3:Y:S02]  /*17010*/  LDL.LU.64 R4, [R1+0x1ee8] ;  /* 0x001ee80001047983 */ /* 0x001ee40000300a00 */
[----:B---3--:R-:W-:Y:S02]  /*17020*/  HMMA.16816.F32.BF16 R12, R12, R16, R4 ;  /* 0x000000100c0c723c */ /* 0x008fe40000041804 */
[----:B------:R-:W2:Y:S04]  /*17030*/  LDL.LU.64 R6, [R1+0x1ee0] ;  /* 0x001ee00001067983 */ /* 0x000ea80000300a00 */
[----:B------:R-:W2:-:S13]  /*17040*/  LDL.LU.64 R4, [R1+0x1ed8] ;  /* 0x001ed80001047983 */ /* 0x000e9a0000300a00 */
[----:B------:R0:W-:Y:S04]  /*17050*/  STL.64 [R1+0x1eb8], R14 ;  /* 0x001eb80e01007387 */ /* 0x0001e80000100a00 */
[----:B------:R4:W-:Y:S04]  /*17060*/  STL.64 [R1+0x1eb0], R12 ;  /* 0x001eb00c01007387 */ /* 0x0009e80000100a00 */
[----:B0-----:R-:W3:Y:S01]  /*17070*/  LDL.LU R14, [R1+0x48] ;  /* 0x00004800010e7983 */ /* 0x001ee20000300800 */
[----:B----4-:R-:W-:-:S03]  /*17080*/  MOV R13, R18 ;  /* 0x00000012000d7202 */ /* 0x010fc60000000f00 */
[----:B------:R-:W3:Y:S01]  /*17090*/  LDL.LU R15, [R1+0x4c] ;  /* 0x00004c00010f7983 */ /* 0x000ee20000300800 */
[----:B------:R-:W-:Y:S01]  /*170a0*/  MOV R12, R19 ;  /* 0x00000013000c7202 */ /* 0x000fe20000000f00 */
[----:B--2---:R-:W-:Y:S02]  /*170b0*/  HMMA.16816.F32.BF16 R20, R4, R18, R20 ;  /* 0x000000120414723c */ /* 0x004fe40000041814 */
[----:B------:R-:W0:-:S15]  /*170c0*/  LDSM.16.MT88.4 R16, [R3+UR6+0x27400] ;  /* 0x027400060310783b */ /* 0x000e1e0008004200 */
[----:B------:R-:W-:Y:S02]  /*170d0*/  NOP ;  /* 0x0000000000007918 */ /* 0x000fe40000000000 */
[----:B------:R-:W-:Y:S04]  /*170e0*/  STL.64 [R1+0x1ea8], R22 ;  /* 0x001ea81601007387 */ /* 0x000fe80000100a00 */
[----:B------:R-:W-:Y:S04]  /*170f0*/  STL.64 [R1+0x1ea0], R20 ;  /* 0x001ea01401007387 */ /* 0x000fe80000100a00 */
[----:B0-----:R-:W-:Y:S04]  /*17100*/  STL.64 [R1+0x50], R16 ;  /* 0x0000501001007387 */ /* 0x001fe80000100a00 */
[----:B------:R0:W-:Y:S04]  /*17110*/  STL.64 [R1+0x58], R18 ;  /* 0x0000581201007387 */ /* 0x0001e80000100a00 */
[----:B0-----:R-:W2:Y:S01]  /*17120*/  LDL.LU.64 R18, [R1+0x1ed0] ;  /* 0x001ed00001127983 */ /* 0x001ea20000300a00 */
[----:B---3--:R-:W-:Y:S03]  /*17130*/  HMMA.16816.F32.BF16 R24, R4, R14, R24 ;  /* 0x0000000e0418723c */ /* 0x008fe60000041818 */
[----:B------:R-:W3:-:S15]  /*17140*/  LDL.LU.64 R16, [R1+0x1ec8] ;  /* 0x001ec80001107983 */ /* 0x000ede0000300a00 */
[----:B------:R-:W-:Y:S01]  /*17150*/  NOP ;  /* 0x0000000000007918 */ /* 0x000fe20000000000 */
[----:B------:R-:W-:Y:S04]  /*17160*/  STL.64 [R1+0x1e90], R26 ;  /* 0x001e901a01007387 */ /* 0x000fe80000100a00 */
[----:B------:R2:W-:Y:S02]  /*17170*/  STL.64 [R1+0x1e88], R24 ;  /* 0x001e881801007387 */ /* 0x0005e40000100a00 */
[----:B--2---:R-:W-:Y:S02]  /*17180*/  MOV R24, R19 ;  /* 0x0000001300187202 */ /* 0x004fe40000000f00 */
[----:B------:R-:W3:Y:S01]  /*17190*/  LDL.LU R19, [R1+0x1ec0] ;  /* 0x001ec00001137983 */ /* 0x000ee20000300800 */
[----:B------:R-:W-:Y:S01]  /*171a0*/  IMAD.MOV.U32 R22, RZ, RZ, R13 ;  /* 0x000000ffff167224 */ /* 0x000fe200078e000d */
[----:B------:R-:W-:-:S02]  /*171b0*/  MOV R23, R12 ;  /* 0x0000000c00177202 */ /* 0x000fc40000000f00 */
[----:B------:R-:W2:Y:S04]  /*171c0*/  LDL R25, [R1+0x94] ;  /* 0x0000940001197983 */ /* 0x000ea80000100800 */
[----:B------:R-:W2:Y:S04]  /*171d0*/  LDL.LU R4, [R1+0x30] ;  /* 0x0000300001047983 */ /* 0x000ea80000300800 */
[----:B------:R-:W2:Y:S04]  /*171e0*/  LDL.LU R5, [R1+0x34] ;  /* 0x0000340001057983 */ /* 0x000ea80000300800 */
[----:B------:R-:W2:Y:S04]  /*171f0*/  LDL.LU R6, [R1+0x38] ;  /* 0x0000380001067983 */ /* 0x000ea80000300800 */
[----:B------:R-:W2:Y:S01]  /*17200*/  LDL.LU R7, [R1+0x3c] ;  /* 0x00003c0001077983 */ /* 0x000ea20000300800 */
[C---:B---3--:R-:W-:Y:S03]  /*17210*/  HMMA.16816.F32.BF16 R8, R16.reuse, R14, R8 ;  /* 0x0000000e1008723c */ /* 0x048fe60000041808 */
[----:B------:R-:W0:Y:S04]  /*17220*/  LDSM.16.MT88.4 R12, [R29+UR6+0x27400] ;  /* 0x027400061d0c783b */ /* 0x000e280008004200 */
[----:B0-----:R-:W-:Y:S04]  /*17230*/  STL.64 [R1+0x40], R12 ;  /* 0x0000400c01007387 */ /* 0x001fe80000100a00 */
[----:B------:R0:W-:Y:S04]  /*17240*/  STL.64 [R1+0x48], R14 ;  /* 0x0000480e01007387 */ /* 0x0001e80000100a00 */
[----:B0-----:R-:W3:Y:S04]  /*17250*/  LDL.LU.64 R14, [R1+0x1eb8] ;  /* 0x001eb800010e7983 */ /* 0x001ee80000300a00 */
[----:B------:R-:W3:Y:S02]  /*17260*/  LDL.LU.64 R12, [R1+0x1eb0] ;  /* 0x001eb000010c7983 */ /* 0x000ee40000300a00 */
[----:B---3--:R-:W-:Y:S02]  /*17270*/  HMMA.16816.F32.BF16 R12, R16, R22, R12 ;  /* 0x00000016100c723c */ /* 0x008fe4000004180c */
[----:B------:R-:W2:Y:S04]  /*17280*/  LDL.LU.64 R22, [R1+0x1ea8] ;  /* 0x001ea80001167983 */ /* 0x000ea80000300a00 */
[----:B------:R-:W2:Y:S01]  /*17290*/  LDL.LU.64 R20, [R1+0x1ea0] ;  /* 0x001ea00001147983 */ /* 0x000ea20000300a00 */
[----:B------:R-:W-:-:S03]  /*172a0*/  IMAD.MOV.U32 R19, RZ, RZ, R28 ;  /* 0x000000ffff137224 */ /* 0x000fc600078e001c */
[----:B------:R-:W3:Y:S04]  /*172b0*/  LDL.LU R16, [R1+0x70] ;  /* 0x0000700001107983 */ /* 0x000ee80000300800 */
[----:B------:R-:W3:Y:S04]  /*172c0*/  LDL.LU R17, [R1+0x74] ;  /* 0x0000740001117983 */ /* 0x000ee80000300800 */
[----:B------:R-:W4:Y:S04]  /*172d0*/  LDL.LU R18, [R1+0x78] ;  /* 0x0000780001127983 */ /* 0x000f280000300800 */
[----:B------:R-:W5:Y:S01]  /*172e0*/  LDL.LU R28, [R1+0x1e98] ;  /* 0x001e9800011c7983 */ /* 0x000f620000300800 */
[----:B--2---:R-:W-:Y:S03]  /*172f0*/  HMMA.16816.F32.BF16 R20, R4, R24, R20 ;  /* 0x000000180414723c */ /* 0x004fe60000041814 */
[----:B------:R-:W0:-:S15]  /*17300*/  LDSM.16.MT88.4 R24, [R3+UR6+0x27800] ;  /* 0x027800060318783b */ /* 0x000e1e0008004200 */
[----:B------:R-:W-:Y:S01]  /*17310*/  NOP ;  /* 0x0000000000007918 */ /* 0x000fe20000000000 */
[----:B------:R-:W-:Y:S04]  /*17320*/  STL.64 [R1+0x1e80], R22 ;  /* 0x001e801601007387 */ /* 0x000fe80000100a00 */
[----:B------:R1:W-:Y:S04]  /*17330*/  STL.64 [R1+0x1e78], R20 ;  /* 0x001e781401007387 */ /* 0x0003e80000100a00 */
[----:B-1----:R-:W3:Y:S04]  /*17340*/  LDL.LU R20, [R1+0x10] ;  /* 0x0000100001147983 */ /* 0x002ee80000300800 */
[----:B------:R-:W3:Y:S04]  /*17350*/  LDL.LU R21, [R1+0x14] ;  /* 0x0000140001157983 */ /* 0x000ee80000300800 */
[----:B0-----:R-:W-:Y:S04]  /*17360*/  STL.64 [R1+0x20], R24 ;  /* 0x0000201801007387 */ /* 0x001fe80000100a00 */
[----:B------:R-:W-:Y:S04]  /*17370*/  STL.64 [R1+0x28], R26 ;  /* 0x0000281a01007387 */ /* 0x000fe80000100a00 */
[----:B-----5:R-:W0:Y:S04]  /*17380*/  LDSM.16.M88.4 R24, [R28+UR6+0x380] ;  /* 0x000380061c18783b */ /* 0x020e280008000200 */
[----:B0-----:R-:W-:Y:S04]  /*17390*/  STL.64 [R1+0x60], R24 ;  /* 0x0000601801007387 */ /* 0x001fe80000100a00 */
[----:B------:R0:W-:Y:S04]  /*173a0*/  STL.64 [R1+0x68], R26 ;  /* 0x0000681a01007387 */ /* 0x0001e80000100a00 */
[----:B0-----:R-:W2:Y:S04]  /*173b0*/  LDL.LU.64 R26, [R1+0x1e90] ;  /* 0x001e9000011a7983 */ /* 0x001ea80000300a00 */
[----:B------:R-:W2:Y:S01]  /*173c0*/  LDL.LU.64 R24, [R1+0x1e88] ;  /* 0x001e880001187983 */ /* 0x000ea20000300a00 */
[----:B------:R-:W-:-:S02]  /*173d0*/  MOV R22, R2 ;  /* 0x0000000200167202 */ /* 0x000fc40000000f00 */
[----:B------:R-:W-:-:S07]  /*173e0*/  MOV R23, R0 ;  /* 0x0000000000177202 */ /* 0x000fce0000000f00 */
[-C--:B---3--:R-:W-:Y:S08]  /*173f0*/  HMMA.16816.F32.BF16 R8, R20, R16.reuse, R8 ;  /* 0x000000101408723c */ /* 0x088ff00000041808 */
[----:B--2---:R-:W-:Y:S01]  /*17400*/  HMMA.16816.F32.BF16 R24, R4, R16, R24 ;  /* 0x000000100418723c */ /* 0x004fe20000041818 */
[----:B------:R-:W0:Y:S02]  /*17410*/  LDSM.16.M88.4 R4, [R28+UR6+0x10380] ;  /* 0x010380061c04783b */ /* 0x000e240008000200 */
[----:B0-----:R-:W-:Y:S01]  /*17420*/  IMAD.MOV.U32 R2, RZ, RZ, R5 ;  /* 0x000000ffff027224 */ /* 0x001fe200078e0005 */
[----:B------:R-:W-:Y:S01]  /*17430*/  MOV R28, R6 ;  /* 0x00000006001c7202 */ /* 0x000fe20000000f00 */
[----:B------:R-:W-:Y:S01]  /*17440*/  STL [R1+0x30], R4 ;  /* 0x0000300401007387 */ /* 0x000fe20000100800 */
[----:B------:R-:W-:-:S03]  /*17450*/  MOV R0, R7 ;  /* 0x0000000700007202 */ /* 0x000fc60000000f00 */
[----:B------:R-:W0:Y:S04]  /*17460*/  LDSM.16.MT88.4 R4, [R29+UR6+0x27800] ;  /* 0x027800061d04783b */ /* 0x000e280008004200 */
[----:B------:R-:W-:Y:S04]  /*17470*/  STL.64 [R1+0x1e70], R10 ;  /* 0x001e700a01007387 */ /* 0x000fe80000100a00 */
[----:B------:R1:W-:Y:S04]  /*17480*/  STL.64 [R1+0x1e68], R8 ;  /* 0x001e680801007387 */ /* 0x0003e80000100a00 */
[----:B-1----:R-:W4:Y:S04]  /*17490*/  LDL.LU R8, [R1+0x50] ;  /* 0x0000500001087983 */ /* 0x002f280000300800 */
[----:B------:R-:W4:Y:S04]  /*174a0*/  LDL.LU R9, [R1+0x54] ;  /* 0x0000540001097983 */ /* 0x000f280000300800 */
[----:B------:R-:W4:Y:S04]  /*174b0*/  LDL.LU R10, [R1+0x58] ;  /* 0x00005800010a7983 */ /* 0x000f280000300800 */
[----:B------:R-:W4:Y:S04]  /*174c0*/  LDL.LU R11, [R1+0x5c] ;  /* 0x00005c00010b7983 */ /* 0x000f280000300800 */
[----:B0-----:R-:W-:Y:S04]  /*174d0*/  STL.64 [R1+0x1e38], R6 ;  /* 0x001e380601007387 */ /* 0x001fe80000100a00 */
[----:B------:R0:W-:Y:S04]  /*174e0*/  STL.64 [R1+0x1e30], R4 ;  /* 0x001e300401007387 */ /* 0x0001e80000100a00 */
[----:B0-----:R-:W2:Y:S04]  /*174f0*/  LDL.LU R4, [R1+0x20] ;  /* 0x0000200001047983 */ /* 0x001ea80000300800 */
[----:B------:R-:W2:Y:S04]  /*17500*/  LDL.LU R5, [R1+0x24] ;  /* 0x0000240001057983 */ /* 0x000ea80000300800 */
[----:B------:R-:W3:Y:S04]  /*17510*/  LDL.LU R6, [R1+0x28] ;  /* 0x0000280001067983 */ /* 0x000ee80000300800 */
[----:B------:R-:W3:Y:S04]  /*17520*/  LDL.LU R7, [R1+0x2c] ;  /* 0x00002c0001077983 */ /* 0x000ee80000300800 */
[----:B---3--:R-:W-:Y:S04]  /*17530*/  STL.64 [R1+0x1e50], R6 ;  /* 0x001e500601007387 */ /* 0x008fe80000100a00 */
[----:B--2---:R0:W-:Y:S04]  /*17540*/  STL.64 [R1+0x1e48], R4 ;  /* 0x001e480401007387 */ /* 0x0041e80000100a00 */
[----:B0-----:R-:W2:Y:S04]  /*17550*/  LDL.LU R4, [R1+0x90] ;  /* 0x0000900001047983 */ /* 0x001ea80000300800 */
[----:B------:R-:W2:Y:S04]  /*17560*/  LDL.LU R5, [R1+0x94] ;  /* 0x0000940001057983 */ /* 0x000ea80000300800 */
[----:B------:R-:W3:Y:S04]  /*17570*/  LDL.LU R6, [R1+0x98] ;  /* 0x0000980001067983 */ /* 0x000ee80000300800 */
[----:B------:R-:W3:Y:S01]  /*17580*/  LDL.LU R7, [R1+0x9c] ;  /* 0x00009c0001077983 */ /* 0x000ee20000300800 */
[----:B--2---:R-:W-:-:S15]  /*17590*/  HMMA.16816.F32.BF16 R20, R20, R4, R12 ;  /* 0x000000041414723c */ /* 0x004fde000004180c */
[----:B------:R-:W-:-:S04]  /*175a0*/  NOP ;  /* 0x0000000000007918 */ /* 0x000fc80000000000 */
[----:B------:R-:W-:Y:S01]  /*175b0*/  MOV R5, R22 ;  /* 0x0000001600057202 */ /* 0x000fe20000000f00 */
[----:B------:R-:W-:Y:S01]  /*175c0*/  IMAD.MOV.U32 R4, RZ, RZ, R23 ;  /* 0x000000ffff047224 */ /* 0x000fe200078e0017 */
[----:B------:R-:W-:Y:S01]  /*175d0*/  MOV R12, R21 ;  /* 0x00000015000c7202 */ /* 0x000fe20000000f00 */
[----:B------:R-:W-:Y:S01]  /*175e0*/  IMAD.MOV.U32 R13, RZ, RZ, R20 ;  /* 0x000000ffff0d7224 */ /* 0x000fe200078e0014 */
[----:B------:R-:W3:Y:S04]  /*175f0*/  LDL.LU.64 R22, [R1+0x1e80] ;  /* 0x001e800001167983 */ /* 0x000ee80000300a00 */
[----:B------:R-:W3:Y:S01]  /*17600*/  LDL.LU.64 R20, [R1+0x1e78] ;  /* 0x001e780001147983 */ /* 0x000ee20000300a00 */
[C---:B----4-:R-:W-:Y:S08]  /*17610*/  HMMA.16816.F32.BF16 R24, R8.reuse, R18, R24 ;  /* 0x000000120818723c */ /* 0x050ff00000041818 */
[----:B---3--:R-:W-:-:S15]  /*17620*/  HMMA.16816.F32.BF16 R20, R8, R6, R20 ;  /* 0x000000060814723c */ /* 0x008fde0000041814 */
[----:B------:R-:W-:-:S04]  /*17630*/  NOP ;  /* 0x0000000000007918 */ /* 0x000fc80000000000 */
[----:B------:R-:W-:Y:S04]  /*17640*/  STL.64 [R1+0x1e60], R22 ;  /* 0x001e601601007387 */ /* 0x000fe80000100a00 */
[----:B------:R0:W-:Y:S02]  /*17650*/  STL.64 [R1+0x1e58], R20 ;  /* 0x001e581401007387 */ /* 0x0001e40000100a00 */
[----:B0-----:R-:W-:Y:S02]  /*17660*/  MOV R20, R13 ;  /* 0x0000000d00147202 */ /* 0x001fe40000000f00 */
[----:B------:R-:W-:Y:S02]  /*17670*/  MOV R21, R12 ;  /* 0x0000000c00157202 */ /* 0x000fe40000000f00 */
[----:B------:R-:W0:Y:S04]  /*17680*/  LDSM.16.MT88.4 R12, [R3+UR6+0x27c00] ;  /* 0x027c0006030c783b */ /* 0x000e280008004200 */
[----:B0-----:R-:W-:Y:S04]  /*17690*/  STL.64 [R1+0x1e18], R14 ;  /* 0x001e180e01007387 */ /* 0x001fe80000100a00 */
[----:B------:R0:W-:Y:S04]  /*176a0*/  STL.64 [R1+0x1e10], R12 ;  /* 0x001e100c01007387 */ /* 0x0001e80000100a00 */
[----:B0-----:R-:W2:Y:S04]  /*176b0*/  LDL.LU R12, [R1+0x40] ;  /* 0x00004000010c7983 */ /* 0x001ea80000300800 */
[----:B------:R-:W2:Y:S04]  /*176c0*/  LDL.LU R13, [R1+0x44] ;  /* 0x00004400010d7983 */ /* 0x000ea80000300800 */
[----:B------:R-:W2:Y:S04]  /*176d0*/  LDL.LU R14, [R1+0x48] ;  /* 0x00004800010e7983 */ /* 0x000ea80000300800 */
[----:B------:R-:W2:Y:S04]  /*176e0*/  LDL.LU R15, [R1+0x4c] ;  /* 0x00004c00010f7983 */ /* 0x000ea80000300800 */
[----:B------:R-:W2:Y:S04]  /*176f0*/  LDL.LU.64 R10, [R1+0x1e70] ;  /* 0x001e7000010a7983 */ /* 0x000ea80000300a00 */
[----:B------:R-:W2:Y:S01]  /*17700*/  LDL.LU.64 R8, [R1+0x1e68] ;  /* 0x001e680001087983 */ /* 0x000ea20000300a00 */
[----:B------:R-:W-:Y:S01]  /*17710*/  IMAD.MOV.U32 R22, RZ, RZ, R5 ;  /* 0x000000ffff167224 */ /* 0x000fe200078e0005 */
[----:B------:R-:W-:Y:S01]  /*17720*/  MOV R23, R4 ;  /* 0x0000000400177202 */ /* 0x000fe20000000f00 */
[C---:B--2---:R-:W-:Y:S01]  /*17730*/  HMMA.16816.F32.BF16 R8, R12.reuse, R18, R8 ;  /* 0x000000120c08723c */ /* 0x044fe20000041808 */
[----:B------:R-:W0:Y:S07]  /*17740*/  LDSM.16.MT88.4 R16, [R29+UR6+0x27c00] ;  /* 0x027c00061d10783b */ /* 0x000e2e0008004200 */
[----:B------:R-:W-:Y:S01]  /*17750*/  HMMA.16816.F32.BF16 R12, R12, R6, R20 ;  /* 0x000000060c0c723c */ /* 0x000fe20000041814 */
[----:B0-----:R-:W-:Y:S04]  /*17760*/  STL.64 [R1+0x1e08], R18 ;  /* 0x001e081201007387 */ /* 0x001fe80000100a00 */
[----:B------:R0:W-:Y:S04]  /*17770*/  STL.64 [R1+0x1e00], R16 ;  /* 0x001e001001007387 */ /* 0x0001e80000100a00 */
[----:B0-----:R-:W2:Y:S04]  /*17780*/  LDL.LU.64 R16, [R1+0x60] ;  /* 0x0000600001107983 */ /* 0x001ea80000300a00 */
[----:B------:R-:W3:Y:S04]  /*17790*/  LDL.64 R18, [R1+0x68] ;  /* 0x0000680001127983 */ /* 0x000ee80000100a00 */
[----:B------:R-:W2:Y:S04]  /*177a0*/  LDL.LU.64 R22, [R1+0x1e60] ;  /* 0x001e600001167983 */ /* 0x000ea80000300a00 */
[----:B------:R-:W2:Y:S04]  /*177b0*/  LDL.LU.64 R20, [R1+0x1e58] ;  /* 0x001e580001147983 */ /* 0x000ea80000300a00 */
[----:B------:R-:W2:Y:S04]  /*177c0*/  LDL.LU.64 R6, [R1+0x1e50] ;  /* 0x001e500001067983 */ /* 0x000ea80000300a00 */
[----:B------:R-:W2:Y:S04]  /*177d0*/  LDL.LU.64 R4, [R1+0x1e48] ;  /* 0x001e480001047983 */ /* 0x000ea80000300a00 */
[----:B------:R-:W-:Y:S04]  /*177e0*/  STL.64 [R1+0x1e28], R14 ;  /* 0x001e280e01007387 */ /* 0x000fe80000100a00 */
[----:B------:R0:W-:Y:S04]  /*177f0*/  STL.64 [R1+0x1e20], R12 ;  /* 0x001e200c01007387 */ /* 0x0001e80000100a00 */
[----:B0-----:R-:W4:Y:S01]  /*17800*/  LDL.LU R12, [R1+0x30] ;  /* 0x00003000010c7983 */ /* 0x001f220000300800 */
[----:B------:R-:W-:-:S03]  /*17810*/  MOV R13, R2 ;  /* 0x00000002000d7202 */ /* 0x000fc60000000f00 */
[----:B------:R-:W5:Y:S01]  /*17820*/  LDL.LU R2, [R1+0x1e40] ;  /* 0x001e400001027983 */ /* 0x000f620000300800 */
[----:B------:R-:W-:Y:S01]  /*17830*/  BAR.SYNC.DEFER_BLOCKING 0x0 ;  /* 0x0000000000007b1d */ /* 0x000fe20000010000 */
[C---:B--2---:R-:W-:Y:S08]  /*17840*/  HMMA.16816.F32.BF16 R20, R4.reuse, R16, R20 ;  /* 0x000000100414723c */ /* 0x044ff00000041814 */
[-C--:B----4-:R-:W-:Y:S01]  /*17850*/  HMMA.16816.F32.BF16 R24, R4, R12.reuse, R24 ;  /* 0x0000000c0418723c */ /* 0x090fe20000041818 */
[----:B------:R-:W2:Y:S04]  /*17860*/  LDL.LU.64 R6, [R1+0x1e38] ;  /* 0x001e380001067983 */ /* 0x000ea80000300a00 */
[----:B------:R-:W2:Y:S04]  /*17870*/  LDL.LU.64 R4, [R1+0x1e30] ;  /* 0x001e300001047983 */ /* 0x000ea80000300a00 */
[----:B------:R-:W4:Y:S01]  /*17880*/  LDL.LU.64 R14, [R1+0x1e28] ;  /* 0x001e2800010e7983 */ /* 0x000f220000300a00 */
[C---:B--2---:R-:W-:Y:S03]  /*17890*/  HMMA.16816.F32.BF16 R8, R4.reuse, R12, R8 ;  /* 0x0000000c0408723c */ /* 0x044fe60000041808 */
[----:B------:R-:W4:Y:S05]  /*178a0*/  LDL.LU.64 R12, [R1+0x1e20] ;  /* 0x001e2000010c7983 */ /* 0x000f2a0000300a00 */
[----:B----4-:R-:W-:Y:S01]  /*178b0*/  HMMA.16816.F32.BF16 R4, R4, R16, R12 ;  /* 0x000000100404723c */ /* 0x010fe2000004180c */
[----:B------:R-:W2:Y:S04]  /*178c0*/  LDL.LU.64 R14, [R1+0x1e18] ;  /* 0x001e1800010e7983 */ /* 0x000ea80000300a00 */
[----:B------:R-:W2:-:S14]  /*178d0*/  LDL.LU.64 R12, [R1+0x1e10] ;  /* 0x001e1000010c7983 */ /* 0x000e9c0000300a00 */
[----:B------:R0:W-:Y:S04]  /*178e0*/  STL.64 [R1+0x1df8], R6 ;  /* 0x001df80601007387 */ /* 0x0001e80000100a00 */
[----:B------:R1:W-:Y:S01]  /*178f0*/  STL.64 [R1+0x1df0], R4 ;  /* 0x001df00401007387 */ /* 0x0003e20000100a00 */
[----:B0-----:R-:W-:Y:S01]  /*17900*/  MOV R7, R0 ;  /* 0x0000000000077202 */ /* 0x001fe20000000f00 */
[----:B---3--:R-:W-:Y:S02]  /*17910*/  IMAD.MOV.U32 R0, RZ, RZ, R19 ;  /* 0x000000ffff007224 */ /* 0x008fe400078e0013 */
[----:B------:R-:W-:Y:S01]  /*17920*/  IMAD.MOV.U32 R6, RZ, RZ, R28 ;  /* 0x000000ffff067224 */ /* 0x000fe200078e001c */
[C---:B--2---:R-:W-:Y:S01]  /*17930*/  HMMA.16816.F32.BF16 R20, R12.reuse, R18, R20 ;  /* 0x000000120c14723c */ /* 0x044fe20000041814 */
[----:B------:R-:W2:Y:S04]  /*17940*/  LDL.LU.64 R18, [R1+0x1e08] ;  /* 0x001e080001127983 */ /* 0x000ea80000300a00 */
[----:B------:R-:W2:Y:S03]  /*17950*/  LDL.LU.64 R16, [R1+0x1e00] ;  /* 0x001e000001107983 */ /* 0x000ea60000300a00 */
[----:B------:R-:W-:Y:S01]  /*17960*/  HMMA.16816.F32.BF16 R24, R12, R6, R24 ;  /* 0x000000060c18723c */ /* 0x000fe20000041818 */
[----:B------:R-:W0:Y:S01]  /*17970*/  S2R R14, SR_TID.X ;  /* 0x00000000000e7919 */ /* 0x000e220000002100 */
[----:B------:R-:W3:Y:S01]  /*17980*/  S2R R13, SR_CTAID.X ;  /* 0x00000000000d7919 */ /* 0x000ee20000002500 */
[----:B-----5:R-:W-:-:S02]  /*17990*/  SHF.L.U32 R3, R2, 0x1, RZ ;  /* 0x0000000102037819 */ /* 0x020fc400000006ff */
[----:B------:R-:W-:Y:S02]  /*179a0*/  LOP3.LUT R28, R2, 0xe0, RZ, 0xc0, !PT ;  /* 0x000000e0021c7812 */ /* 0x000fe400078ec0ff */
[----:B------:R-:W-:-:S04]  /*179b0*/  LOP3.LUT R3, R3, 0x6, RZ, 0xc0, !PT ;  /* 0x0000000603037812 */ /* 0x000fc800078ec0ff */
[----:B------:R-:W-:-:S04]  /*179c0*/  LEA.HI R3, R28, R3, RZ, 0x1e ;  /* 0x000000031c037211 */ /* 0x000fc800078ff0ff */
[----:B------:R-:W-:-:S04]  /*179d0*/  IADD3 R3, PT, PT, R3, UR4, RZ ;  /* 0x0000000403037c10 */ /* 0x000fc8000fffe0ff */
[----:B------:R-:W-:Y:S02]  /*179e0*/  IADD3 R12, PT, PT, R3, 0x40, RZ ;  /* 0x00000040030c7810 */ /* 0x000fe40007ffe0ff */
[--C-:B0-----:R-:W-:Y:S02]  /*179f0*/  SHF.R.U32.HI R28, RZ, 0x2, R14.reuse ;  /* 0x00000002ff1c7819 */ /* 0x101fe4000001160e */
[--C-:B------:R-:W-:Y:S02]  /*17a00*/  SHF.R.U32.HI R29, RZ, 0x2, R14.reuse ;  /* 0x00000002ff1d7819 */ /* 0x100fe4000001160e */
[--C-:B------:R-:W-:Y:S02]  /*17a10*/  SHF.R.U32.HI R15, RZ, 0x2, R14.reuse ;  /* 0x00000002ff0f7819 */ /* 0x100fe4000001160e */
[----:B------:R-:W-:Y:S01]  /*17a20*/  SHF.R.U32.HI R14, RZ, 0x2, R14 ;  /* 0x00000002ff0e7819 */ /* 0x000fe2000001160e */
[----:B---3--:R-:W-:-:S03]  /*17a30*/  IMAD.SHL.U32 R13, R13, 0x20, RZ ;  /* 0x000000200d0d7824 */ /* 0x008fc600078e00ff */
[----:B------:R-:W-:-:S04]  /*17a40*/  SGXT.U32 R14, R14, 0x3 ;  /* 0x000000030e0e781a */ /* 0x000fc80000000000 */
[----:B------:R-:W-:-:S04]  /*17a50*/  LOP3.LUT R14, R14, R13, RZ, 0xfc, !PT ;  /* 0x0000000d0e0e7212 */ /* 0x000fc800078efcff */
[----:B------:R-:W-:Y:S02]  /*17a60*/  ISETP.GE.AND P6, PT, R14, R12, PT ;  /* 0x0000000c0e00720c */ /* 0x000fe40003fc6270 */
[----:B------:R-:W-:-:S04]  /*17a70*/  SGXT.U32 R15, R15, 0x3 ;  /* 0x000000030f0f781a */ /* 0x000fc80000000000 */
[----:B------:R-:W-:-:S04]  /*17a80*/  LOP3.LUT R15, R13, 0x8, R15, 0xfe, !PT ;  /* 0x000000080d0f7812 */ /* 0x000fc800078efe0f */
[----:B------:R-:W-:Y:S02]  /*17a90*/  ISETP.GE.AND P5, PT, R15, R12, PT ;  /* 0x0000000c0f00720c */ /* 0x000fe40003fa6270 */
[----:B------:R-:W-:Y:S01]  /*17aa0*/  MOV R15, R0 ;  /* 0x00000000000f7202 */ /* 0x000fe20000000f00 */
[----:B--2---:R-:W-:Y:S01]  /*17ab0*/  HMMA.16816.F32.BF16 R8, R16, R6, R8 ;  /* 0x000000061008723c */ /* 0x004fe20000041808 */
[----:B------:R-:W2:Y:S04]  /*17ac0*/  LDL.LU.64 R6, [R1+0x1df8] ;  /* 0x001df80001067983 */ /* 0x000ea80000300a00 */
[----:B-1----:R-:W2:Y:S04]  /*17ad0*/  LDL.LU.64 R4, [R1+0x1df0] ;  /* 0x001df00001047983 */ /* 0x002ea80000300a00 */
[----:B------:R-:W2:Y:S04]  /*17ae0*/  LDL.LU R14, [R1+0x68] ;  /* 0x00006800010e7983 */ /* 0x000ea80000300800 */
[----:B------:R-:W3:Y:S01]  /*17af0*/  LDL.LU R0, [R1+0x1de8] ;  /* 0x001de80001007983 */ /* 0x000ee20000300800 */
[----:B------:R-:W-:-:S02]  /*17b00*/  SGXT.U32 R28, R28, 0x3 ;  /* 0x000000031c1c781a */ /* 0x000fc40000000000 */
[----:B------:R-:W-:Y:S02]  /*17b10*/  SGXT.U32 R29, R29, 0x3 ;  /* 0x000000031d1d781a */ /* 0x000fe40000000000 */
[C---:B------:R-:W-:Y:S02]  /*17b20*/  LOP3.LUT R28, R13.reuse, 0x18, R28, 0xfe, !PT ;  /* 0x000000180d1c7812 */ /* 0x040fe400078efe1c */
[----:B------:R-:W-:Y:S01]  /*17b30*/  LOP3.LUT R29, R13, 0x10, R29, 0xfe, !PT ;  /* 0x000000100d1d7812 */ /* 0x000fe200078efe1d */
[----:B------:R-:W-:Y:S02]  /*17b40*/  FMUL R13, R20, UR9 ;  /* 0x00000009140d7c20 */ /* 0x000fe40008400000 */
[----:B------:R-:W0:Y:S01]  /*17b50*/  S2R R20, SR_TID.X ;  /* 0x0000000000147919 */ /* 0x000e220000002100 */
[-C--:B------:R-:W-:Y:S02]  /*17b60*/  ISETP.GE.AND P2, PT, R29, R12.reuse, PT ;  /* 0x0000000c1d00720c */ /* 0x080fe40003f46270 */
[----:B------:R-:W-:Y:S01]  /*17b70*/  ISETP.GE.AND P4, PT, R28, R12, PT ;  /* 0x0000000c1c00720c */ /* 0x000fe20003f86270 */
[----:B------:R-:W-:Y:S01]  /*17b80*/  FMUL R12, R24, UR9 ;  /* 0x00000009180c7c20 */ /* 0x000fe20008400000 */
[----:B--2---:R-:W-:Y:S01]  /*17b90*/  HMMA.16816.F32.BF16 R4, R16, R14, R4 ;  /* 0x0000000e1004723c */ /* 0x004fe20000041804 */
[----:B------:R-:W1:Y:S01]  /*17ba0*/  S2R R19, SR_CTAID.X ;  /* 0x0000000000137919 */ /* 0x000e620000002500 */
[----:B------:R-:W-:Y:S01]  /*17bb0*/  FMUL R17, R21, UR9 ;  /* 0x0000000915117c20 */ /* 0x000fe20008400000 */
[----:B0-----:R-:W-:-:S02]  /*17bc0*/  SHF.R.U32.HI R21, RZ, 0x2, R20 ;  /* 0x00000002ff157819 */ /* 0x001fc40000011614 */
[----:B------:R-:W-:Y:S02]  /*17bd0*/  SHF.R.U32.HI R20, RZ, 0x2, R20 ;  /* 0x00000002ff147819 */ /* 0x000fe40000011614 */
[----:B------:R-:W-:Y:S02]  /*17be0*/  SGXT.U32 R21, R21, 0x3 ;  /* 0x000000031515781a */ /* 0x000fe40000000000 */
[----:B------:R-:W-:Y:S01]  /*17bf0*/  SGXT.U32 R20, R20, 0x3 ;  /* 0x000000031414781a */ /* 0x000fe20000000000 */
[----:B------:R-:W-:Y:S01]  /*17c00*/  FMUL R16, R26, UR9 ;  /* 0x000000091a107c20 */ /* 0x000fe20008400000 */
[----:B------:R-:W-:Y:S01]  /*17c10*/  FMUL R14, R8, UR9 ;  /* 0x00000009080e7c20 */ /* 0x000fe20008400000 */
[----:B------:R-:W-:Y:S01]  /*17c20*/  FSEL R8, R12, -INF , P6 ;  /* 0xff8000000c087808 */ /* 0x000fe20003000000 */
[----:B------:R-:W-:Y:S01]  /*17c30*/  FMUL R15, R22, UR9 ;  /* 0x00000009160f7c20 */ /* 0x000fe20008400000 */
[----:B------:R-:W-:Y:S02]  /*17c40*/  FMUL R18, R23, UR9 ;  /* 0x0000000917127c20 */ /* 0x000fe40008400000 */
[----:B------:R-:W-:-:S02]  /*17c50*/  FSEL R12, R14, -INF , P2 ;  /* 0xff8000000e0c7808 */ /* 0x000fc40001000000 */
[----:B-1----:R-:W-:-:S04]  /*17c60*/  SHF.L.U32 R19, R19, 0x5, RZ ;  /* 0x0000000513137819 */ /* 0x002fc800000006ff */
[----:B------:R-:W-:Y:S02]  /*17c70*/  LOP3.LUT R21, R21, R19, RZ, 0xfc, !PT ;  /* 0x0000001315157212 */ /* 0x000fe400078efcff */
[----:B------:R-:W-:Y:S01]  /*17c80*/  LOP3.LUT R20, R19, 0x8, R20, 0xfe, !PT ;  /* 0x0000000813147812 */ /* 0x000fe200078efe14 */
[----:B------:R-:W-:Y:S01]  /*17c90*/  FMUL R19, R10, UR9 ;  /* 0x000000090a137c20 */ /* 0x000fe20008400000 */
[CC--:B------:R-:W-:Y:S02]  /*17ca0*/  ISETP.GE.AND P3, PT, R21.reuse, R3.reuse, PT ;  /* 0x000000031500720c */ /* 0x0c0fe40003f66270 */
[-C--:B------:R-:W-:Y:S02]  /*17cb0*/  ISETP.GT.AND P6, PT, R21, R3.reuse, PT ;  /* 0x000000031500720c */ /* 0x080fe40003fc4270 */
[----:B------:R-:W-:Y:S02]  /*17cc0*/  FSEL R10, R16, -INF , P5 ;  /* 0xff800000100a7808 */ /* 0x000fe40002800000 */
[----:B------:R-:W-:-:S02]  /*17cd0*/  ISETP.GE.AND P5, PT, R20, R3, PT ;  /* 0x000000031400720c */ /* 0x000fc40003fa6270 */
[----:B------:R-:W-:Y:S02]  /*17ce0*/  FSEL R16, R13, -INF , P3 ;  /* 0xff8000000d107808 */ /* 0x000fe40001800000 */
[----:B------:R-:W-:Y:S01]  /*17cf0*/  FSEL R13, R17, -INF , P6 ;  /* 0xff800000110d7808 */ /* 0x000fe20003000000 */
[----:B------:R-:W-:Y:S01]  /*17d00*/  FMUL R17, R4, UR9 ;  /* 0x0000000904117c20 */ /* 0x000fe20008400000 */
[-C--:B------:R-:W-:Y:S01]  /*17d10*/  ISETP.GT.AND P2, PT, R20, R3.reuse, PT ;  /* 0x000000031400720c */ /* 0x080fe20003f44270 */
[----:B------:R-:W-:Y:S01]  /*17d20*/  FMUL R4, R5, UR9 ;  /* 0x0000000905047c20 */ /* 0x000fe20008400000 */
[----:B------:R-:W-:Y:S02]  /*17d30*/  FSEL R14, R19, -INF , P4 ;  /* 0xff800000130e7808 */ /* 0x000fe40002000000 */
[----:B------:R-:W-:Y:S02]  /*17d40*/  FSEL R15, R15, -INF , P5 ;  /* 0xff8000000f0f7808 */ /* 0x000fe40002800000 */
[----:B------:R-:W-:-:S02]  /*17d50*/  ISETP.GE.AND P4, PT, R29, R3, PT ;  /* 0x000000031d00720c */ /* 0x000fc40003f86270 */
[-C--:B------:R-:W-:Y:S02]  /*17d60*/  ISETP.GT.AND P3, PT, R29, R3.reuse, PT ;  /* 0x000000031d00720c */ /* 0x080fe40003f64270 */
[CC--:B------:R-:W-:Y:S02]  /*17d70*/  ISETP.GE.AND P6, PT, R28.reuse, R3.reuse, PT ;  /* 0x000000031c00720c */ /* 0x0c0fe40003fc6270 */
[----:B------:R-:W-:Y:S01]  /*17d80*/  ISETP.GT.AND P5, PT, R28, R3, PT ;  /* 0x000000031c00720c */ /* 0x000fe20003fa4270 */
[----:B------:R-:W-:Y:S01]  /*17d90*/  VIADD R3, R3, 0x41 ;  /* 0x0000004103037836 */ /* 0x000fe20000000000 */
[----:B------:R-:W-:Y:S01]  /*17da0*/  FSEL R5, R18, -INF , P2 ;  /* 0xff80000012057808 */ /* 0x000fe20001000000 */
[----:B------:R-:W-:Y:S01]  /*17db0*/  FMUL R6, R6, UR9 ;  /* 0x0000000906067c20 */ /* 0x000fe20008400000 */
[----:B------:R-:W-:Y:S01]  /*17dc0*/  FSEL R18, R17, -INF , P4 ;  /* 0xff80000011127808 */ /* 0x000fe20002000000 */
[----:B------:R-:W-:Y:S01]  /*17dd0*/  FMUL R7, R7, UR9 ;  /* 0x0000000907077c20 */ /* 0x000fe20008400000 */
[----:B------:R-:W-:Y:S01]  /*17de0*/  FSEL R17, R4, -INF , P3 ;  /* 0xff80000004117808 */ /* 0x000fe20001800000 */
[----:B------:R-:W-:Y:S01]  /*17df0*/  FMUL R4, R25, UR9 ;  /* 0x0000000919047c20 */ /* 0x000fe20008400000 */
[-C--:B------:R-:W-:Y:S01]  /*17e00*/  ISETP.GE.AND P4, PT, R20, R3.reuse, PT ;  /* 0x000000031400720c */ /* 0x080fe20003f86270 */
[----:B------:R-:W-:Y:S01]  /*17e10*/  FMUL R19, R27, UR9 ;  /* 0x000000091b137c20 */ /* 0x000fe20008400000 */
[-C--:B------:R-:W-:Y:S01]  /*17e20*/  ISETP.GE.AND P2, PT, R21, R3.reuse, PT ;  /* 0x000000031500720c */ /* 0x080fe20003f46270 */
[----:B------:R-:W-:Y:S01]  /*17e30*/  FMUL R20, R9, UR9 ;  /* 0x0000000909147c20 */ /* 0x000fe20008400000 */
[----:B------:R-:W-:-:S02]  /*17e40*/  ISETP.GE.AND P3, PT, R29, R3, PT ;  /* 0x000000031d00720c */ /* 0x000fc40003f66270 */
[----:B------:R-:W-:Y:S02]  /*17e50*/  FSEL R6, R6, -INF , P6 ;  /* 0xff80000006067808 */ /* 0x000fe40003000000 */
[----:B------:R-:W-:Y:S01]  /*17e60*/  ISETP.GE.AND P6, PT, R28, R3, PT ;  /* 0x000000031c00720c */ /* 0x000fe20003fc6270 */
[----:B------:R-:W-:Y:S01]  /*17e70*/  FMUL R3, R11, UR9 ;  /* 0x000000090b037c20 */ /* 0x000fe20008400000 */
[----:B------:R-:W-:Y:S02]  /*17e80*/  FSEL R23, R7, -INF , P5 ;  /* 0xff80000007177808 */ /* 0x000fe40002800000 */
[----:B------:R-:W-:Y:S02]  /*17e90*/  FSEL R7, R4, -INF , P2 ;  /* 0xff80000004077808 */ /* 0x000fe40001000000 */
[----:B------:R-:W-:Y:S02]  /*17ea0*/  FSEL R9, R19, -INF , P4 ;  /* 0xff80000013097808 */ /* 0x000fe40002000000 */
[----:B------:R-:W-:-:S02]  /*17eb0*/  FMNMX3 R11, R15, R5, R10, !PT ;  /* 0x000000050f0b7276 */ /* 0x000fc4000780000a */
[----:B------:R-:W-:Y:S02]  /*17ec0*/  FSEL R24, R20, -INF , P3 ;  /* 0xff80000014187808 */ /* 0x000fe40001800000 */
[----:B------:R-:W-:Y:S02]  /*17ed0*/  FMNMX3 R4, R18, R17, R12, !PT ;  /* 0x0000001112047276 */ /* 0x000fe4000780000c */
[----:B------:R-:W-:Y:S02]  /*17ee0*/  FMNMX3 R19, R16, R13, R8, !PT ;  /* 0x0000000d10137276 */ /* 0x000fe40007800008 */
[----:B------:R-:W-:Y:S02]  /*17ef0*/  FMNMX R20, R9, R11, !PT ;  /* 0x0000000b09147209 */ /* 0x000fe40007800000 */
[----:B------:R-:W-:Y:S02]  /*17f00*/  FMNMX R11, R24, R4, !PT ;  /* 0x00000004180b7209 */ /* 0x000fe40007800000 */
[----:B------:R-:W-:-:S03]  /*17f10*/  FMNMX R25, R7, R19, !PT ;  /* 0x0000001307197209 */ /* 0x000fc60007800000 */
[----:B------:R-:W0:Y:S04]  /*17f20*/  SHFL.BFLY PT, R19, R11, 0x2, 0x1f ;  /* 0x0c401f000b137f89 */ /* 0x000e2800000e0000 */
[----:B------:R-:W1:Y:S04]  /*17f30*/  SHFL.BFLY PT, R26, R25, 0x2, 0x1f ;  /* 0x0c401f00191a7f89 */ /* 0x000e6800000e0000 */
[----:B------:R-:W2:Y:S01]  /*17f40*/  SHFL.BFLY PT, R21, R20, 0x2, 0x1f ;  /* 0x0c401f0014157f89 */ /* 0x000ea200000e0000 */
[----:B0-----:R-:W-:-:S05]  /*17f50*/  FMNMX R11, R11, R19, !PT ;  /* 0x000000130b0b7209 */ /* 0x001fca0007800000 */
[----:B------:R-:W0:Y:S01]  /*17f60*/  SHFL.BFLY PT, R19, R11, 0x1, 0x1f ;  /* 0x0c201f000b137f89 */ /* 0x000e2200000e0000 */
[----:B-1----:R-:W-:Y:S02]  /*17f70*/  FMNMX R25, R25, R26, !PT ;  /* 0x0000001a19197209 */ /* 0x002fe40007800000 */
[----:B--2---:R-:W-:-:S03]  /*17f80*/  FMNMX R20, R20, R21, !PT ;  /* 0x0000001514147209 */ /* 0x004fc60007800000 */
[----:B------:R-:W1:Y:S04]  /*17f90*/  SHFL.BFLY PT, R26, R25, 0x1, 0x1f ;  /* 0x0c201f00191a7f89 */ /* 0x000e6800000e0000 */
[----:B------:R-:W2:Y:S01]  /*17fa0*/  SHFL.BFLY PT, R21, R20, 0x1, 0x1f ;  /* 0x0c201f0014157f89 */ /* 0x000ea200000e0000 */
[----:B---3--:R-:W-:-:S03]  /*17fb0*/  SHF.R.U32.HI R29, RZ, 0x3, R0 ;  /* 0x00000003ff1d7819 */ /* 0x008fc60000011600 */
[----:B------:R3:W-:Y:S01]  /*17fc0*/  STL [R1+0x1de4], R8 ;  /* 0x001de40801007387 */ /* 0x0007e20000100800 */
[----:B------:R-:W-:Y:S02]  /*17fd0*/  LOP3.LUT R29, R29, 0x1c, RZ, 0xc0, !PT ;  /* 0x0000001c1d1d7812 */ /* 0x000fe400078ec0ff */
[----:B0-----:R-:W-:Y:S02]  /*17fe0*/  FMNMX R27, R11, R19, !PT ;  /* 0x000000130b1b7209 */ /* 0x001fe40007800000 */
[----:B------:R-:W-:-:S04]  /*17ff0*/  LOP3.LUT R11, R2, 0x1c, RZ, 0xc0, !PT ;  /* 0x0000001c020b7812 */ /* 0x000fc800078ec0ff */
[----:B---3--:R-:W-:Y:S02]  /*18000*/  LEA R8, R11, UR6, 0x3 ;  /* 0x000000060b087c11 */ /* 0x008fe4000f8e18ff */
[----:B-1----:R-:W-:Y:S02]  /*18010*/  FMNMX R28, R25, R26, !PT ;  /* 0x0000001a191c7209 */ /* 0x002fe40007800000 */
[----:B--2---:R-:W-:Y:S02]  /*18020*/  FMNMX R25, R20, R21, !PT ;  /* 0x0000001514197209 */ /* 0x004fe40007800000 */
[----:B------:R-:W-:-:S05]  /*18030*/  IADD3 R20, PT, PT, R8, R29, RZ ;  /* 0x0000001d08147210 */ /* 0x000fca0007ffe0ff */
[----:B------:R-:W-:Y:S04]  /*18040*/  @!P1 STS [R20], R28 ;  /* 0x0000001c14009388 */ /* 0x000fe80000000800 */
[----:B------:R0:W-:Y:S01]  /*18050*/  STL [R1+0x1dd4], R20 ;  /* 0x001dd41401007387 */ /* 0x0001e20000100800 */
[----:B------:R-:W-:Y:S02]  /*18060*/  FSEL R22, R3, -INF , P6 ;  /* 0xff80000003167808 */ /* 0x000fe40003000000 */
[----:B------:R-:W-:Y:S01]  /*18070*/  FMNMX3 R3, R6, R23, R14, !PT ;  /* 0x0000001706037276 */ /* 0x000fe2000780000e */
[----:B0-----:R-:W2:Y:S03]  /*18080*/  LDL R20, [R1+0x528] ;  /* 0x0005280001147983 */ /* 0x001ea60000100800 */
[----:B------:R-:W-:-:S05]  /*18090*/  FMNMX R3, R22, R3, !PT ;  /* 0x0000000316037209 */ /* 0x000fca0007800000 */
[----:B------:R-:W0:Y:S01]  /*180a0*/  SHFL.BFLY PT, R4, R3, 0x2, 0x1f ;  /* 0x0c401f0003047f89 */ /* 0x000e2200000e0000 */
[----:B------:R-:W-:Y:S02]  /*180b0*/  SHF.R.U32.HI R26, RZ, 0x2, R2 ;  /* 0x00000002ff1a7819 */ /* 0x000fe40000011602 */
[----:B0-----:R-:W-:-:S05]  /*180c0*/  FMNMX R3, R3, R4, !PT ;  /* 0x0000000403037209 */ /* 0x001fca0007800000 */
[----:B------:R-:W0:Y:S01]  /*180d0*/  SHFL.BFLY PT, R4, R3, 0x1, 0x1f ;  /* 0x0c201f0003047f89 */ /* 0x000e2200000e0000 */
[----:B------:R-:W-:-:S04]  /*180e0*/  SGXT.U32 R19, R26, 0x3 ;  /* 0x000000031a13781a */ /* 0x000fc80000000000 */
[----:B------:R-:W-:-:S04]  /*180f0*/  LOP3.LUT R11, R19, 0x8, RZ, 0xfc, !PT ;  /* 0x00000008130b7812 */ /* 0x000fc800078efcff */
[----:B------:R-:W-:Y:S02]  /*18100*/  LEA R21, R11, UR6, 0x5 ;  /* 0x000000060b157c11 */ /* 0x000fe4000f8e28ff */
[----:B0-----:R-:W-:Y:S02]  /*18110*/  FMNMX R26, R3, R4, !PT ;  /* 0x00000004031a7209 */ /* 0x001fe40007800000 */
[C---:B------:R-:W-:Y:S02]  /*18120*/  LOP3.LUT R4, R19.reuse, 0x10, RZ, 0xfc, !PT ;  /* 0x0000001013047812 */ /* 0x040fe400078efcff */
[----:B------:R-:W-:Y:S02]  /*18130*/  LOP3.LUT R3, R19, 0x18, RZ, 0xfc, !PT ;  /* 0x0000001813037812 */ /* 0x000fe400078efcff */
[----:B------:R-:W-:Y:S02]  /*18140*/  LEA R4, R4, UR6, 0x5 ;  /* 0x0000000604047c11 */ /* 0x000fe4000f8e28ff */
[----:B------:R-:W-:-:S02]  /*18150*/  LEA R3, R3, UR6, 0x5 ;  /* 0x0000000603037c11 */ /* 0x000fc4000f8e28ff */
[C---:B------:R-:W-:Y:S01]  /*18160*/  IADD3 R19, PT, PT, R29.reuse, R21, RZ ;  /* 0x000000151d137210 */ /* 0x040fe20007ffe0ff */
[C---:B------:R-:W-:Y:S01]  /*18170*/  IMAD.IADD R11, R29.reuse, 0x1, R4 ;  /* 0x000000011d0b7824 */ /* 0x040fe200078e0204 */
[----:B------:R-:W-:-:S03]  /*18180*/  IADD3 R29, PT, PT, R29, R3, RZ ;  /* 0x000000031d1d7210 */ /* 0x000fc60007ffe0ff */
[----:B------:R-:W-:Y:S04]  /*18190*/  @!P1 STS [R19], R25 ;  /* 0x0000001913009388 */ /* 0x000fe80000000800 */
[----:B------:R-:W-:Y:S04]  /*181a0*/  @!P1 STS [R11], R27 ;  /* 0x0000001b0b009388 */ /* 0x000fe80000000800 */
[----:B------:R-:W-:Y:S01]  /*181b0*/  @!P1 STS [R29], R26 ;  /* 0x0000001a1d009388 */ /* 0x000fe20000000800 */
[----:B------:R-:W-:Y:S01]  /*181c0*/  LEA R28, R0, UR6, 0x2 ;  /* 0x00000006001c7c11 */ /* 0x000fe2000f8e10ff */
[----:B------:R-:W-:Y:S06]  /*181d0*/  BAR.SYNC.DEFER_BLOCKING 0x0 ;  /* 0x0000000000007b1d */ /* 0x000fec0000010000 */
[----:B------:R-:W3:Y:S04]  /*181e0*/  LDL R0, [R1+0x52c] ;  /* 0x00052c0001007983 */ /* 0x000ee80000100800 */
[----:B------:R-:W0:Y:S04]  /*181f0*/  LDS R25, [R28] ;  /* 0x000000001c197984 */ /* 0x000e280000000800 */
[----:B0-----:R-:W0:Y:S02]  /*18200*/  SHFL.BFLY PT, R26, R25, 0x4, 0x1f ;  /* 0x0c801f00191a7f89 */ /* 0x001e2400000e0000 */
[----:B0-----:R-:W-:-:S05]  /*18210*/  FMNMX R26, R25, R26, !PT ;  /* 0x0000001a191a7209 */ /* 0x001fca0007800000 */
[----:B------:R-:W0:Y:S02]  /*18220*/  SHFL.BFLY PT, R25, R26, 0x2, 0x1f ;  /* 0x0c401f001a197f89 */ /* 0x000e2400000e0000 */
[----:B0-----:R-:W-:-:S05]  /*18230*/  FMNMX R25, R26, R25, !PT ;  /* 0x000000191a197209 */ /* 0x001fca0007800000 */
[----:B------:R-:W0:Y:S02]  /*18240*/  SHFL.BFLY PT, R26, R25, 0x1, 0x1f ;  /* 0x0c201f00191a7f89 */ /* 0x000e2400000e0000 */
[----:B0-----:R-:W-:-:S05]  /*18250*/  FMNMX R26, R25, R26, !PT ;  /* 0x0000001a191a7209 */ /* 0x001fca0007800000 */
[----:B------:R-:W-:Y:S01]  /*18260*/  @!P0 STS [R28], R26 ;  /* 0x0000001a1c008388 */ /* 0x000fe20000000800 */
[----:B------:R-:W-:Y:S06]  /*18270*/  BAR.SYNC.DEFER_BLOCKING 0x0 ;  /* 0x0000000000007b1d */ /* 0x000fec0000010000 */
[----:B------:R0:W2:Y:S04]  /*18280*/  LDS R25, [R8] ;  /* 0x0000000008197984 */ /* 0x0000a80000000800 */
[----:B------:R2:W-:Y:S04]  /*18290*/  STL [R1+0x1dd8], R19 ;  /* 0x001dd81301007387 */ /* 0x0005e80000100800 */
[----:B------:R1:W-:Y:S04]  /*182a0*/  STL [R1+0x1ddc], R11 ;  /* 0x001ddc0b01007387 */ /* 0x0003e80000100800 */
[----:B------:R4:W-:Y:S04]  /*182b0*/  STL [R1+0x1de0], R29 ;  /* 0x001de01d01007387 */ /* 0x0009e80000100800 */
[----:B0-----:R-:W5:Y:S04]  /*182c0*/  LDL.LU R8, [R1+0x1de4] ;  /* 0x001de40001087983 */ /* 0x001f680000300800 */
[----:B------:R-:W3:Y:S01]  /*182d0*/  LDS R26, [R21] ;  /* 0x00000000151a7984 */ /* 0x000ee20000000800 */
[----:B--2---:R-:W-:-:S03]  /*182e0*/  FMNMX R19, R25, R20, !PT ;  /* 0x0000001419137209 */ /* 0x004fc60007800000 */
[----:B------:R-:W-:Y:S02]  /*182f0*/  STL [R1+0x1dc8], R4 ;  /* 0x001dc80401007387 */ /* 0x000fe40000100800 */
[--C-:B------:R-:W-:Y:S01]  /*18300*/  FADD R16, R16, -R19.reuse ;  /* 0x8000001310107221 */ /* 0x100fe20000000000 */
[----:B------:R-:W-:Y:S01]  /*18310*/  FADD R13, R13, -R19 ;  /* 0x800000130d0d7221 */ /* 0x000fe20000000000 */
[----:B------:R-:W0:Y:S02]  /*18320*/  LDS R25, [R4] ;  /* 0x0000000004197984 */ /* 0x000e240000000800 */
[----:B------:R-:W-:Y:S01]  /*18330*/  FMUL R16, R16, 1.4426950216293334961 ;  /* 0x3fb8aa3b10107820 */ /* 0x000fe20000400000 */
[----:B------:R-:W-:-:S03]  /*18340*/  FMUL R13, R13, 1.4426950216293334961 ;  /* 0x3fb8aa3b0d0d7820 */ /* 0x000fc60000400000 */
[----:B-1----:R-:W1:Y:S08]  /*18350*/  MUFU.EX2 R11, R16 ;  /* 0x00000010000b7308 */ /* 0x002e700000000800 */
[----:B----4-:R2:W4:Y:S01]  /*18360*/  MUFU.EX2 R29, R13 ;  /* 0x0000000d001d7308 */ /* 0x0105220000000800 */
[----:B------:R-:W-:Y:S04]  /*18370*/  STL [R1+0x2d0], R19 ;  /* 0x0002d01301007387 */ /* 0x000fe80000100800 */
[----:B-1----:R-:W-:Y:S04]  /*18380*/  STL [R1+0x280], R11 ;  /* 0x0002800b01007387 */ /* 0x002fe80000100800 */
[----:B------:R-:W-:Y:S04]  /*18390*/  STL [R1+0x1dcc], R3 ;  /* 0x001dcc0301007387 */ /* 0x000fe80000100800 */
[----:B--2---:R1:W2:Y:S04]  /*183a0*/  LDS R13, [R3] ;  /* 0x00000000030d7984 */ /* 0x0042a80000000800 */
[----:B----4-:R-:W-:Y:S04]  /*183b0*/  STL [R1+0x27c], R29 ;  /* 0x00027c1d01007387 */ /* 0x010fe80000100800 */
[----:B-1----:R-:W4:Y:S01]  /*183c0*/  LDL R3, [R1+0x2d0] ;  /* 0x0002d00001037983 */ /* 0x002f220000100800 */
[----:B---3--:R-:W-:-:S03]  /*183d0*/  FMNMX R4, R26, R0, !PT ;  /* 0x000000001a047209 */ /* 0x008fc60007800000 */
[----:B------:R-:W0:Y:S04]  /*183e0*/  LDL R0, [R1+0x540] ;  /* 0x0005400001007983 */ /* 0x000e280000100800 */
[----:B------:R-:W-:Y:S01]  /*183f0*/  STL [R1+0x2c4], R4 ;  /* 0x0002c40401007387 */ /* 0x000fe20000100800 */
[----:B-----5:R-:W-:-:S04]  /*18400*/  FADD R8, R8, -R19 ;  /* 0x8000001308087221 */ /* 0x020fc80000000000 */
[----:B------:R-:W-:-:S04]  /*18410*/  FMUL R8, R8, 1.4426950216293334961 ;  /* 0x3fb8aa3b08087820 */ /* 0x000fc80000400000 */
[----:B------:R1:W3:Y:S02]  /*18420*/  MUFU.EX2 R27, R8 ;  /* 0x00000008001b7308 */ /* 0x0002e40000000800 */
[----:B-1----:R-:W-:Y:S01]  /*18430*/  FADD R8, R15, -R4 ;  /* 0x800000040f087221 */ /* 0x002fe20000000000 */
[----:B---3--:R-:W-:Y:S01]  /*18440*/  STL [R1+0x274], R27 ;  /* 0x0002741b01007387 */ /* 0x008fe20000100800 */
[----:B----4-:R-:W-:-:S04]  /*18450*/  FADD R7, R7, -R3 ;  /* 0x8000000307077221 */ /* 0x010fc80000000000 */
[----:B------:R-:W-:-:S04]  /*18460*/  FMUL R7, R7, 1.4426950216293334961 ;  /* 0x3fb8aa3b07077820 */ /* 0x000fc80000400000 */
[----:B------:R1:W3:Y:S02]  /*18470*/  MUFU.EX2 R16, R7 ;  /* 0x0000000700107308 */ /* 0x0002e40000000800 */
[----:B-1----:R-:W-:-:S06]  /*18480*/  FMUL R7, R8, 1.4426950216293334961 ;  /* 0x3fb8aa3b08077820 */ /* 0x002fcc0000400000 */
[----:B------:R-:W1:Y:S01]  /*18490*/  MUFU.EX2 R20, R7 ;  /* 0x0000000700147308 */ /* 0x000e620000000800 */
[----:B---3--:R-:W-:Y:S04]  /*184a0*/  STL [R1+0x264], R16 ;  /* 0x0002641001007387 */ /* 0x008fe80000100800 */
[----:B-1----:R-:W-:Y:S04]  /*184b0*/  STL [R1+0x260], R20 ;  /* 0x0002601401007387 */ /* 0x002fe80000100800 */
[----:B------:R-:W2:Y:S01]  /*184c0*/  LDL R8, [R1+0x544] ;  /* 0x0005440001087983 */ /* 0x000ea20000100800 */
[--C-:B------:R-:W-:Y:S01]  /*184d0*/  FADD R5, R5, -R4.reuse ;  /* 0x8000000405057221 */ /* 0x100fe20000000000 */
[----:B------:R-:W-:-:S03]  /*184e0*/  FADD R7, R10, -R4 ;  /* 0x800000040a077221 */ /* 0x000fc60000000000 */
[----:B------:R-:W-:Y:S01]  /*184f0*/  FMUL R5, R5, 1.4426950216293334961 ;  /* 0x3fb8aa3b05057820 */ /* 0x000fe20000400000 */
[----:B0-----:R-:W-:Y:S01]  /*18500*/  FMNMX R10, R25, R0, !PT ;  /* 0x00000000190a7209 */ /* 0x001fe20007800000 */
[----:B------:R-:W-:Y:S02]  /*18510*/  FMUL R7, R7, 1.4426950216293334961 ;  /* 0x3fb8aa3b07077820 */ /* 0x000fe40000400000 */
[----:B------:R0:W1:Y:S02]  /*18520*/  MUFU.EX2 R19, R5 ;  /* 0x0000000500137308 */ /* 0x0000640000000800 */
[----:B0-----:R-:W-:-:S06]  /*18530*/  FADD R5, R9, -R4 ;  /* 0x8000000409057221 */ /* 0x001fcc0000000000 */
[----:B------:R0:W3:Y:S01]  /*18540*/  MUFU.EX2 R26, R7 ;  /* 0x00000007001a7308 */ /* 0x0000e20000000800 */
[----:B------:R-:W-:Y:S01]  /*18550*/  FMUL R5, R5, 1.4426950216293334961 ;  /* 0x3fb8aa3b05057820 */ /* 0x000fe20000400000 */
[----:B0-----:R-:W-:-:S06]  /*18560*/  FADD R7, R18, -R10 ;  /* 0x8000000a12077221 */ /* 0x001fcc0000000000 */
[----:B------:R0:W4:Y:S01]  /*18570*/  MUFU.EX2 R15, R5 ;  /* 0x00000005000f7308 */ /* 0x0001220000000800 */
[----:B------:R-:W-:Y:S01]  /*18580*/  FMUL R7, R7, 1.4426950216293334961 ;  /* 0x3fb8aa3b07077820 */ /* 0x000fe20000400000 */
[----:B0-----:R-:W-:-:S06]  /*18590*/  FADD R5, R17, -R10 ;  /* 0x8000000a11057221 */ /* 0x001fcc0000000000 */
[----:B------:R0:W5:Y:S02]  /*185a0*/  MUFU.EX2 R25, R7 ;  /* 0x0000000700197308 */ /* 0x0001640000000800 */
[----:B0-----:R-:W-:Y:S01]  /*185b0*/  FMUL R7, R5, 1.4426950216293334961 ;  /* 0x3fb8aa3b05077820 */ /* 0x001fe20000400000 */
[----:B------:R-:W-:-:S04]  /*185c0*/  FADD R5, R12, -R10 ;  /* 0x8000000a0c057221 */ /* 0x000fc80000000000 */
[----:B------:R-:W-:Y:S01]  /*185d0*/  FMUL R5, R5, 1.4426950216293334961 ;  /* 0x3fb8aa3b05057820 */ /* 0x000fe20000400000 */
[----:B------:R0:W3:Y:S08]  /*185e0*/  MUFU.EX2 R0, R7 ;  /* 0x0000000700007308 */ /* 0x0000f00000000800 */
[----:B------:R2:W2:Y:S01]  /*185f0*/  MUFU.EX2 R12, R5 ;  /* 0x00000005000c7308 */ /* 0x0004a20000000800 */
[----:B0-----:R-:W-:-:S04]  /*18600*/  FADD R7, R24, -R10 ;  /* 0x8000000a18077221 */ /* 0x001fc80000000000 */
[----:B------:R-:W-:Y:S01]  /*18610*/  FMUL R7, R7, 1.4426950216293334961 ;  /* 0x3fb8aa3b07077820 */ /* 0x000fe20000400000 */
[----:B-1----:R-:W-:Y:S04]  /*18620*/  STL [R1+0x25c], R19 ;  /* 0x00025c1301007387 */ /* 0x002fe80000100800 */
[----:B------:R-:W-:Y:S04]  /*18630*/  STL [R1+0x2bc], R10 ;  /* 0x0002bc0a01007387 */ /* 0x000fe80000100800 */
[----:B---3--:R-:W-:Y:S04]  /*18640*/  STL [R1+0x23c], R26 ;  /* 0x00023c1a01007387 */ /* 0x008fe80000100800 */
[----:B----4-:R-:W-:Y:S04]  /*18650*/  STL [R1+0x238], R15 ;  /* 0x0002380f01007387 */ /* 0x010fe80000100800 */
[----:B-----5:R-:W-:Y:S04]  /*18660*/  STL [R1+0x234], R25 ;  /* 0x0002341901007387 */ /* 0x020fe80000100800 */
[----:B------:R-:W-:Y:S01]  /*18670*/  STL [R1+0x228], R0 ;  /* 0x0002280001007387 */ /* 0x000fe20000100800 */
[----:B------:R-:W-:Y:S01]  /*18680*/  BAR.SYNC.DEFER_BLOCKING 0x0 ;  /* 0x0000000000007b1d */ /* 0x000fe20000010000 */
[----:B--2---:R-:W-:-:S05]  /*18690*/  FMNMX R8, R13, R8, !PT ;  /* 0x000000080d087209 */ /* 0x004fca0007800000 */
[--C-:B------:R-:W-:Y:S01]  /*186a0*/  FADD R6, R6, -R8.reuse ;  /* 0x8000000806067221 */ /* 0x100fe20000000000 */
[----:B------:R-:W-:-:S03]  /*186b0*/  FADD R5, R23, -R8 ;  /* 0x8000000817057221 */ /* 0x000fc60000000000 */
[----:B------:R-:W-:Y:S01]  /*186c0*/  FMUL R6, R6, 1.4426950216293334961 ;  /* 0x3fb8aa3b06067820 */ /* 0x000fe20000400000 */
[----:B------:R-:W-:-:S03]  /*186d0*/  FMUL R5, R5, 1.4426950216293334961 ;  /* 0x3fb8aa3b05057820 */ /* 0x000fc60000400000 */
[----:B------:R0:W-:Y:S02]  /*186e0*/  MUFU.EX2 R17, R6 ;  /* 0x0000000600117308 */ /* 0x0001e40000000800 */
[----:B0-----:R-:W-:-:S06]  /*186f0*/  FADD R6, R14, -R8 ;  /* 0x800000080e067221 */ /* 0x001fcc0000000000 */
[----:B------:R-:W0:Y:S01]  /*18700*/  MUFU.EX2 R13, R7 ;  /* 0x00000007000d7308 */ /* 0x000e220000000800 */
[----:B------:R-:W-:-:S07]  /*18710*/  FMUL R6, R6, 1.4426950216293334961 ;  /* 0x3fb8aa3b06067820 */ /* 0x000fce0000400000 */
[----:B------:R1:W2:Y:S08]  /*18720*/  MUFU.EX2 R18, R5 ;  /* 0x0000000500127308 */ /* 0x0002b00000000800 */
[----:B------:R3:W4:Y:S01]  /*18730*/  MUFU.EX2 R9, R6 ;  /* 0x0000000600097308 */ /* 0x0007220000000800 */
[----:B------:R5:W-:Y:S01]  /*18740*/  STL [R1+0x2ac], R8 ;  /* 0x0002ac0801007387 */ /* 0x000be20000100800 */
[----:B-1----:R-:W-:-:S03]  /*18750*/  FADD R5, R22, -R8 ;  /* 0x8000000816057221 */ /* 0x002fc60000000000 */
[----:B------:R-:W-:Y:S04]  /*18760*/  STL [R1+0x220], R12 ;  /* 0x0002200c01007387 */ /* 0x000fe80000100800 */
[----:B0-----:R-:W-:Y:S01]  /*18770*/  STL [R1+0x214], R13 ;  /* 0x0002140d01007387 */ /* 0x001fe20000100800 */
[----:B-----5:R-:W-:-:S03]  /*18780*/  FADD R8, R11, R29 ;  /* 0x0000001d0b087221 */ /* 0x020fc60000000000 */
[----:B------:R-:W-:Y:S01]  /*18790*/  STL [R1+0x21c], R17 ;  /* 0x00021c1101007387 */ /* 0x000fe20000100800 */
[----:B---3--:R-:W-:-:S03]  /*187a0*/  FADD R6, R20, R19 ;  /* 0x0000001314067221 */ /* 0x008fc60000000000 */
[----:B--2---:R-:W-:Y:S04]  /*187b0*/  STL [R1+0x1fc], R18 ;  /* 0x0001fc1201007387 */ /* 0x004fe80000100800 */
[----:B------:R-:W2:Y:S04]  /*187c0*/  LDL.LU R29, [R1+0x1de0] ;  /* 0x001de000011d7983 */ /* 0x000ea80000300800 */
[----:B------:R-:W3:Y:S04]  /*187d0*/  LDL.LU R11, [R1+0x1ddc] ;  /* 0x001ddc00010b7983 */ /* 0x000ee80000300800 */
[----:B----4-:R0:W-:Y:S04]  /*187e0*/  STL [R1+0x1f8], R9 ;  /* 0x0001f80901007387 */ /* 0x0101e80000100800 */
[----:B------:R-:W4:Y:S04]  /*187f0*/  LDL.LU R19, [R1+0x1dd8] ;  /* 0x001dd80001137983 */ /* 0x000f280000300800 */
[----:B------:R-:W5:Y:S01]  /*18800*/  LDL.LU R20, [R1+0x1dd4] ;  /* 0x001dd40001147983 */ /* 0x000f620000300800 */
[----:B------:R-:W-:-:S04]  /*18810*/  FMUL R5, R5, 1.4426950216293334961 ;  /* 0x3fb8aa3b05057820 */ /* 0x000fc80000400000 */
[----:B------:R1:W0:Y:S01]  /*18820*/  MUFU.EX2 R10, R5 ;  /* 0x00000005000a7308 */ /* 0x0002220000000800 */
[----:B------:R-:W-:Y:S01]  /*18830*/  FADD R7, R17, R18 ;  /* 0x0000001211077221 */ /* 0x000fe20000000000 */
[----:B------:R-:W-:Y:S01]  /*18840*/  FADD R6, R26, R6 ;  /* 0x000000061a067221 */ /* 0x000fe20000000000 */
[----:B-1----:R-:W-:Y:S02]  /*18850*/  FADD R5, R25, R0 ;  /* 0x0000000019057221 */ /* 0x002fe40000000000 */
[----:B------:R-:W2:Y:S01]  /*18860*/  LDL.LU R0, [R1+0x1dd0] ;  /* 0x001dd00001007983 */ /* 0x000ea20000300800 */
[----:B------:R-:W-:Y:S01]  /*18870*/  FADD R7, R9, R7 ;  /* 0x0000000709077221 */ /* 0x000fe20000000000 */
[----:B0-----:R-:W-:Y:S02]  /*18880*/  FADD R9, R15, R6 ;  /* 0x000000060f097221 */ /* 0x001fe40000000000 */
[----:B------:R-:W-:Y:S04]  /*18890*/  STL [R1+0x1f4], R10 ;  /* 0x0001f40a01007387 */ /* 0x000fe80000100800 */
[----:B------:R-:W2:Y:S04]  /*188a0*/  LDL.64 R24, [R1+0x1450] ;  /* 0x0014500001187983 */ /* 0x000ea80000100a00 */
[----:B------:R-:W2:Y:S04]  /*188b0*/  LDL.64 R14, [R1+0x1448] ;  /* 0x00144800010e7983 */ /* 0x000ea80000100a00 */
[----:B------:R-:W2:Y:S01]  /*188c0*/  LDL.64 R22, [R1+0x1440] ;  /* 0x0014400001167983 */ /* 0x000ea20000100a00 */
[----:B------:R-:W-:Y:S01]  /*188d0*/  FADD R8, R27, R8 ;  /* 0x000000081b087221 */ /* 0x000fe20000000000 */
[----:B------:R-:W-:Y:S01]  /*188e0*/  FADD R5, R12, R5 ;  /* 0x000000050c057221 */ /* 0x000fe20000000000 */
[----:B------:R-:W-:Y:S01]  /*188f0*/  FADD R7, R10, R7 ;  /* 0x000000070a077221 */ /* 0x000fe20000000000 */
[----:B------:R-:W2:Y:S01]  /*18900*/  LDL.64 R26, [R1+0x1408] ;  /* 0x00140800011a7983 */ /* 0x000ea20000100a00 */
[----:B------:R-:W-:Y:S01]  /*18910*/  FADD R12, R16, R8 ;  /* 0x00000008100c7221 */ /* 0x000fe20000000000 */
[----:B------:R-:W-:-:S02]  /*18920*/  FADD R8, R13, R5 ;  /* 0x000000050d087221 */ /* 0x000fc40000000000 */
[----:B------:R-:W0:Y:S04]  /*18930*/  SHFL.BFLY PT, R10, R9, 0x2, 0x1f ;  /* 0x0c401f00090a7f89 */ /* 0x000e2800000e0000 */
[----:B------:R-:W1:Y:S04]  /*18940*/  SHFL.BFLY PT, R13, R12, 0x2, 0x1f ;  /* 0x0c401f000c0d7f89 */ /* 0x000e6800000e0000 */
[----:B------:R-:W1:Y:S04]  /*18950*/  SHFL.BFLY PT, R6, R8, 0x2, 0x1f ;  /* 0x0c401f0008067f89 */ /* 0x000e6800000e0000 */
[----:B------:R-:W1:Y:S04]  /*18960*/  SHFL.BFLY PT, R5, R7, 0x2, 0x1f ;  /* 0x0c401f0007057f89 */ /* 0x000e6800000e0000 */
[----:B------:R-:W2:Y:S01]  /*18970*/  LDL.64 R16, [R1+0x1438] ;  /* 0x0014380001107983 */ /* 0x000ea20000100a00 */
[----:B0-----:R-:W-:Y:S01]  /*18980*/  FADD R10, R9, R10 ;  /* 0x0000000a090a7221 */ /* 0x001fe20000000000 */
[----:B-1----:R-:W-:Y:S01]  /*18990*/  FADD R13, R12, R13 ;  /* 0x0000000d0c0d7221 */ /* 0x002fe20000000000 */
[----:B------:R-:W-:Y:S01]  /*189a0*/  FADD R6, R8, R6 ;  /* 0x0000000608067221 */ /* 0x000fe20000000000 */
[----:B------:R-:W-:-:S02]  /*189b0*/  FADD R5, R7, R5 ;  /* 0x0000000507057221 */ /* 0x000fc40000000000 */
[----:B------:R-:W0:Y:S04]  /*189c0*/  SHFL.BFLY PT, R8, R10, 0x1, 0x1f ;  /* 0x0c201f000a087f89 */ /* 0x000e2800000e0000 */
[----:B------:R-:W1:Y:S04]  /*189d0*/  SHFL.BFLY PT, R7, R13, 0x1, 0x1f ;  /* 0x0c201f000d077f89 */ /* 0x000e6800000e0000 */
[----:B------:R-:W1:Y:S04]  /*189e0*/  SHFL.BFLY PT, R9, R6, 0x1, 0x1f ;  /* 0x0c201f0006097f89 */ /* 0x000e6800000e0000 */
[----:B------:R-:W1:Y:S01]  /*189f0*/  SHFL.BFLY PT, R12, R5, 0x1, 0x1f ;  /* 0x0c201f00050c7f89 */ /* 0x000e6200000e0000 */
[----:B0-----:R-:W-:Y:S01]  /*18a00*/  FADD R8, R10, R8 ;  /* 0x000000080a087221 */ /* 0x001fe20000000000 */
[----:B-1----:R-:W-:Y:S01]  /*18a10*/  FADD R7, R13, R7 ;  /* 0x000000070d077221 */ /* 0x002fe20000000000 */
[----:B------:R-:W-:Y:S01]  /*18a20*/  FADD R6, R6, R9 ;  /* 0x0000000906067221 */ /* 0x000fe20000000000 */
[----:B------:R-:W-:-:S03]  /*18a30*/  FADD R5, R5, R12 ;  /* 0x0000000c05057221 */ /* 0x000fc60000000000 */
[----:B-----5:R-:W-:Y:S04]  /*18a40*/  @!P1 STS [R20], R7 ;  /* 0x0000000714009388 */ /* 0x020fe80000000800 */
[----:B----4-:R0:W-:Y:S04]  /*18a50*/  @!P1 STS [R19], R8 ;  /* 0x0000000813009388 */ /* 0x0101e80000000800 */
[----:B---3--:R-:W-:Y:S04]  /*18a60*/  @!P1 STS [R11], R6 ;  /* 0x000000060b009388 */ /* 0x008fe80000000800 */
[----:B--2---:R-:W-:Y:S01]  /*18a70*/  @!P1 STS [R29], R5 ;  /* 0x000000051d009388 */ /* 0x004fe20000000800 */
[----:B------:R-:W-:Y:S06]  /*18a80*/  BAR.SYNC.DEFER_BLOCKING 0x0 ;  /* 0x0000000000007b1d */ /* 0x000fec0000010000 */
[----:B0-----:R-:W2:Y:S04]  /*18a90*/  LDL.64 R18, [R1+0x13f0] ;  /* 0x0013f00001127983 */ /* 0x001ea80000100a00 */
[----:B------:R-:W0:Y:S04]  /*18aa0*/  LDS R5, [R28] ;  /* 0x000000001c057984 */ /* 0x000e280000000800 */
[----:B0-----:R-:W0:Y:S02]  /*18ab0*/  SHFL.BFLY PT, R6, R5, 0x4, 0x1f ;  /* 0x0c801f0005067f89 */ /* 0x001e2400000e0000 */
[----:B0-----:R-:W-:-:S05]  /*18ac0*/  FADD R6, R5, R6 ;  /* 0x0000000605067221 */ /* 0x001fca0000000000 */
[----:B------:R-:W0:Y:S02]  /*18ad0*/  SHFL.BFLY PT, R5, R6, 0x2, 0x1f ;  /* 0x0c401f0006057f89 */ /* 0x000e2400000e0000 */
[----:B0-----:R-:W-:-:S05]  /*18ae0*/  FADD R5, R6, R5 ;  /* 0x0000000506057221 */ /* 0x001fca0000000000 */
[----:B------:R-:W0:Y:S02]  /*18af0*/  SHFL.BFLY PT, R6, R5, 0x1, 0x1f ;  /* 0x0c201f0005067f89 */ /* 0x000e2400000e0000 */
[----:B0-----:R-:W-:-:S05]  /*18b00*/  FADD R6, R5, R6 ;  /* 0x0000000605067221 */ /* 0x001fca0000000000 */
[----:B------:R0:W-:Y:S01]  /*18b10*/  @!P0 STS [R28], R6 ;  /* 0x000000061c008388 */ /* 0x0001e20000000800 */
[C---:B------:R-:W-:Y:S01]  /*18b20*/  IMAD.WIDE R8, R0.reuse, 0x2, R14 ;  /* 0x0000000200087825 */ /* 0x040fe200078e020e */
[----:B------:R-:W-:Y:S03]  /*18b30*/  BAR.SYNC.DEFER_BLOCKING 0x0 ;  /* 0x0000000000007b1d */ /* 0x000fe60000010000 */
[----:B0-----:R-:W-:-:S03]  /*18b40*/  IMAD.WIDE R6, R0, 0x2, R24 ;  /* 0x0000000200067825 */ /* 0x001fc600078e0218 */
[----:B------:R-:W3:Y:S01]  /*18b50*/  LDL.64 R14, [R1+0x1410] ;  /* 0x00141000010e7983 */ /* 0x000ee20000100a00 */
[----:B------:R-:W-:-:S03]  /*18b60*/  IMAD.WIDE R10, R0, 0x2, R22 ;  /* 0x00000002000a7825 */ /* 0x000fc600078e0216 */
[----:B------:R-:W4:Y:S01]  /*18b70*/  LDL.64 R24, [R1+0x1400] ;  /* 0x0014000001187983 */ /* 0x000f220000100a00 */
[----:B------:R-:W-:-:S03]  /*18b80*/  IMAD.WIDE R12, R0, 0x2, R16 ;  /* 0x00000002000c7825 */ /* 0x000fc600078e0210 */
[----:B------:R-:W5:Y:S04]  /*18b90*/  LDL.64 R22, [R1+0x13f8] ;  /* 0x0013f80001167983 */ /* 0x000f680000100a00 */
[----:B------:R-:W2:Y:S04]  /*18ba0*/  LDL.64 R16, [R1+0x13e8] ;  /* 0x0013e80001107983 */ /* 0x000ea80000100a00 */
[----:B------:R0:W2:Y:S04]  /*18bb0*/  LDG.E.U16 R28, desc[UR10][R6.64] ;  /* 0x0000000a061c7981 */ /* 0x0000a8000c1e1500 */
[----:B------:R1:W2:Y:S04]  /*18bc0*/  LDG.E.U16 R5, desc[UR10][R8.64] ;  /* 0x0000000a08057981 */ /* 0x0002a8000c1e1500 */
[----:B------:R0:W2:Y:S04]  /*18bd0*/  LDG.E.U16 R20, desc[UR10][R10.64] ;  /* 0x0000000a0a147981 */ /* 0x0000a8000c1e1500 */
[----:B------:R-:W0:Y:S04]  /*18be0*/  LDL.64 R6, [R1+0x1430] ;  /* 0x0014300001067983 */ /* 0x000e280000100a00 */
[----:B------:R-:W1:Y:S04]  /*18bf0*/  LDL.64 R8, [R1+0x1428] ;  /* 0x0014280001087983 */ /* 0x000e680000100a00 */
[----:B------:R-:W2:Y:S04]  /*18c00*/  LDL.64 R10, [R1+0x1420] ;  /* 0x00142000010a7983 */ /* 0x000ea80000100a00 */
[----:B------:R0:W3:Y:S04]  /*18c10*/  LDG.E.U16 R29, desc[UR10][R12.64] ;  /* 0x0000000a0c1d7981 */ /* 0x0000e8000c1e1500 */
[----:B------:R-:W3:Y:S01]  /*18c20*/  LDL.64 R12, [R1+0x1418] ;  /* 0x00141800010c7983 */ /* 0x000ee20000100a00 */
[----:B0-----:R-:W-:-:S04]  /*18c30*/  IMAD.WIDE R6, R0, 0x2, R6 ;  /* 0x0000000200067825 */ /* 0x001fc800078e0206 */
[C---:B-1----:R-:W-:Y:S02]  /*18c40*/  IMAD.WIDE R8, R0.reuse, 0x2, R8 ;  /* 0x0000000200087825 */ /* 0x042fe400078e0208 */
[----:B------:R-:W4:Y:S02]  /*18c50*/  LDG.E.U16 R7, desc[UR10][R6.64] ;  /* 0x0000000a06077981 */ /* 0x000f24000c1e1500 */
[C---:B--2---:R-:W-:Y:S02]  /*18c60*/  IMAD.WIDE R10, R0.reuse, 0x2, R10 ;  /* 0x00000002000a7825 */ /* 0x044fe400078e020a */
[----:B------:R-:W2:Y:S04]  /*18c70*/  LDG.E.U16 R9, desc[UR10][R8.64] ;  /* 0x0000000a08097981 */ /* 0x000ea8000c1e1500 */
[----:B------:R0:W-:Y:S04]  /*18c80*/  STL [R1+0x51c], R5 ;  /* 0x00051c0501007387 */ /* 0x0001e80000100800 */
[----:B0-----:R-:W5:Y:S01]  /*18c90*/  LDG.E.U16 R5, desc[UR10][R10.64] ;  /* 0x0000000a0a057981 */ /* 0x001f62000c1e1500 */
[----:B---3--:R-:W-:-:S03]  /*18ca0*/  IMAD.WIDE R12, R0, 0x2, R12 ;  /* 0x00000002000c7825 */ /* 0x008fc600078e020c */
[----:B------:R0:W-:Y:S01]  /*18cb0*/  STL [R1+0x518], R20 ;  /* 0x0005181401007387 */ /* 0x0001e20000100800 */
[----:B------:R-:W-:-:S03]  /*18cc0*/  IMAD.WIDE R14, R0, 0x2, R14 ;  /* 0x00000002000e7825 */ /* 0x000fc600078e020e */
[----:B------:R1:W-:Y:S04]  /*18cd0*/  STL [R1+0x514], R29 ;  /* 0x0005141d01007387 */ /* 0x0003e80000100800 */
[----:B0-----:R-:W3:Y:S04]  /*18ce0*/  LDG.E.U16 R20, desc[UR10][R12.64] ;  /* 0x0000000a0c147981 */ /* 0x001ee8000c1e1500 */
[----:B-1----:R-:W3:Y:S04]  /*18cf0*/  LDG.E.U16 R29, desc[UR10][R14.64] ;  /* 0x0000000a0e1d7981 */ /* 0x002ee8000c1e1500 */
[----:B----4-:R0:W-:Y:S04]  /*18d00*/  STL [R1+0x510], R7 ;  /* 0x0005100701007387 */ /* 0x0101e80000100800 */
[----:B--2---:R-:W-:Y:S01]  /*18d10*/  STL [R1+0x50c], R9 ;  /* 0x00050c0901007387 */ /* 0x004fe20000100800 */
[----:B0-----:R-:W-:-:S03]  /*18d20*/  IMAD.WIDE R6, R0, 0x2, R26 ;  /* 0x0000000200067825 */ /* 0x001fc600078e021a */
[----:B-----5:R0:W-:Y:S04]  /*18d30*/  STL [R1+0x508], R5 ;  /* 0x0005080501007387 */ /* 0x0201e80000100800 */
[----:B0-----:R-:W2:Y:S01]  /*18d40*/  LDG.E.U16 R5, desc[UR10][R6.64] ;  /* 0x0000000a06057981 */ /* 0x001ea2000c1e1500 */
[----:B------:R-:W-:-:S04]  /*18d50*/  IMAD.WIDE R8, R0, 0x2, R24 ;  /* 0x0000000200087825 */ /* 0x000fc800078e0218 */
[C---:B------:R-:W-:Y:S01]  /*18d60*/  IMAD.WIDE R10, R0.reuse, 0x2, R22 ;  /* 0x00000002000a7825 */ /* 0x040fe200078e0216 */
[----:B------:R-:W4:Y:S04]  /*18d70*/  LDL.64 R6, [R1+0x13e0] ;  /* 0x0013e00001067983 */ /* 0x000f280000100a00 */
[----:B---3--:R0:W-:Y:S04]  /*18d80*/  STL [R1+0x504], R20 ;  /* 0x0005041401007387 */ /* 0x0081e80000100800 */
[----:B0-----:R-:W3:Y:S04]  /*18d90*/  LDG.E.U16 R20, desc[UR10][R8.64] ;  /* 0x0000000a08147981 */ /* 0x001ee8000c1e1500 */
[----:B------:R-:W5:Y:S04]  /*18da0*/  LDL.64 R8, [R1+0x13d8] ;  /* 0x0013d80001087983 */ /* 0x000f680000100a00 */
[----:B------:R0:W-:Y:S01]  /*18db0*/  STL [R1+0x500], R29 ;  /* 0x0005001d01007387 */ /* 0x0001e20000100800 */
[----:B------:R-:W-:-:S03]  /*18dc0*/  IMAD.WIDE R12, R0, 0x2, R18 ;  /* 0x00000002000c7825 */ /* 0x000fc600078e0212 */
[----:B------:R-:W5:Y:S01]  /*18dd0*/  LDL.64 R26, [R1+0x13b8] ;  /* 0x0013b800011a7983 */ /* 0x000f620000100a00 */
[----:B------:R-:W-:-:S03]  /*18de0*/  IMAD.WIDE R14, R0, 0x2, R16 ;  /* 0x00000002000e7825 */ /* 0x000fc600078e0210 */
[----:B------:R-:W5:Y:S04]  /*18df0*/  LDL.64 R24, [R1+0x13b0] ;  /* 0x0013b00001187983 */ /* 0x000f680000100a00 */
[----:B0-----:R-:W5:Y:S04]  /*18e00*/  LDG.E.U16 R29, desc[UR10][R10.64] ;  /* 0x0000000a0a1d7981 */ /* 0x001f68000c1e1500 */
[----:B------:R-:W5:Y:S04]  /*18e10*/  LDL.64 R22, [R1+0x13a8] ;  /* 0x0013a80001167983 */ /* 0x000f680000100a00 */
[----:B------:R-:W5:Y:S04]  /*18e20*/  LDL.64 R18, [R1+0x13a0] ;  /* 0x0013a00001127983 */ /* 0x000f680000100a00 */
[----:B------:R-:W5:Y:S04]  /*18e30*/  LDL.64 R10, [R1+0x13d0] ;  /* 0x0013d000010a7983 */ /* 0x000f680000100a00 */
[----:B------:R-:W5:Y:S04]  /*18e40*/  LDL.64 R16, [R1+0x1398] ;  /* 0x0013980001107983 */ /* 0x000f680000100a00 */
[----:B--2---:R0:W-:Y:S04]  /*18e50*/  STL [R1+0x4fc], R5 ;  /* 0x0004fc0501007387 */ /* 0x0041e80000100800 */
[----:B0-----:R-:W2:Y:S04]  /*18e60*/  LDG.E.U16 R5, desc[UR10][R12.64] ;  /* 0x0000000a0c057981 */ /* 0x001ea8000c1e1500 */
[----:B------:R-:W2:Y:S01]  /*18e70*/  LDL.64 R12, [R1+0x13c8] ;  /* 0x0013c800010c7983 */ /* 0x000ea20000100a00 */
[----:B----4-:R-:W-:-:S03]  /*18e80*/  IMAD.WIDE R6, R0, 0x2, R6 ;  /* 0x0000000200067825 */ /* 0x010fc600078e0206 */
[----:B---3--:R0:W-:Y:S04]  /*18e90*/  STL [R1+0x4f8], R20 ;  /* 0x0004f81401007387 */ /* 0x0081e80000100800 */
[----:B------:R-:W3:Y:S04]  /*18ea0*/  LDG.E.U16 R7, desc[UR10][R6.64] ;  /* 0x0000000a06077981 */ /* 0x000ee8000c1e1500 */
[----:B0-----:R-:W4:Y:S01]  /*18eb0*/  LDG.E.U16 R20, desc[UR10][R14.64] ;  /* 0x0000000a0e147981 */ /* 0x001f22000c1e1500 */
[----:B-----5:R-:W-:-:S06]  /*18ec0*/  IMAD.WIDE R8, R0, 0x2, R8 ;  /* 0x0000000200087825 */ /* 0x020fcc00078e0208 */
[----:B------:R-:W5:Y:S04]  /*18ed0*/  LDG.E.U16 R9, desc[UR10][R8.64] ;  /* 0x0000000a08097981 */ /* 0x000f68000c1e1500 */
[----:B------:R-:W5:Y:S04]  /*18ee0*/  LDL.64 R14, [R1+0x13c0] ;  /* 0x0013c000010e7983 */ /* 0x000f680000100a00 */
[----:B------:R0:W-:Y:S01]  /*18ef0*/  STL [R1+0x4f4], R29 ;  /* 0x0004f41d01007387 */ /* 0x0001e20000100800 */
[----:B------:R-:W-:-:S05]  /*18f00*/  IMAD.WIDE R10, R0, 0x2, R10 ;  /* 0x00000002000a7825 */ /* 0x000fca00078e020a */
[----:B0-----:R-:W5:Y:S04]  /*18f10*/  LDG.E.U16 R29, desc[UR10][R10.64] ;  /* 0x0000000a0a1d7981 */ /* 0x001f68000c1e1500 */
[----:B--2---:R0:W-:Y:S01]  /*18f20*/  STL [R1+0x4f0], R5 ;  /* 0x0004f00501007387 */ /* 0x0041e20000100800 */
[----:B------:R-:W-:-:S05]  /*18f30*/  IMAD.WIDE R12, R0, 0x2, R12 ;  /* 0x00000002000c7825 */ /* 0x000fca00078e020c */
[----:B0-----:R-:W2:Y:S04]  /*18f40*/  LDG.E.U16 R5, desc[UR10][R12.64] ;  /* 0x0000000a0c057981 */ /* 0x001ea8000c1e1500 */
[----:B----4-:R-:W-:Y:S04]  /*18f50*/  STL [R1+0x4ec], R20 ;  /* 0x0004ec1401007387 */ /* 0x010fe80000100800 */
[----:B---3--:R0:W-:Y:S01]  /*18f60*/  STL [R1+0x4e8], R7 ;  /* 0x0004e80701007387 */ /* 0x0081e20000100800 */
[----:B-----5:R-:W-:-:S03]  /*18f70*/  IMAD.WIDE R14, R0, 0x2, R14 ;  /* 0x00000002000e7825 */ /* 0x020fc600078e020e */
[----:B------:R1:W-:Y:S01]  /*18f80*/  STL [R1+0x4e4], R9 ;  /* 0x0004e40901007387 */ /* 0x0003e20000100800 */
[----:B0-----:R-:W-:-:S03]  /*18f90*/  IMAD.WIDE R6, R0, 0x2, R26 ;  /* 0x0000000200067825 */ /* 0x001fc600078e021a */
[----:B------:R0:W3:Y:S01]  /*18fa0*/  LDG.E.U16 R20, desc[UR10][R14.64] ;  /* 0x0000000a0e147981 */ /* 0x0000e2000c1e1500 */
[----:B-1----:R-:W-:-:S03]  /*18fb0*/  IMAD.WIDE R8, R0, 0x2, R24 ;  /* 0x0000000200087825 */ /* 0x002fc600078e0218 */
[----:B------:R1:W-:Y:S04]  /*18fc0*/  STL [R1+0x4e0], R29 ;  /* 0x0004e01d01007387 */ /* 0x0003e80000100800 */
[----:B-1----:R-:W4:Y:S04]  /*18fd0*/  LDG.E.U16 R29, desc[UR10][R6.64] ;  /* 0x0000000a061d7981 */ /* 0x002f28000c1e1500 */
[----:B------:R-:W5:Y:S04]  /*18fe0*/  LDL.64 R6, [R1+0x1390] ;  /* 0x0013900001067983 */ /* 0x000f680000100a00 */
[----:B--2---:R1:W-:Y:S04]  /*18ff0*/  STL [R1+0x4dc], R5 ;  /* 0x0004dc0501007387 */ /* 0x0043e80000100800 */
[----:B-1----:R-:W2:Y:S01]  /*19000*/  LDG.E.U16 R5, desc[UR10][R8.64] ;  /* 0x0000000a08057981 */ /* 0x002ea2000c1e1500 */
[----:B------:R-:W-:-:S04]  /*19010*/  IMAD.WIDE R10, R0, 0x2, R22 ;  /* 0x00000002000a7825 */ /* 0x000fc800078e0216 */
[C---:B------:R-:W-:Y:S01]  /*19020*/  IMAD.WIDE R12, R0.reuse, 0x2, R18 ;  /* 0x00000002000c7825 */ /* 0x040fe200078e0212 */
[----:B------:R-:W5:Y:S03]  /*19030*/  LDL.64 R8, [R1+0x1388] ;  /* 0x0013880001087983 */ /* 0x000f660000100a00 */
[C---:B0-----:R-:W-:Y:S01]  /*19040*/  IMAD.WIDE R14, R0.reuse, 0x2, R16 ;  /* 0x00000002000e7825 */ /* 0x041fe200078e0210 */
[----:B---3--:R0:W-:Y:S04]  /*19050*/  STL [R1+0x4d8], R20 ;  /* 0x0004d81401007387 */ /* 0x0081e80000100800 */
[----:B------:R-:W3:Y:S04]  /*19060*/  LDL.64 R26, [R1+0x1368] ;  /* 0x00136800011a7983 */ /* 0x000ee80000100a00 */
[----:B------:R-:W3:Y:S04]  /*19070*/  LDL.64 R24, [R1+0x1360] ;  /* 0x0013600001187983 */ /* 0x000ee80000100a00 */
[----:B0-----:R-:W3:Y:S04]  /*19080*/  LDG.E.U16 R20, desc[UR10][R10.64] ;  /* 0x0000000a0a147981 */ /* 0x001ee8000c1e1500 */
[----:B------:R-:W3:Y:S04]  /*19090*/  LDL.64 R22, [R1+0x1358] ;  /* 0x0013580001167983 */ /* 0x000ee80000100a00 */
[----:B------:R-:W3:Y:S04]  /*190a0*/  LDL.64 R18, [R1+0x1350] ;  /* 0x0013500001127983 */ /* 0x000ee80000100a00 */
[----:B------:R-:W3:Y:S04]  /*190b0*/  LDL.64 R10, [R1+0x1380] ;  /* 0x00138000010a7983 */ /* 0x000ee80000100a00 */
[----:B------:R-:W3:Y:S04]  /*190c0*/  LDL.64 R16, [R1+0x1348] ;  /* 0x0013480001107983 */ /* 0x000ee80000100a00 */
[----:B----4-:R0:W-:Y:S04]  /*190d0*/  STL [R1+0x4d4], R29 ;  /* 0x0004d41d01007387 */ /* 0x0101e80000100800 */
[----:B0-----:R-:W4:Y:S04]  /*190e0*/  LDG.E.U16 R29, desc[UR10][R12.64] ;  /* 0x0000000a0c1d7981 */ /* 0x001f28000c1e1500 */
[----:B------:R-:W4:Y:S04]  /*190f0*/  LDL.64 R12, [R1+0x1378] ;  /* 0x00137800010c7983 */ /* 0x000f280000100a00 */
[----:B--2---:R0:W-:Y:S04]  /*19100*/  STL [R1+0x4d0], R5 ;  /* 0x0004d00501007387 */ /* 0x0041e80000100800 */
[----:B0-----:R-:W2:Y:S04]  /*19110*/  LDG.E.U16 R5, desc[UR10][R14.64] ;  /* 0x0000000a0e057981 */ /* 0x001ea8000c1e1500 */
[----:B------:R-:W2:Y:S01]  /*19120*/  LDL.64 R14, [R1+0x1370] ;  /* 0x00137000010e7983 */ /* 0x000ea20000100a00 */
[----:B-----5:R-:W-:-:S04]  /*19130*/  IMAD.WIDE R6, R0, 0x2, R6 ;  /* 0x0000000200067825 */ /* 0x020fc800078e0206 */
[C---:B------:R-:W-:Y:S02]  /*19140*/  IMAD.WIDE R8, R0.reuse, 0x2, R8 ;  /* 0x0000000200087825 */ /* 0x040fe400078e0208 */
[----:B------:R-:W5:Y:S04]  /*19150*/  LDG.E.U16 R7, desc[UR10][R6.64] ;  /* 0x0000000a06077981 */ /* 0x000f68000c1e1500 */
[----:B------:R-:W5:Y:S04]  /*19160*/  LDG.E.U16 R9, desc[UR10][R8.64] ;  /* 0x0000000a08097981 */ /* 0x000f68000c1e1500 */
[----:B---3--:R0:W-:Y:S01]  /*19170*/  STL [R1+0x4cc], R20 ;  /* 0x0004cc1401007387 */ /* 0x0081e20000100800 */
[----:B------:R-:W-:-:S05]  /*19180*/  IMAD.WIDE R10, R0, 0x2, R10 ;  /* 0x00000002000a7825 */ /* 0x000fca00078e020a */
[----:B0-----:R-:W3:Y:S04]  /*19190*/  LDG.E.U16 R20, desc[UR10][R10.64] ;  /* 0x0000000a0a147981 */ /* 0x001ee8000c1e1500 */
[----:B----4-:R0:W-:Y:S01]  /*191a0*/  STL [R1+0x4c8], R29 ;  /* 0x0004c81d01007387 */ /* 0x0101e20000100800 */
[----:B------:R-:W-:-:S05]  /*191b0*/  IMAD.WIDE R12, R0, 0x2, R12 ;  /* 0x00000002000c7825 */ /* 0x000fca00078e020c */
[----:B0-----:R-:W4:Y:S04]  /*191c0*/  LDG.E.U16 R29, desc[UR10][R12.64] ;  /* 0x0000000a0c1d7981 */ /* 0x001f28000c1e1500 */
[----:B--2---:R0:W-:Y:S01]  /*191d0*/  STL [R1+0x4c4], R5 ;  /* 0x0004c40501007387 */ /* 0x0041e20000100800 */
[----:B------:R-:W-:-:S05]  /*191e0*/  IMAD.WIDE R14, R0, 0x2, R14 ;  /* 0x00000002000e7825 */ /* 0x000fca00078e020e */
[----:B0-----:R-:W2:Y:S04]  /*191f0*/  LDG.E.U16 R5, desc[UR10][R14.64] ;  /* 0x0000000a0e057981 */ /* 0x001ea8000c1e1500 */
[----:B-----5:R0:W-:Y:S04]  /*19200*/  STL [R1+0x4c0], R7 ;  /* 0x0004c00701007387 */ /* 0x0201e80000100800 */
[----:B------:R1:W-:Y:S01]  /*19210*/  STL [R1+0x4bc], R9 ;  /* 0x0004bc0901007387 */ /* 0x0003e20000100800 */
[----:B0-----:R-:W-:-:S04]  /*19220*/  IMAD.WIDE R6, R0, 0x2, R26 ;  /* 0x0000000200067825 */ /* 0x001fc800078e021a */
[C---:B-1----:R-:W-:Y:S01]  /*19230*/  IMAD.WIDE R8, R0.reuse, 0x2, R24 ;  /* 0x0000000200087825 */ /* 0x042fe200078e0218 */
[----:B---3--:R0:W-:Y:S04]  /*19240*/  STL [R1+0x4b8], R20 ;  /* 0x0004b81401007387 */ /* 0x0081e80000100800 */
[----:B0-----:R-:W3:Y:S04]  /*19250*/  LDG.E.U16 R20, desc[UR10][R6.64] ;  /* 0x0000000a06147981 */ /* 0x001ee8000c1e1500 */
[----:B------:R-:W5:Y:S04]  /*19260*/  LDL.64 R6, [R1+0x1340] ;  /* 0x0013400001067983 */ /* 0x000f680000100a00 */
[----:B----4-:R0:W-:Y:S04]  /*19270*/  STL [R1+0x4b4], R29 ;  /* 0x0004b41d01007387 */ /* 0x0101e80000100800 */
[----:B0-----:R-:W4:Y:S01]  /*19280*/  LDG.E.U16 R29, desc[UR10][R8.64] ;  /* 0x0000000a081d7981 */ /* 0x001f22000c1e1500 */
[----:B------:R-:W-:-:S03]  /*19290*/  IMAD.WIDE R10, R0, 0x2, R22 ;  /* 0x00000002000a7825 */ /* 0x000fc600078e0216 */
[----:B------:R-:W5:Y:S04]  /*192a0*/  LDL.64 R8, [R1+0x1338] ;  /* 0x0013380001087983 */ /* 0x000f680000100a00 */
[----:B--2---:R0:W-:Y:S01]  /*192b0*/  STL [R1+0x4b0], R5 ;  /* 0x0004b00501007387 */ /* 0x0041e20000100800 */
[----:B------:R-:W-:-:S03]  /*192c0*/  IMAD.WIDE R12, R0, 0x2, R18 ;  /* 0x00000002000c7825 */ /* 0x000fc600078e0212 */
[----:B------:R-:W2:Y:S01]  /*192d0*/  LDL.64 R26, [R1+0x1318] ;  /* 0x00131800011a7983 */ /* 0x000ea20000100a00 */
[----:B------:R-:W-:-:S03]  /*192e0*/  IMAD.WIDE R14, R0, 0x2, R16 ;  /* 0x00000002000e7825 */ /* 0x000fc600078e0210 */
[----:B------:R-:W2:Y:S04]  /*192f0*/  LDL.64 R24, [R1+0x1310] ;  /* 0x0013100001187983 */ /* 0x000ea80000100a00 */
[----:B0-----:R-:W2:Y:S04]  /*19300*/  LDG.E.U16 R5, desc[UR10][R10.64] ;  /* 0x0000000a0a057981 */ /* 0x001ea8000c1e1500 */
[----:B------:R-:W2:Y:S04]  /*19310*/  LDL.64 R22, [R1+0x1308] ;  /* 0x0013080001167983 */ /* 0x000ea80000100a00 */
[----:B------:R-:W2:Y:S04]  /*19320*/  LDL.64 R18, [R1+0x1300] ;  /* 0x0013000001127983 */ /* 0x000ea80000100a00 */
[----:B------:R-:W2:Y:S04]  /*19330*/  LDL.64 R10, [R1+0x1330] ;  /* 0x00133000010a7983 */ /* 0x000ea80000100a00 */
[----:B------:R-:W2:Y:S04]  /*19340*/  LDL.64 R16, [R1+0x12f8] ;  /* 0x0012f80001107983 */ /* 0x000ea80000100a00 */
[----:B---3--:R0:W-:Y:S04]  /*19350*/  STL [R1+0x4ac], R20 ;  /* 0x0004ac1401007387 */ /* 0x0081e80000100800 */
[----:B0-----:R-:W3:Y:S04]  /*19360*/  LDG.E.U16 R20, desc[UR10][R12.64] ;  /* 0x0000000a0c147981 */ /* 0x001ee8000c1e1500 */
[----:B------:R-:W3:Y:S04]  /*19370*/  LDL.64 R12, [R1+0x1328] ;  /* 0x00132800010c7983 */ /* 0x000ee80000100a00 */
[----:B----4-:R0:W-:Y:S01]  /*19380*/  STL [R1+0x4a8], R29 ;  /* 0x0004a81d01007387 */ /* 0x0101e20000100800 */
[----:B-----5:R-:W-:-:S06]  /*19390*/  IMAD.WIDE R6, R0, 0x2, R6 ;  /* 0x0000000200067825 */ /* 0x020fcc00078e0206 */
[----:B------:R-:W4:Y:S04]  /*193a0*/  LDG.E.U16 R7, desc[UR10][R6.64] ;  /* 0x0000000a06077981 */ /* 0x000f28000c1e1500 */
[----:B0-----:R-:W5:Y:S04]  /*193b0*/  LDG.E.U16 R29, desc[UR10][R14.64] ;  /* 0x0000000a0e1d7981 */ /* 0x001f68000c1e1500 */
[----:B------:R-:W4:Y:S01]  /*193c0*/  LDL.64 R14, [R1+0x1320] ;  /* 0x00132000010e7983 */ /* 0x000f220000100a00 */
[----:B------:R-:W-:-:S06]  /*193d0*/  IMAD.WIDE R8, R0, 0x2, R8 ;  /* 0x0000000200087825 */ /* 0x000fcc00078e0208 */
[----:B------:R-:W4:Y:S04]  /*193e0*/  LDG.E.U16 R9, desc[UR10][R8.64] ;  /* 0x0000000a08097981 */ /* 0x000f28000c1e1500 */
[----:B--2---:R0:W-:Y:S01]  /*193f0*/  STL [R1+0x4a4], R5 ;  /* 0x0004a40501007387 */ /* 0x0041e20000100800 */
[----:B------:R-:W-:-:S05]  /*19400*/  IMAD.WIDE R10, R0, 0x2, R10 ;  /* 0x00000002000a7825 */ /* 0x000fca00078e020a */
[----:B0-----:R-:W2:Y:S04]  /*19410*/  LDG.E.U16 R5, desc[UR10][R10.64] ;  /* 0x0000000a0a057981 */ /* 0x001ea8000c1e1500 */
[----:B---3--:R0:W-:Y:S01]  /*19420*/  STL [R1+0x4a0], R20 ;  /* 0x0004a01401007387 */ /* 0x0081e20000100800 */
[----:B------:R-:W-:-:S05]  /*19430*/  IMAD.WIDE R12, R0, 0x2, R12 ;  /* 0x00000002000c7825 */ /* 0x000fca00078e020c */
[----:B0-----:R-:W3:Y:S04]  /*19440*/  LDG.E.U16 R20, desc[UR10][R12.64] ;  /* 0x0000000a0c147981 */ /* 0x001ee8000c1e1500 */
[----:B-----5:R0:W-:Y:S01]  /*19450*/  STL [R1+0x49c], R29 ;  /* 0x00049c1d01007387 */ /* 0x0201e20000100800 */
[----:B----4-:R-:W-:-:S05]  /*19460*/  IMAD.WIDE R14, R0, 0x2, R14 ;  /* 0x00000002000e7825 */ /* 0x010fca00078e020e */
[----:B0-----:R-:W4:Y:S04]  /*19470*/  LDG.E.U16 R29, desc[UR10][R14.64] ;  /* 0x0000000a0e1d7981 */ /* 0x001f28000c1e1500 */
[----:B------:R0:W-:Y:S04]  /*19480*/  STL [R1+0x498], R7 ;  /* 0x0004980701007387 */ /* 0x0001e80000100800 */
[----:B------:R-:W-:Y:S01]  /*19490*/  STL [R1+0x494], R9 ;  /* 0x0004940901007387 */ /* 0x000fe20000100800 */
[----:B0-----:R-:W-:-:S03]  /*194a0*/  IMAD.WIDE R6, R0, 0x2, R26 ;  /* 0x0000000200067825 */ /* 0x001fc600078e021a */
[----:B--2---:R0:W-:Y:S04]  /*194b0*/  STL [R1+0x490], R5 ;  /* 0x0004900501007387 */ /* 0x0041e80000100800 */
[----:B0-----:R-:W2:Y:S01]  /*194c0*/  LDG.E.U16 R5, desc[UR10][R6.64] ;  /* 0x0000000a06057981 */ /* 0x001ea2000c1e1500 */
[----:B------:R-:W-:-:S04]  /*194d0*/  IMAD.WIDE R8, R0, 0x2, R24 ;  /* 0x0000000200087825 */ /* 0x000fc800078e0218 */
[C---:B------:R-:W-:Y:S01]  /*194e0*/  IMAD.WIDE R10, R0.reuse, 0x2, R22 ;  /* 0x00000002000a7825 */ /* 0x040fe200078e0216 */
[----:B------:R-:W5:Y:S04]  /*194f0*/  LDL.64 R6, [R1+0x12f0] ;  /* 0x0012f00001067983 */ /* 0x000f680000100a00 */
[----:B---3--:R0:W-:Y:S04]  /*19500*/  STL [R1+0x48c], R20 ;  /* 0x00048c1401007387 */ /* 0x0081e80000100800 */
[----:B0-----:R-:W3:Y:S04]  /*19510*/  LDG.E.U16 R20, desc[UR10][R8.64] ;  /* 0x0000000a08147981 */ /* 0x001ee8000c1e1500 */
[----:B------:R-:W3:Y:S04]  /*19520*/  LDL.64 R8, [R1+0x12e8] ;  /* 0x0012e80001087983 */ /* 0x000ee80000100a00 */
[----:B----4-:R0:W-:Y:S01]  /*19530*/  STL [R1+0x488], R29 ;  /* 0x0004881d01007387 */ /* 0x0101e20000100800 */
[----:B------:R-:W-:-:S03]  /*19540*/  IMAD.WIDE R12, R0, 0x2, R18 ;  /* 0x00000002000c7825 */ /* 0x000fc600078e0212 */
[----:B------:R-:W4:Y:S01]  /*19550*/  LDL.64 R26, [R1+0x12c8] ;  /* 0x0012c800011a7983 */ /* 0x000f220000100a00 */
[----:B------:R-:W-:-:S03]  /*19560*/  IMAD.WIDE R14, R0, 0x2, R16 ;  /* 0x00000002000e7825 */ /* 0x000fc600078e0210 */
[----:B------:R-:W4:Y:S04]  /*19570*/  LDL.64 R24, [R1+0x12c0] ;  /* 0x0012c00001187983 */ /* 0x000f280000100a00 */
[----:B0-----:R-:W4:Y:S04]  /*19580*/  LDG.E.U16 R29, desc[UR10][R10.64] ;  /* 0x0000000a0a1d7981 */ /* 0x001f28000c1e1500 */
[----:B------:R-:W4:Y:S04]  /*19590*/  LDL.64 R22, [R1+0x12b8] ;  /* 0x0012b80001167983 */ /* 0x000f280000100a00 */
[----:B------:R-:W4:Y:S04]  /*195a0*/  LDL.64 R18, [R1+0x12b0] ;  /* 0x0012b00001127983 */ /* 0x000f280000100a00 */
[----:B------:R-:W4:Y:S04]  /*195b0*/  LDL.64 R10, [R1+0x12e0] ;  /* 0x0012e000010a7983 */ /* 0x000f280000100a00 */
[----:B------:R-:W4:Y:S04]  /*195c0*/  LDL.64 R16, [R1+0x12a8] ;  /* 0x0012a80001107983 */ /* 0x000f280000100a00 */
[----:B--2---:R0:W-:Y:S04]  /*195d0*/  STL [R1+0x484], R5 ;  /* 0x0004840501007387 */ /* 0x0041e80000100800 */
[----:B0-----:R-:W2:Y:S04]  /*195e0*/  LDG.E.U16 R5, desc[UR10][R12.64] ;  /* 0x0000000a0c057981 */ /* 0x001ea8000c1e1500 */
[----:B------:R-:W2:Y:S01]  /*195f0*/  LDL.64 R12, [R1+0x12d8] ;  /* 0x0012d800010c7983 */ /* 0x000ea20000100a00 */
[----:B-----5:R-:W-:-:S06]  /*19600*/  IMAD.WIDE R6, R0, 0x2, R6 ;  /* 0x0000000200067825 */ /* 0x020fcc00078e0206 */
[----:B------:R-:W5:Y:S04]  /*19610*/  LDG.E.U16 R7, desc[UR10][R6.64] ;  /* 0x0000000a06077981 */ /* 0x000f68000c1e1500 */
[----:B---3--:R0:W-:Y:S01]  /*19620*/  STL [R1+0x480], R20 ;  /* 0x0004801401007387 */ /* 0x0081e20000100800 */
[----:B------:R-:W-:-:S03]  /*19630*/  IMAD.WIDE R8, R0, 0x2, R8 ;  /* 0x0000000200087825 */ /* 0x000fc600078e0208 */
[----:B0-----:R-:W3:Y:S04]  /*19640*/  LDG.E.U16 R20, desc[UR10][R14.64] ;  /* 0x0000000a0e147981 */ /* 0x001ee8000c1e1500 */
[----:B------:R-:W5:Y:S04]  /*19650*/  LDG.E.U16 R9, desc[UR10][R8.64] ;  /* 0x0000000a08097981 */ /* 0x000f68000c1e1500 */
[----:B------:R-:W5:Y:S04]  /*19660*/  LDL.64 R14, [R1+0x12d0] ;  /* 0x0012d000010e7983 */ /* 0x000f680000100a00 */
[----:B----4-:R0:W-:Y:S01]  /*19670*/  STL [R1+0x47c], R29 ;  /* 0x00047c1d01007387 */ /* 0x0101e20000100800 */
[----:B------:R-:W-:-:S05]  /*19680*/  IMAD.WIDE R10, R0, 0x2, R10 ;  /* 0x00000002000a7825 */ /* 0x000fca00078e020a */
[----:B0-----:R-:W4:Y:S04]  /*19690*/  LDG.E.U16 R29, desc[UR10][R10.64] ;  /* 0x0000000a0a1d7981 */ /* 0x001f28000c1e1500 */
[----:B--2---:R0:W-:Y:S01]  /*196a0*/  STL [R1+0x478], R5 ;  /* 0x0004780501007387 */ /* 0x0041e20000100800 */
[----:B------:R-:W-:-:S05]  /*196b0*/  IMAD.WIDE R12, R0, 0x2, R12 ;  /* 0x00000002000c7825 */ /* 0x000fca00078e020c */
[----:B0-----:R-:W2:Y:S04]  /*196c0*/  LDG.E.U16 R5, desc[UR10][R12.64] ;  /* 0x0000000a0c057981 */ /* 0x001ea8000c1e1500 */
[----:B---3--:R-:W-:Y:S04]  /*196d0*/  STL [R1+0x474], R20 ;  /* 0x0004741401007387 */ /* 0x008fe80000100800 */
[----:B-----5:R0:W-:Y:S01]  /*196e0*/  STL [R1+0x470], R7 ;  /* 0x0004700701007387 */ /* 0x0201e20000100800 */
[----:B------:R-:W-:-:S03]  /*196f0*/  IMAD.WIDE R14, R0, 0x2, R14 ;  /* 0x00000002000e7825 */ /* 0x000fc600078e020e */
[----:B------:R1:W-:Y:S01]  /*19700*/  STL [R1+0x46c], R9 ;  /* 0x00046c0901007387 */ /* 0x0003e20000100800 */
[----:B0-----:R-:W-:-:S03]  /*19710*/  IMAD.WIDE R6, R0, 0x2, R26 ;  /* 0x0000000200067825 */ /* 0x001fc600078e021a */
[----:B------:R0:W3:Y:S01]  /*19720*/  LDG.E.U16 R20, desc[UR10][R14.64] ;  /* 0x0000000a0e147981 */ /* 0x0000e2000c1e1500 */
[----:B-1----:R-:W-:-:S03]  /*19730*/  IMAD.WIDE R8, R0, 0x2, R24 ;  /* 0x0000000200087825 */ /* 0x002fc600078e0218 */
[----:B----4-:R1:W-:Y:S04]  /*19740*/  STL [R1+0x468], R29 ;  /* 0x0004681d01007387 */ /* 0x0103e80000100800 */
        /* <DEDUP_REMOVED lines=101> */
[----:B---3--:R0:W-:Y:S04]  /*19da0*/  STL [R1+0x328], R20 ;  /* 0x0003281401007387 */ /* 0x0081e80000100800 */
[----:B0-----:R-:W3:Y:S01]  /*19db0*/  LDG.E.U16 R20, desc[UR10][R14.64] ;  /* 0x0000000a0e147981 */ /* 0x001ee2000c1e1500 */
[----:B------:R-:W-:-:S06]  /*19dc0*/  IMAD.WIDE R8, R0, 0x2, R8 ;  /* 0x0000000200087825 */ /* 0x000fcc00078e0208 */
        /* <DEDUP_REMOVED lines=153> */
[----:B0-----:R0:W4:Y:S04]  /*1a760*/  LDG.E.U16 R29, desc[UR10][R12.64] ;  /* 0x0000000a0c1d7981 */ /* 0x001128000c1e1500 */
[----:B------:R-:W0:Y:S04]  /*1a770*/  LDL.64 R12, [R1+0xf60] ;  /* 0x000f6000010c7983 */ /* 0x000e280000100a00 */
[----:B--2---:R1:W-:Y:S04]  /*1a780*/  STL [R1+0x204], R5 ;  /* 0x0002040501007387 */ /* 0x0043e80000100800 */
[----:B-1----:R-:W2:Y:S04]  /*1a790*/  LDG.E.U16 R5, desc[UR10][R14.64] ;  /* 0x0000000a0e057981 */ /* 0x002ea8000c1e1500 */
[----:B------:R-:W2:Y:S01]  /*1a7a0*/  LDL.64 R14, [R1+0xe00] ;  /* 0x000e0000010e7983 */ /* 0x000ea20000100a00 */
[----:B-----5:R-:W-:-:S06]  /*1a7b0*/  IMAD.WIDE R8, R0, 0x2, R8 ;  /* 0x0000000200087825 */ /* 0x020fcc00078e0208 */
[----:B------:R-:W5:Y:S04]  /*1a7c0*/  LDG.E.U16 R8, desc[UR10][R8.64] ;  /* 0x0000000a08087981 */ /* 0x000f68000c1e1500 */
[----:B---3--:R1:W-:Y:S01]  /*1a7d0*/  STL [R1+0x200], R20 ;  /* 0x0002001401007387 */ /* 0x0083e20000100800 */
[----:B------:R-:W-:-:S05]  /*1a7e0*/  IMAD.WIDE R10, R0, 0x2, R10 ;  /* 0x00000002000a7825 */ /* 0x000fca00078e020a */
[----:B------:R-:W3:Y:S01]  /*1a7f0*/  LDG.E.U16 R9, desc[UR10][R10.64] ;  /* 0x0000000a0a097981 */ /* 0x000ee2000c1e1500 */
[----:B------:R-:W-:-:S04]  /*1a800*/  IMAD.WIDE R6, R0, 0x2, R6 ;  /* 0x0000000200067825 */ /* 0x000fc800078e0206 */
[----:B0-----:R-:W-:-:S05]  /*1a810*/  IMAD.WIDE R12, R0, 0x2, R12 ;  /* 0x00000002000c7825 */ /* 0x001fca00078e020c */
[----:B-1----:R0:W5:Y:S04]  /*1a820*/  LDG.E.U16 R20, desc[UR10][R12.64] ;  /* 0x0000000a0c147981 */ /* 0x002168000c1e1500 */
[----:B----4-:R-:W-:Y:S04]  /*1a830*/  STL [R1+0x1f0], R29 ;  /* 0x0001f01d01007387 */ /* 0x010fe80000100800 */
[----:B--2---:R1:W-:Y:S01]  /*1a840*/  STL [R1+0x1ec], R5 ;  /* 0x0001ec0501007387 */ /* 0x0043e20000100800 */
[----:B------:R-:W-:-:S03]  /*1a850*/  IMAD.WIDE R14, R0, 0x2, R14 ;  /* 0x00000002000e7825 */ /* 0x000fc600078e020e */
[----:B-1----:R-:W2:Y:S04]  /*1a860*/  LDG.E.U16 R5, desc[UR10][R6.64] ;  /* 0x0000000a06057981 */ /* 0x002ea8000c1e1500 */
[----:B------:R1:W4:Y:S01]  /*1a870*/  LDG.E.U16 R29, desc[UR10][R14.64] ;  /* 0x0000000a0e1d7981 */ /* 0x000322000c1e1500 */
[----:B0-----:R-:W-:-:S04]  /*1a880*/  IMAD.WIDE R12, R0, 0x2, R24 ;  /* 0x00000002000c7825 */ /* 0x001fc800078e0218 */
[C---:B-1----:R-:W-:Y:S01]  /*1a890*/  IMAD.WIDE R14, R0.reuse, 0x2, R26 ;  /* 0x00000002000e7825 */ /* 0x042fe200078e021a */
[----:B---3--:R-:W-:Y:S04]  /*1a8a0*/  STL [R1+0x1e4], R9 ;  /* 0x0001e40901007387 */ /* 0x008fe80000100800 */
[----:B-----5:R0:W-:Y:S02]  /*1a8b0*/  STL [R1+0x1e8], R8 ;  /* 0x0001e80801007387 */ /* 0x0201e40000100800 */
[C---:B0-----:R-:W-:Y:S02]  /*1a8c0*/  IMAD.WIDE R8, R0.reuse, 0x2, R18 ;  /* 0x0000000200087825 */ /* 0x041fe400078e0212 */
[----:B------:R-:W3:Y:S04]  /*1a8d0*/  LDG.E.U16 R19, desc[UR10][R14.64] ;  /* 0x0000000a0e137981 */ /* 0x000ee8000c1e1500 */
[----:B------:R-:W5:Y:S04]  /*1a8e0*/  LDL.64 R14, [R1+0xac0] ;  /* 0x000ac000010e7983 */ /* 0x000f680000100a00 */
[----:B------:R0:W-:Y:S04]  /*1a8f0*/  STL [R1+0x1e0], R20 ;  /* 0x0001e01401007387 */ /* 0x0001e80000100800 */
[----:B0-----:R-:W5:Y:S01]  /*1a900*/  LDG.E.U16 R20, desc[UR10][R12.64] ;  /* 0x0000000a0c147981 */ /* 0x001f62000c1e1500 */
[----:B------:R-:W-:-:S03]  /*1a910*/  IMAD.WIDE R10, R0, 0x2, R22 ;  /* 0x00000002000a7825 */ /* 0x000fc600078e0216 */
[----:B------:R-:W5:Y:S01]  /*1a920*/  LDL.64 R12, [R1+0xab0] ;  /* 0x000ab000010c7983 */ /* 0x000f620000100a00 */
[----:B------:R-:W-:-:S03]  /*1a930*/  IMAD.WIDE R6, R0, 0x2, R16 ;  /* 0x0000000200067825 */ /* 0x000fc600078e0210 */
[----:B----4-:R0:W-:Y:S04]  /*1a940*/  STL [R1+0x1d8], R29 ;  /* 0x0001d81d01007387 */ /* 0x0101e80000100800 */
[----:B------:R-:W4:Y:S04]  /*1a950*/  LDL.64 R26, [R1+0x940] ;  /* 0x00094000011a7983 */ /* 0x000f280000100a00 */
[----:B------:R-:W4:Y:S04]  /*1a960*/  LDL.64 R16, [R1+0x938] ;  /* 0x0009380001107983 */ /* 0x000f280000100a00 */
[----:B0-----:R-:W4:Y:S04]  /*1a970*/  LDG.E.U16 R29, desc[UR10][R10.64] ;  /* 0x0000000a0a1d7981 */ /* 0x001f28000c1e1500 */
[----:B------:R-:W4:Y:S04]  /*1a980*/  LDL.64 R10, [R1+0x958] ;  /* 0x00095800010a7983 */ /* 0x000f280000100a00 */
[----:B--2---:R0:W-:Y:S04]  /*1a990*/  STL [R1+0x1dc], R5 ;  /* 0x0001dc0501007387 */ /* 0x0041e80000100800 */
[----:B------:R-:W2:Y:S04]  /*1a9a0*/  LDL.64 R24, [R1+0x930] ;  /* 0x0009300001187983 */ /* 0x000ea80000100a00 */
[----:B------:R-:W2:Y:S04]  /*1a9b0*/  LDL.64 R22, [R1+0x928] ;  /* 0x0009280001167983 */ /* 0x000ea80000100a00 */
[----:B0-----:R-:W2:Y:S04]  /*1a9c0*/  LDG.E.U16 R5, desc[UR10][R8.64] ;  /* 0x0000000a08057981 */ /* 0x001ea8000c1e1500 */
[----:B------:R-:W2:Y:S04]  /*1a9d0*/  LDL.64 R8, [R1+0x950] ;  /* 0x0009500001087983 */ /* 0x000ea80000100a00 */
[----:B---3--:R0:W-:Y:S01]  /*1a9e0*/  STL [R1+0x1d4], R19 ;  /* 0x0001d41301007387 */ /* 0x0081e20000100800 */
[----:B-----5:R-:W-:-:S06]  /*1a9f0*/  IMAD.WIDE R14, R0, 0x2, R14 ;  /* 0x00000002000e7825 */ /* 0x020fcc00078e020e */
[----:B------:R-:W3:Y:S04]  /*1aa00*/  LDG.E.U16 R15, desc[UR10][R14.64] ;  /* 0x0000000a0e0f7981 */ /* 0x000ee8000c1e1500 */
[----:B0-----:R-:W5:Y:S04]  /*1aa10*/  LDL.64 R18, [R1+0x920] ;  /* 0x0009200001127983 */ /* 0x001f680000100a00 */
[----:B------:R0:W-:Y:S01]  /*1aa20*/  STL [R1+0x1c4], R20 ;  /* 0x0001c41401007387 */ /* 0x0001e20000100800 */
[----:B------:R-:W-:-:S03]  /*1aa30*/  IMAD.WIDE R12, R0, 0x2, R12 ;  /* 0x00000002000c7825 */ /* 0x000fc600078e020c */
[----:B0-----:R-:W3:Y:S04]  /*1aa40*/  LDG.E.U16 R20, desc[UR10][R6.64] ;  /* 0x0000000a06147981 */ /* 0x001ee8000c1e1500 */
[----:B------:R-:W5:Y:S04]  /*1aa50*/  LDG.E.U16 R13, desc[UR10][R12.64] ;  /* 0x0000000a0c0d7981 */ /* 0x000f68000c1e1500 */
[----:B------:R-:W5:Y:S04]  /*1aa60*/  LDL.64 R6, [R1+0x948] ;  /* 0x0009480001067983 */ /* 0x000f680000100a00 */
[----:B----4-:R0:W-:Y:S01]  /*1aa70*/  STL [R1+0x1c8], R29 ;  /* 0x0001c81d01007387 */ /* 0x0101e20000100800 */
[----:B------:R-:W-:-:S05]  /*1aa80*/  IMAD.WIDE R10, R0, 0x2, R10 ;  /* 0x00000002000a7825 */ /* 0x000fca00078e020a */
[----:B0-----:R0:W4:Y:S04]  /*1aa90*/  LDG.E.U16 R29, desc[UR10][R10.64] ;  /* 0x0000000a0a1d7981 */ /* 0x001128000c1e1500 */
[----:B--2---:R1:W-:Y:S01]  /*1aaa0*/  STL [R1+0x1cc], R5 ;  /* 0x0001cc0501007387 */ /* 0x0043e20000100800 */
[----:B------:R-:W-:-:S05]  /*1aab0*/  IMAD.WIDE R8, R0, 0x2, R8 ;  /* 0x0000000200087825 */ /* 0x000fca00078e0208 */
[----:B-1----:R1:W2:Y:S01]  /*1aac0*/  LDG.E.U16 R5, desc[UR10][R8.64] ;  /* 0x0000000a08057981 */ /* 0x0022a2000c1e1500 */
[----:B0-----:R-:W-:-:S04]  /*1aad0*/  IMAD.WIDE R10, R0, 0x2, R24 ;  /* 0x00000002000a7825 */ /* 0x001fc800078e0218 */
[C---:B-1----:R-:W-:Y:S01]  /*1aae0*/  IMAD.WIDE R8, R0.reuse, 0x2, R22 ;  /* 0x0000000200087825 */ /* 0x042fe200078e0216 */
[----:B---3--:R-:W-:Y:S04]  /*1aaf0*/  STL [R1+0x1d0], R20 ;  /* 0x0001d01401007387 */ /* 0x008fe80000100800 */
[----:B------:R0:W-:Y:S04]  /*1ab00*/  STL [R1+0x1b4], R15 ;  /* 0x0001b40f01007387 */ /* 0x0001e80000100800 */
[----:B-----5:R1:W-:Y:S01]  /*1ab10*/  STL [R1+0x1b8], R13 ;  /* 0x0001b80d01007387 */ /* 0x0203e20000100800 */
[----:B------:R-:W-:-:S04]  /*1ab20*/  IMAD.WIDE R6, R0, 0x2, R6 ;  /* 0x0000000200067825 */ /* 0x000fc800078e0206 */
[C---:B0-----:R-:W-:Y:S01]  /*1ab30*/  IMAD.WIDE R14, R0.reuse, 0x2, R26 ;  /* 0x00000002000e7825 */ /* 0x041fe200078e021a */
[----:B------:R0:W3:Y:S03]  /*1ab40*/  LDG.E.U16 R20, desc[UR10][R6.64] ;  /* 0x0000000a06147981 */ /* 0x0000e6000c1e1500 */
[C---:B-1----:R-:W-:Y:S02]  /*1ab50*/  IMAD.WIDE R12, R0.reuse, 0x2, R16 ;  /* 0x00000002000c7825 */ /* 0x042fe400078e0210 */
[----:B------:R-:W5:Y:S02]  /*1ab60*/  LDL.64 R16, [R1+0x8f8] ;  /* 0x0008f80001107983 */ /* 0x000f640000100a00 */
[C---:B0-----:R-:W-:Y:S02]  /*1ab70*/  IMAD.WIDE R6, R0.reuse, 0x2, R18 ;  /* 0x0000000200067825 */ /* 0x041fe400078e0212 */
[----:B------:R0:W5:Y:S04]  /*1ab80*/  LDG.E.U16 R18, desc[UR10][R14.64] ;  /* 0x0000000a0e127981 */ /* 0x000168000c1e1500 */
[----:B------:R-:W5:Y:S04]  /*1ab90*/  LDG.E.U16 R19, desc[UR10][R12.64] ;  /* 0x0000000a0c137981 */ /* 0x000f68000c1e1500 */
[----:B------:R-:W0:Y:S04]  /*1aba0*/  LDL.64 R14, [R1+0x918] ;  /* 0x00091800010e7983 */ /* 0x000e280000100a00 */
[----:B------:R-:W5:Y:S04]  /*1abb0*/  LDL.64 R12, [R1+0x910] ;  /* 0x00091000010c7983 */ /* 0x000f680000100a00 */
[----:B----4-:R1:W-:Y:S04]  /*1abc0*/  STL [R1+0x1bc], R29 ;  /* 0x0001bc1d01007387 */ /* 0x0103e80000100800 */
[----:B-1----:R-:W4:Y:S04]  /*1abd0*/  LDG.E.U16 R29, desc[UR10][R10.64] ;  /* 0x0000000a0a1d7981 */ /* 0x002f28000c1e1500 */
[----:B------:R-:W4:Y:S04]  /*1abe0*/  LDL.64 R10, [R1+0x908] ;  /* 0x00090800010a7983 */ /* 0x000f280000100a00 */
[----:B--2---:R1:W-:Y:S04]  /*1abf0*/  STL [R1+0x1c0], R5 ;  /* 0x0001c00501007387 */ /* 0x0043e80000100800 */
[----:B------:R-:W2:Y:S04]  /*1ac00*/  LDL.64 R26, [R1+0x8e8] ;  /* 0x0008e800011a7983 */ /* 0x000ea80000100a00 */
[----:B-1----:R-:W2:Y:S04]  /*1ac10*/  LDG.E.U16 R5, desc[UR10][R8.64] ;  /* 0x0000000a08057981 */ /* 0x002ea8000c1e1500 */
[----:B------:R-:W2:Y:S04]  /*1ac20*/  LDL.64 R8, [R1+0x900] ;  /* 0x0009000001087983 */ /* 0x000ea80000100a00 */
[----:B---3--:R1:W-:Y:S04]  /*1ac30*/  STL [R1+0x1b0], R20 ;  /* 0x0001b01401007387 */ /* 0x0083e80000100800 */
[----:B------:R-:W3:Y:S04]  /*1ac40*/  LDL.64 R24, [R1+0x8e0] ;  /* 0x0008e00001187983 */ /* 0x000ee80000100a00 */
[----:B------:R-:W3:Y:S04]  /*1ac50*/  LDL.64 R22, [R1+0x8d8] ;  /* 0x0008d80001167983 */ /* 0x000ee80000100a00 */
[----:B-1----:R1:W3:Y:S04]  /*1ac60*/  LDG.E.U16 R20, desc[UR10][R6.64] ;  /* 0x0000000a06147981 */ /* 0x0022e8000c1e1500 */
[----:B-----5:R-:W-:Y:S01]  /*1ac70*/  STL [R1+0x1a8], R19 ;  /* 0x0001a81301007387 */ /* 0x020fe20000100800 */
[----:B0-----:R-:W-:-:S04]  /*1ac80*/  IMAD.WIDE R14, R0, 0x2, R14 ;  /* 0x00000002000e7825 */ /* 0x001fc800078e020e */
[C---:B------:R-:W-:Y:S01]  /*1ac90*/  IMAD.WIDE R12, R0.reuse, 0x2, R12 ;  /* 0x00000002000c7825 */ /* 0x040fe200078e020c */
[----:B------:R0:W-:Y:S03]  /*1aca0*/  STL [R1+0x1a4], R18 ;  /* 0x0001a41201007387 */ /* 0x0001e60000100800 */
[C---:B-1----:R-:W-:Y:S02]  /*1acb0*/  IMAD.WIDE R6, R0.reuse, 0x2, R16 ;  /* 0x0000000200067825 */ /* 0x042fe400078e0210 */
[----:B------:R-:W5:Y:S04]  /*1acc0*/  LDG.E.U16 R17, desc[UR10][R14.64] ;  /* 0x0000000a0e117981 */ /* 0x000f68000c1e1500 */
[----:B------:R-:W5:Y:S04]  /*1acd0*/  LDG.E.U16 R13, desc[UR10][R12.64] ;  /* 0x0000000a0c0d7981 */ /* 0x000f68000c1e1500 */
[----:B0-----:R-:W5:Y:S04]  /*1ace0*/  LDL.64 R18, [R1+0x8d0] ;  /* 0x0008d00001127983 */ /* 0x001f680000100a00 */
[----:B------:R-:W5:Y:S04]  /*1acf0*/  LDL.64 R14, [R1+0x8f0] ;  /* 0x0008f000010e7983 */ /* 0x000f680000100a00 */
[----:B----4-:R0:W-:Y:S01]  /*1ad00*/  STL [R1+0x1ac], R29 ;  /* 0x0001ac1d01007387 */ /* 0x0101e20000100800 */
[----:B------:R-:W-:-:S05]  /*1ad10*/  IMAD.WIDE R10, R0, 0x2, R10 ;  /* 0x00000002000a7825 */ /* 0x000fca00078e020a */
[----:B0-----:R3:W4:Y:S04]  /*1ad20*/  LDG.E.U16 R29, desc[UR10][R10.64] ;  /* 0x0000000a0a1d7981 */ /* 0x001728000c1e1500 */
[----:B--2---:R0:W-:Y:S01]  /*1ad30*/  STL [R1+0x19c], R5 ;  /* 0x00019c0501007387 */ /* 0x0041e20000100800 */
[----:B------:R-:W-:-:S05]  /*1ad40*/  IMAD.WIDE R8, R0, 0x2, R8 ;  /* 0x0000000200087825 */ /* 0x000fca00078e0208 */
[----:B0-----:R0:W2:Y:S01]  /*1ad50*/  LDG.E.U16 R5, desc[UR10][R8.64] ;  /* 0x0000000a08057981 */ /* 0x0010a2000c1e1500 */
[----:B---3--:R-:W-:-:S03]  /*1ad60*/  IMAD.WIDE R10, R0, 0x2, R24 ;  /* 0x00000002000a7825 */ /* 0x008fc600078e0218 */
[----:B------:R1:W-:Y:S01]  /*1ad70*/  STL [R1+0x1a0], R20 ;  /* 0x0001a01401007387 */ /* 0x0003e20000100800 */
[----:B0-----:R-:W-:-:S03]  /*1ad80*/  IMAD.WIDE R8, R0, 0x2, R22 ;  /* 0x0000000200087825 */ /* 0x001fc600078e0216 */
[----:B-1----:R0:W3:Y:S04]  /*1ad90*/  LDG.E.U16 R20, desc[UR10][R6.64] ;  /* 0x0000000a06147981 */ /* 0x0020e8000c1e1500 */
[----:B-----5:R1:W-:Y:S04]  /*1ada0*/  STL [R1+0x194], R17 ;  /* 0x0001941101007387 */ /* 0x0203e80000100800 */
[----:B-1----:R-:W5:Y:S04]  /*1adb0*/  LDL.64 R16, [R1+0x8c8] ;  /* 0x0008c80001107983 */ /* 0x002f680000100a00 */
[----:B------:R1:W-:Y:S01]  /*1adc0*/  STL [R1+0x198], R13 ;  /* 0x0001980d01007387 */ /* 0x0003e20000100800 */
[----:B0-----:R-:W-:-:S04]  /*1add0*/  IMAD.WIDE R6, R0, 0x2, R18 ;  /* 0x0000000200067825 */ /* 0x001fc800078e0212 */
[----:B-1----:R-:W-:-:S04]  /*1ade0*/  IMAD.WIDE R12, R0, 0x2, R14 ;  /* 0x00000002000c7825 */ /* 0x002fc800078e020e */
[C---:B------:R-:W-:Y:S01]  /*1adf0*/  IMAD.WIDE R14, R0.reuse, 0x2, R26 ;  /* 0x00000002000e7825 */ /* 0x040fe200078e021a */
[----:B------:R-:W5:Y:S04]  /*1ae00*/  LDG.E.U16 R18, desc[UR10][R12.64] ;  /* 0x0000000a0c127981 */ /* 0x000f68000c1e1500 */
[----:B------:R-:W5:Y:S04]  /*1ae10*/  LDL.64 R26, [R1+0x8a8] ;  /* 0x0008a800011a7983 */ /* 0x000f680000100a00 */
[----:B------:R5:W5:Y:S04]  /*1ae20*/  LDG.E.U16 R19, desc[UR10][R14.64] ;  /* 0x0000000a0e137981 */ /* 0x000b68000c1e1500 */
[----:B------:R-:W5:Y:S04]  /*1ae30*/  LDL.64 R12, [R1+0x8c0] ;  /* 0x0008c000010c7983 */ /* 0x000f680000100a00 */
[----:B----4-:R0:W-:Y:S04]  /*1ae40*/  STL [R1+0x184], R29 ;  /* 0x0001841d01007387 */ /* 0x0101e80000100800 */
[----:B------:R-:W4:Y:S04]  /*1ae50*/  LDL.64 R24, [R1+0x8a0] ;  /* 0x0008a00001187983 */ /* 0x000f280000100a00 */
[----:B------:R-:W4:Y:S04]  /*1ae60*/  LDL.64 R22, [R1+0x898] ;  /* 0x0008980001167983 */ /* 0x000f280000100a00 */
[----:B0-----:R-:W4:Y:S04]  /*1ae70*/  LDG.E.U16 R29, desc[UR10][R10.64] ;  /* 0x0000000a0a1d7981 */ /* 0x001f28000c1e1500 */
[----:B------:R-:W4:Y:S04]  /*1ae80*/  LDL.64 R10, [R1+0x8b8] ;  /* 0x0008b800010a7983 */ /* 0x000f280000100a00 */
[----:B--2---:R0:W-:Y:S04]  /*1ae90*/  STL [R1+0x18c], R5 ;  /* 0x00018c0501007387 */ /* 0x0041e80000100800 */
[----:B0-----:R-:W2:Y:S04]  /*1aea0*/  LDG.E.U16 R5, desc[UR10][R8.64] ;  /* 0x0000000a08057981 */ /* 0x001ea8000c1e1500 */
[----:B------:R-:W2:Y:S04]  /*1aeb0*/  LDL.64 R8, [R1+0x8b0] ;  /* 0x0008b00001087983 */ /* 0x000ea80000100a00 */
[----:B---3--:R0:W-:Y:S04]  /*1aec0*/  STL [R1+0x190], R20 ;  /* 0x0001901401007387 */ /* 0x0081e80000100800 */
[----:B0-----:R0:W3:Y:S01]  /*1aed0*/  LDG.E.U16 R20, desc[UR10][R6.64] ;  /* 0x0000000a06147981 */ /* 0x0010e2000c1e1500 */
[----:B-----5:R-:W-:-:S04]  /*1aee0*/  IMAD.WIDE R14, R0, 0x2, R16 ;  /* 0x00000002000e7825 */ /* 0x020fc800078e0210 */
[C---:B0-----:R-:W-:Y:S02]  /*1aef0*/  IMAD.WIDE R6, R0.reuse, 0x2, R26 ;  /* 0x0000000200067825 */ /* 0x041fe400078e021a */
[----:B------:R0:W5:Y:S02]  /*1af00*/  LDG.E.U16 R26, desc[UR10][R14.64] ;  /* 0x0000000a0e1a7981 */ /* 0x000164000c1e1500 */
[C---:B------:R-:W-:Y:S02]  /*1af10*/  IMAD.WIDE R12, R0.reuse, 0x2, R12 ;  /* 0x00000002000c7825 */ /* 0x040fe400078e020c */
[----:B------:R-:W-:Y:S04]  /*1af20*/  STL [R1+0x174], R19 ;  /* 0x0001741301007387 */ /* 0x000fe80000100800 */
[----:B------:R1:W-:Y:S04]  /*1af30*/  STL [R1+0x188], R18 ;  /* 0x0001881201007387 */ /* 0x0003e80000100800 */
[----:B------:R0:W5:Y:S04]  /*1af40*/  LDG.E.U16 R27, desc[UR10][R12.64] ;  /* 0x0000000a0c1b7981 */ /* 0x000168000c1e1500 */
[----:B------:R-:W5:Y:S04]  /*1af50*/  LDL.64 R16, [R1+0x880] ;  /* 0x0008800001107983 */ /* 0x000f680000100a00 */
[----:B-1----:R-:W5:Y:S04]  /*1af60*/  LDL.64 R18, [R1+0x888] ;  /* 0x0008880001127983 */ /* 0x002f680000100a00 */
[----:B----4-:R1:W-:Y:S01]  /*1af70*/  STL [R1+0x178], R29 ;  /* 0x0001781d01007387 */ /* 0x0103e20000100800 */
[----:B------:R-:W-:-:S05]  /*1af80*/  IMAD.WIDE R10, R0, 0x2, R10 ;  /* 0x00000002000a7825 */ /* 0x000fca00078e020a */
[----:B-1----:R-:W4:Y:S04]  /*1af90*/  LDG.E.U16 R29, desc[UR10][R10.64] ;  /* 0x0000000a0a1d7981 */ /* 0x002f28000c1e1500 */
[----:B------:R-:W4:Y:S04]  /*1afa0*/  LDL.64 R10, [R1+0x890] ;  /* 0x00089000010a7983 */ /* 0x000f280000100a00 */
[----:B--2---:R1:W-:Y:S01]  /*1afb0*/  STL [R1+0x17c], R5 ;  /* 0x00017c0501007387 */ /* 0x0043e20000100800 */
[----:B------:R-:W-:-:S05]  /*1afc0*/  IMAD.WIDE R8, R0, 0x2, R8 ;  /* 0x0000000200087825 */ /* 0x000fca00078e0208 */
[----:B-1----:R-:W2:Y:S01]  /*1afd0*/  LDG.E.U16 R5, desc[UR10][R8.64] ;  /* 0x0000000a08057981 */ /* 0x002ea2000c1e1500 */
[----:B0-----:R-:W-:-:S04]  /*1afe0*/  IMAD.WIDE R14, R0, 0x2, R24 ;  /* 0x00000002000e7825 */ /* 0x001fc800078e0218 */
[C---:B------:R-:W-:Y:S01]  /*1aff0*/  IMAD.WIDE R12, R0.reuse, 0x2, R22 ;  /* 0x00000002000c7825 */ /* 0x040fe200078e0216 */
[----:B---3--:R0:W-:Y:S04]  /*1b000*/  STL [R1+0x180], R20 ;  /* 0x0001801401007387 */ /* 0x0081e80000100800 */
[----:B0-----:R0:W3:Y:S04]  /*1b010*/  LDG.E.U16 R20, desc[UR10][R6.64] ;  /* 0x0000000a06147981 */ /* 0x0010e8000c1e1500 */
[----:B-----5:R-:W-:Y:S04]  /*1b020*/  STL [R1+0x168], R27 ;  /* 0x0001681b01007387 */ /* 0x020fe80000100800 */
[----:B------:R1:W-:Y:S01]  /*1b030*/  STL [R1+0x164], R26 ;  /* 0x0001641a01007387 */ /* 0x0003e20000100800 */
[----:B0-----:R-:W-:-:S03]  /*1b040*/  IMAD.WIDE R6, R0, 0x2, R16 ;  /* 0x0000000200067825 */ /* 0x001fc600078e0210 */
[----:B------:R-:W5:Y:S04]  /*1b050*/  LDL.64 R24, [R1+0x860] ;  /* 0x0008600001187983 */ /* 0x000f680000100a00 */
[----:B------:R-:W5:Y:S04]  /*1b060*/  LDL.64 R22, [R1+0x858] ;  /* 0x0008580001167983 */ /* 0x000f680000100a00 */
[----:B-1----:R-:W5:Y:S01]  /*1b070*/  LDL.64 R26, [R1+0x868] ;  /* 0x00086800011a7983 */ /* 0x002f620000100a00 */
[----:B------:R-:W-:-:S03]  /*1b080*/  IMAD.WIDE R8, R0, 0x2, R18 ;  /* 0x0000000200087825 */ /* 0x000fc600078e0212 */
[----:B------:R-:W5:Y:S04]  /*1b090*/  LDG.E.U16 R17, desc[UR10][R14.64] ;  /* 0x0000000a0e117981 */ /* 0x000f68000c1e1500 */
[----:B------:R-:W5:Y:S04]  /*1b0a0*/  LDG.E.U16 R9, desc[UR10][R8.64] ;  /* 0x0000000a08097981 */ /* 0x000f68000c1e1500 */
[----:B----4-:R0:W-:Y:S04]  /*1b0b0*/  STL [R1+0x16c], R29 ;  /* 0x00016c1d01007387 */ /* 0x0101e80000100800 */
[----:B0-----:R-:W4:Y:S01]  /*1b0c0*/  LDL.LU R29, [R1+0x528] ;  /* 0x00052800011d7983 */ /* 0x001f220000300800 */
[----:B------:R-:W-:-:S03]  /*1b0d0*/  IMAD.WIDE R10, R0, 0x2, R10 ;  /* 0x00000002000a7825 */ /* 0x000fc600078e020a */
[----:B------:R-:W4:Y:S04]  /*1b0e0*/  LDL.64 R14, [R1+0x878] ;  /* 0x00087800010e7983 */ /* 0x000f280000100a00 */
[----:B------:R-:W4:Y:S04]  /*1b0f0*/  LDG.E.U16 R11, desc[UR10][R10.64] ;  /* 0x0000000a0a0b7981 */ /* 0x000f28000c1e1500 */
[----:B--2---:R0:W-:Y:S04]  /*1b100*/  STL [R1+0x170], R5 ;  /* 0x0001700501007387 */ /* 0x0041e80000100800 */
[----:B------:R-:W2:Y:S04]  /*1b110*/  LDL.64 R18, [R1+0x850] ;  /* 0x0008500001127983 */ /* 0x000ea80000100a00 */
[----:B0-----:R-:W2:Y:S04]  /*1b120*/  LDG.E.U16 R5, desc[UR10][R12.64] ;  /* 0x0000000a0c057981 */ /* 0x001ea8000c1e1500 */
[----:B------:R-:W2:Y:S04]  /*1b130*/  LDL.64 R12, [R1+0x870] ;  /* 0x00087000010c7983 */ /* 0x000ea80000100a00 */
[----:B---3--:R0:W-:Y:S04]  /*1b140*/  STL [R1+0x160], R20 ;  /* 0x0001601401007387 */ /* 0x0081e80000100800 */
[----:B0-----:R-:W3:Y:S04]  /*1b150*/  LDL.LU R20, [R1+0x52c] ;  /* 0x00052c0001147983 */ /* 0x001ee80000300800 */
[----:B-----5:R0:W-:Y:S04]  /*1b160*/  STL [R1+0x154], R17 ;  /* 0x0001541101007387 */ /* 0x0201e80000100800 */
[----:B0-----:R-:W5:Y:S01]  /*1b170*/  LDL.64 R16, [R1+0x848] ;  /* 0x0008480001107983 */ /* 0x001f620000100a00 */
[----:B----4-:R-:W-:-:S03]  /*1b180*/  IMAD.WIDE R14, R0, 0x2, R14 ;  /* 0x00000002000e7825 */ /* 0x010fc600078e020e */
[----:B--2---:R0:W-:Y:S04]  /*1b190*/  STL [R1+0x158], R5 ;  /* 0x0001580501007387 */ /* 0x0041e80000100800 */
[----:B------:R1:W-:Y:S04]  /*1b1a0*/  STL [R1+0x15c], R11 ;  /* 0x00015c0b01007387 */ /* 0x0003e80000100800 */
[----:B0-----:R0:W2:Y:S01]  /*1b1b0*/  LDG.E.U16 R5, desc[UR10][R6.64] ;  /* 0x0000000a06057981 */ /* 0x0010a2000c1e1500 */
[----:B------:R-:W-:-:S03]  /*1b1c0*/  IMAD.WIDE R12, R0, 0x2, R12 ;  /* 0x00000002000c7825 */ /* 0x000fc600078e020c */
[----:B------:R4:W-:Y:S01]  /*1b1d0*/  STL [R1+0x134], R9 ;  /* 0x0001340901007387 */ /* 0x0009e20000100800 */
[----:B-1----:R-:W-:-:S03]  /*1b1e0*/  IMAD.WIDE R10, R0, 0x2, R26 ;  /* 0x00000002000a7825 */ /* 0x002fc600078e021a */
[----:B------:R1:W3:Y:S01]  /*1b1f0*/  LDG.E.U16 R27, desc[UR10][R14.64] ;  /* 0x0000000a0e1b7981 */ /* 0x0002e2000c1e1500 */
[----:B0-----:R-:W-:-:S03]  /*1b200*/  IMAD.WIDE R6, R0, 0x2, R22 ;  /* 0x0000000200067825 */ /* 0x001fc600078e0216 */
[----:B------:R5:W3:Y:S01]  /*1b210*/  LDG.E.U16 R22, desc[UR10][R10.64] ;  /* 0x0000000a0a167981 */ /* 0x000ae2000c1e1500 */
[----:B----4-:R-:W-:-:S03]  /*1b220*/  IMAD.WIDE R8, R0, 0x2, R24 ;  /* 0x0000000200087825 */ /* 0x010fc600078e0218 */
[----:B------:R-:W4:Y:S04]  /*1b230*/  LDG.E.U16 R24, desc[UR10][R12.64] ;  /* 0x0000000a0c187981 */ /* 0x000f28000c1e1500 */
[----:B------:R-:W4:Y:S04]  /*1b240*/  LDG.E.U16 R23, desc[UR10][R8.64] ;  /* 0x0000000a08177981 */ /* 0x000f28000c1e1500 */
[----:B------:R-:W4:Y:S01]  /*1b250*/  LDL.64 R12, [R1+0x840] ;  /* 0x00084000010c7983 */ /* 0x000f220000100a00 */
[----:B------:R-:W-:-:S03]  /*1b260*/  LOP3.LUT R25, R2, 0x1c, RZ, 0xc0, !PT ;  /* 0x0000001c02197812 */ /* 0x000fc600078ec0ff */
[----:B------:R-:W4:Y:S01]  /*1b270*/  LDL.64 R8, [R1+0x838] ;  /* 0x0008380001087983 */ /* 0x000f220000100a00 */
[----:B------:R-:W-:Y:S01]  /*1b280*/  LEA R25, R25, UR6, 0x3 ;  /* 0x0000000619197c11 */ /* 0x000fe2000f8e18ff */
[----:B-1----:R-:W-:-:S06]  /*1b290*/  IMAD.WIDE R14, R0, 0x2, R18 ;  /* 0x00000002000e7825 */ /* 0x002fcc00078e0212 */
[----:B------:R-:W4:Y:S01]  /*1b2a0*/  LDG.E.U16 R15, desc[UR10][R14.64] ;  /* 0x0000000a0e0f7981 */ /* 0x000f22000c1e1500 */
[----:B-----5:R-:W-:-:S06]  /*1b2b0*/  IMAD.WIDE R10, R0, 0x2, R16 ;  /* 0x00000002000a7825 */ /* 0x020fcc00078e0210 */
[----:B------:R-:W5:Y:S04]  /*1b2c0*/  LDG.E.U16 R11, desc[UR10][R10.64] ;  /* 0x0000000a0a0b7981 */ /* 0x000f68000c1e1500 */
[----:B--2---:R0:W-:Y:S04]  /*1b2d0*/  STL [R1+0x150], R5 ;  /* 0x0001500501007387 */ /* 0x0041e80000100800 */
[----:B------:R-:W2:Y:S04]  /*1b2e0*/  LDL.64 R16, [R1+0x830] ;  /* 0x0008300001107983 */ /* 0x000ea80000100a00 */
[----:B0-----:R0:W2:Y:S04]  /*1b2f0*/  LDG.E.U16 R5, desc[UR10][R6.64] ;  /* 0x0000000a06057981 */ /* 0x0010a8000c1e1500 */
[----:B---3--:R1:W-:Y:S04]  /*1b300*/  STL [R1+0x148], R27 ;  /* 0x0001481b01007387 */ /* 0x0083e80000100800 */
[----:B0-----:R-:W-:Y:S04]  /*1b310*/  LDS R6, [R25] ;  /* 0x0000000019067984 */ /* 0x001fe80000000800 */
[----:B-1----:R-:W3:Y:S01]  /*1b320*/  LDL.64 R26, [R1+0x828] ;  /* 0x00082800011a7983 */ /* 0x002ee20000100a00 */
[----:B----4-:R-:W-:-:S03]  /*1b330*/  IMAD.WIDE R12, R0, 0x2, R12 ;  /* 0x00000002000c7825 */ /* 0x010fc600078e020c */
[----:B------:R0:W-:Y:S04]  /*1b340*/  STL [R1+0x14c], R24 ;  /* 0x00014c1801007387 */ /* 0x0001e80000100800 */
[----:B------:R1:W4:Y:S04]  /*1b350*/  LDS R7, [R21] ;  /* 0x0000000015077984 */ /* 0x0003280000000800 */
[----:B0-----:R-:W3:Y:S04]  /*1b360*/  LDL.64 R24, [R1+0x820] ;  /* 0x0008200001187983 */ /* 0x001ee80000100a00 */
[----:B------:R-:W-:Y:S04]  /*1b370*/  STL [R1+0x140], R23 ;  /* 0x0001401701007387 */ /* 0x000fe80000100800 */
[----:B------:R0:W-:Y:S04]  /*1b380*/  STL [R1+0x130], R22 ;  /* 0x0001301601007387 */ /* 0x0001e80000100800 */
[----:B-1----:R-:W3:Y:S01]  /*1b390*/  LDG.E.U16 R21, desc[UR10][R12.64] ;  /* 0x0000000a0c157981 */ /* 0x002ee2000c1e1500 */
[----:B------:R-:W-:-:S03]  /*1b3a0*/  IMAD.WIDE R8, R0, 0x2, R8 ;  /* 0x0000000200087825 */ /* 0x000fc600078e0208 */
[----:B------:R-:W3:Y:S04]  /*1b3b0*/  LDL.64 R18, [R1+0x810] ;  /* 0x0008100001127983 */ /* 0x000ee80000100a00 */
[----:B0-----:R-:W3:Y:S04]  /*1b3c0*/  LDL.64 R22, [R1+0x818] ;  /* 0x0008180001167983 */ /* 0x001ee80000100a00 */
[----:B--2---:R0:W-:Y:S02]  /*1b3d0*/  STL [R1+0x144], R5 ;  /* 0x0001440501007387 */ /* 0x0041e40000100800 */
[----:B0-----:R-:W-:-:S02]  /*1b3e0*/  FADD R5, -R3, R29 ;  /* 0x0000001d03057221 */ /* 0x001fc40000000100 */
[----:B------:R0:W2:Y:S01]  /*1b3f0*/  LDG.E.U16 R29, desc[UR10][R8.64] ;  /* 0x0000000a081d7981 */ /* 0x0000a2000c1e1500 */
[----:B------:R-:W-:-:S03]  /*1b400*/  IMAD.WIDE R16, R0, 0x2, R16 ;  /* 0x0000000200107825 */ /* 0x000fc600078e0210 */
[----:B------:R-:W4:Y:S01]  /*1b410*/  LDL.LU R3, [R1+0x1dcc] ;  /* 0x001dcc0001037983 */ /* 0x000f220000300800 */
[----:B0-----:R-:W-:Y:S01]  /*1b420*/  FMUL R8, R5, 1.4426950216293334961 ;  /* 0x3fb8aa3b05087820 */ /* 0x001fe20000400000 */
[----:B------:R-:W-:Y:S02]  /*1b430*/  FADD R5, -R4, R20 ;  /* 0x0000001404057221 */ /* 0x000fe40000000100 */
[----:B------:R-:W4:Y:S02]  /*1b440*/  LDL.LU R4, [R1+0x1dc8] ;  /* 0x001dc80001047983 */ /* 0x000f240000300800 */
[----:B------:R-:W-:Y:S02]  /*1b450*/  FMUL R5, R5, 1.4426950216293334961 ;  /* 0x3fb8aa3b05057820 */ /* 0x000fe40000400000 */
[----:B------:R-:W-:Y:S04]  /*1b460*/  STL [R1+0x13c], R15 ;  /* 0x00013c0f01007387 */ /* 0x000fe80000100800 */
[----:B-----5:R3:W-:Y:S02]  /*1b470*/  STL [R1+0x100], R11 ;  /* 0x0001000b01007387 */ /* 0x0207e40000100800 */
[----:B---3--:R-:W-:-:S02]  /*1b480*/  IMAD.WIDE R10, R0, 0x2, R22 ;  /* 0x00000002000a7825 */ /* 0x008fc400078e0216 */
[----:B------:R-:W4:Y:S04]  /*1b490*/  LDL.LU.64 R22, [R1+0x520] ;  /* 0x0005200001167983 */ /* 0x000f280000300a00 */
[----:B------:R0:W-:Y:S02]  /*1b4a0*/  STL [R1+0x12c], R21 ;  /* 0x00012c1501007387 */ /* 0x0001e40000100800 */
[----:B0-----:R0:W-:Y:S02]  /*1b4b0*/  MUFU.EX2 R21, R5 ;  /* 0x0000000500157308 */ /* 0x0011e40000000800 */
[----:B0-----:R-:W3:Y:S01]  /*1b4c0*/  LDG.E.U16 R5, desc[UR10][R16.64] ;  /* 0x0000000a10057981 */ /* 0x001ee2000c1e1500 */
[----:B------:R-:W-:-:S05]  /*1b4d0*/  IMAD.WIDE R12, R0, 0x2, R24 ;  /* 0x00000002000c7825 */ /* 0x000fca00078e0218 */
[----:B------:R0:W4:Y:S01]  /*1b4e0*/  MUFU.EX2 R20, R8 ;  /* 0x0000000800147308 */ /* 0x0001220000000800 */
[C---:B------:R-:W-:Y:S02]  /*1b4f0*/  IMAD.WIDE R14, R0.reuse, 0x2, R26 ;  /* 0x00000002000e7825 */ /* 0x040fe400078e021a */
[----:B------:R-:W5:Y:S02]  /*1b500*/  LDL.64 R26, [R1+0x7f0] ;  /* 0x0007f000011a7983 */ /* 0x000f640000100a00 */
[C---:B0-----:R-:W-:Y:S02]  /*1b510*/  IMAD.WIDE R8, R0.reuse, 0x2, R18 ;  /* 0x0000000200087825 */ /* 0x041fe400078e0212 */
[----:B------:R-:W4:Y:S04]  /*1b520*/  LDL.64 R16, [R1+0x7f8] ;  /* 0x0007f80001107983 */ /* 0x000f280000100a00 */
[----:B------:R-:W4:Y:S04]  /*1b530*/  LDG.E.U16 R19, desc[UR10][R12.64] ;  /* 0x0000000a0c137981 */ /* 0x000f28000c1e1500 */
[----:B------:R-:W5:Y:S04]  /*1b540*/  LDG.E.U16 R18, desc[UR10][R14.64] ;  /* 0x0000000a0e127981 */ /* 0x000f68000c1e1500 */
[----:B------:R-:W5:Y:S04]  /*1b550*/  LDL.64 R12, [R1+0x808] ;  /* 0x00080800010c7983 */ /* 0x000f680000100a00 */
[----:B------:R-:W5:Y:S04]  /*1b560*/  LDL.64 R14, [R1+0x800] ;  /* 0x00080000010e7983 */ /* 0x000f680000100a00 */
[----:B--2---:R0:W-:Y:S04]  /*1b570*/  STL [R1+0x138], R29 ;  /* 0x0001381d01007387 */ /* 0x0041e80000100800 */
[----:B------:R-:W2:Y:S04]  /*1b580*/  LDL.64 R24, [R1+0x7e8] ;  /* 0x0007e80001187983 */ /* 0x000ea80000100a00 */
[----:B0-----:R-:W2:Y:S04]  /*1b590*/  LDG.E.U16 R29, desc[UR10][R10.64] ;  /* 0x0000000a0a1d7981 */ /* 0x001ea8000c1e1500 */
[----:B---3--:R0:W-:Y:S04]  /*1b5a0*/  STL [R1+0x128], R5 ;  /* 0x0001280501007387 */ /* 0x0081e80000100800 */
[----:B0-----:R0:W3:Y:S04]  /*1b5b0*/  LDG.E.U16 R5, desc[UR10][R8.64] ;  /* 0x0000000a08057981 */ /* 0x0010e8000c1e1500 */
[----:B----4-:R-:W-:Y:S04]  /*1b5c0*/  STL [R1+0x118], R19 ;  /* 0x0001181301007387 */ /* 0x010fe80000100800 */
[----:B-----5:R1:W-:Y:S01]  /*1b5d0*/  STL [R1+0xe8], R18 ;  /* 0x0000e81201007387 */ /* 0x0203e20000100800 */
[----:B0-----:R-:W-:-:S03]  /*1b5e0*/  IMAD.WIDE R8, R0, 0x2, R16 ;  /* 0x0000000200087825 */ /* 0x001fc600078e0210 */
[----:B------:R-:W4:Y:S01]  /*1b5f0*/  LDL.64 R16, [R1+0x7d8] ;  /* 0x0007d80001107983 */ /* 0x000f220000100a00 */
[----:B------:R-:W-:-:S04]  /*1b600*/  IMAD.WIDE R12, R0, 0x2, R12 ;  /* 0x00000002000c7825 */ /* 0x000fc800078e020c */
[----:B------:R-:W-:Y:S01]  /*1b610*/  IMAD.WIDE R10, R0, 0x2, R14 ;  /* 0x00000002000a7825 */ /* 0x000fe200078e020e */
[----:B-1----:R-:W5:Y:S04]  /*1b620*/  LDL.64 R18, [R1+0x7e0] ;  /* 0x0007e00001127983 */ /* 0x002f680000100a00 */
[----:B------:R-:W4:Y:S04]  /*1b630*/  LDG.E.U16 R13, desc[UR10][R12.64] ;  /* 0x0000000a0c0d7981 */ /* 0x000f28000c1e1500 */
[----:B--2---:R0:W-:Y:S04]  /*1b640*/  STL [R1+0x120], R29 ;  /* 0x0001201d01007387 */ /* 0x0041e80000100800 */
[----:B------:R-:W2:Y:S04]  /*1b650*/  LDL.64 R14, [R1+0x7d0] ;  /* 0x0007d000010e7983 */ /* 0x000ea80000100a00 */
[----:B0-----:R0:W2:Y:S04]  /*1b660*/  LDG.E.U16 R29, desc[UR10][R10.64] ;  /* 0x0000000a0a1d7981 */ /* 0x0010a8000c1e1500 */
[----:B---3--:R1:W-:Y:S04]  /*1b670*/  STL [R1+0x124], R5 ;  /* 0x0001240501007387 */ /* 0x0083e80000100800 */
[----:B-1----:R1:W3:Y:S01]  /*1b680*/  LDG.E.U16 R5, desc[UR10][R8.64] ;  /* 0x0000000a08057981 */ /* 0x0022e2000c1e1500 */
[----:B------:R-:W-:-:S03]  /*1b690*/  FFMA2 R6, R22.F32x2.HI_LO, R20.F32x2.HI_LO, R6.F32x2.HI_LO ;  /* 0x0000001416067249 */ /* 0x000fc60000000006 */
[----:B------:R-:W5:Y:S01]  /*1b6a0*/  LDL.64 R22, [R1+0x7c8] ;  /* 0x0007c80001167983 */ /* 0x000f620000100a00 */
[----:B0-----:R-:W-:-:S03]  /*1b6b0*/  IMAD.WIDE R10, R0, 0x2, R26 ;  /* 0x00000002000a7825 */ /* 0x001fc600078e021a */
[----:B------:R-:W-:Y:S01]  /*1b6c0*/  STL [R1+0x1d64], R20 ;  /* 0x001d641401007387 */ /* 0x000fe20000100800 */
[----:B-1----:R-:W-:-:S03]  /*1b6d0*/  IMAD.WIDE R8, R0, 0x2, R24 ;  /* 0x0000000200087825 */ /* 0x002fc600078e0218 */
[----:B------:R-:W-:Y:S04]  /*1b6e0*/  STL.64 [R1+0x2c8], R6 ;  /* 0x0002c80601007387 */ /* 0x000fe80000100a00 */
[----:B------:R0:W-:Y:S04]  /*1b6f0*/  STL [R1+0x1d60], R21 ;  /* 0x001d601501007387 */ /* 0x0001e80000100800 */
[----:B----4-:R1:W-:Y:S04]  /*1b700*/  STL [R1+0xe4], R13 ;  /* 0x0000e40d01007387 */ /* 0x0103e80000100800 */
[----:B0-----:R-:W4:Y:S04]  /*1b710*/  LDL.64 R20, [R1+0x7b8] ;  /* 0x0007b80001147983 */ /* 0x001f280000100a00 */
[----:B-1----:R-:W4:Y:S04]  /*1b720*/  LDL.64 R12, [R1+0x7c0] ;  /* 0x0007c000010c7983 */ /* 0x002f280000100a00 */
[----:B--2---:R0:W-:Y:S04]  /*1b730*/  STL [R1+0x110], R29 ;  /* 0x0001101d01007387 */ /* 0x0041e80000100800 */
[----:B------:R-:W2:Y:S04]  /*1b740*/  LDL.64 R24, [R1+0x7b0] ;  /* 0x0007b00001187983 */ /* 0x000ea80000100a00 */
[----:B0-----:R0:W2:Y:S04]  /*1b750*/  LDG.E.U16 R29, desc[UR10][R10.64] ;  /* 0x0000000a0a1d7981 */ /* 0x0010a8000c1e1500 */
[----:B---3--:R1:W-:Y:S04]  /*1b760*/  STL [R1+0x11c], R5 ;  /* 0x00011c0501007387 */ /* 0x0083e80000100800 */
[----:B-1----:R1:W3:Y:S01]  /*1b770*/  LDG.E.U16 R5, desc[UR10][R8.64] ;  /* 0x0000000a08057981 */ /* 0x0022e2000c1e1500 */
[----:B-----5:R-:W-:-:S03]  /*1b780*/  IMAD.WIDE R6, R0, 0x2, R18 ;  /* 0x0000000200067825 */ /* 0x020fc600078e0212 */
[----:B------:R-:W5:Y:S01]  /*1b790*/  LDL.64 R18, [R1+0x7a0] ;  /* 0x0007a00001127983 */ /* 0x000f620000100a00 */
[----:B0-----:R-:W-:-:S03]  /*1b7a0*/  IMAD.WIDE R10, R0, 0x2, R16 ;  /* 0x00000002000a7825 */ /* 0x001fc600078e0210 */
[----:B------:R0:W5:Y:S01]  /*1b7b0*/  LDG.E.U16 R26, desc[UR10][R6.64] ;  /* 0x0000000a061a7981 */ /* 0x000162000c1e1500 */
[----:B-1----:R-:W-:-:S03]  /*1b7c0*/  IMAD.WIDE R8, R0, 0x2, R14 ;  /* 0x0000000200087825 */ /* 0x002fc600078e020e */
[----:B------:R-:W5:Y:S04]  /*1b7d0*/  LDL.64 R16, [R1+0x7a8] ;  /* 0x0007a80001107983 */ /* 0x000f680000100a00 */
[----:B------:R4:W5:Y:S01]  /*1b7e0*/  LDG.E.U16 R27, desc[UR10][R10.64] ;  /* 0x0000000a0a1b7981 */ /* 0x000962000c1e1500 */
[----:B0-----:R-:W-:-:S03]  /*1b7f0*/  IMAD.WIDE R6, R0, 0x2, R22 ;  /* 0x0000000200067825 */ /* 0x001fc600078e0216 */
[----:B------:R-:W5:Y:S04]  /*1b800*/  LDL.64 R14, [R1+0x798] ;  /* 0x00079800010e7983 */ /* 0x000f680000100a00 */
[----:B--2---:R0:W-:Y:S04]  /*1b810*/  STL [R1+0x114], R29 ;  /* 0x0001141d01007387 */ /* 0x0041e80000100800 */
[----:B0-----:R0:W2:Y:S04]  /*1b820*/  LDG.E.U16 R29, desc[UR10][R8.64] ;  /* 0x0000000a081d7981 */ /* 0x0010a8000c1e1500 */
[----:B---3--:R1:W-:Y:S01]  /*1b830*/  STL [R1+0xe0], R5 ;  /* 0x0000e00501007387 */ /* 0x0083e20000100800 */
[----:B----4-:R-:W-:-:S03]  /*1b840*/  IMAD.WIDE R10, R0, 0x2, R12 ;  /* 0x00000002000a7825 */ /* 0x010fc600078e020c */
[----:B------:R-:W3:Y:S01]  /*1b850*/  LDL.64 R12, [R1+0x788] ;  /* 0x00078800010c7983 */ /* 0x000ee20000100a00 */
[----:B0-----:R-:W-:-:S03]  /*1b860*/  IMAD.WIDE R8, R0, 0x2, R20 ;  /* 0x0000000200087825 */ /* 0x001fc600078e0214 */
[----:B------:R-:W4:Y:S04]  /*1b870*/  LDL.64 R22, [R1+0x768] ;  /* 0x0007680001167983 */ /* 0x000f280000100a00 */
[----:B-1----:R0:W3:Y:S04]  /*1b880*/  LDG.E.U16 R5, desc[UR10][R6.64] ;  /* 0x0000000a06057981 */ /* 0x0020e8000c1e1500 */
[----:B------:R-:W4:Y:S04]  /*1b890*/  LDL.64 R20, [R1+0x748] ;  /* 0x0007480001147983 */ /* 0x000f280000100a00 */
[----:B-----5:R1:W-:Y:S01]  /*1b8a0*/  STL [R1+0x10c], R26 ;  /* 0x00010c1a01007387 */ /* 0x0203e20000100800 */
[----:B0-----:R-:W-:-:S03]  /*1b8b0*/  IMAD.WIDE R6, R0, 0x2, R24 ;  /* 0x0000000200067825 */ /* 0x001fc600078e0218 */
[----:B------:R0:W-:Y:S04]  /*1b8c0*/  STL [R1+0x104], R27 ;  /* 0x0001041b01007387 */ /* 0x0001e80000100800 */
[----:B------:R5:W4:Y:S04]  /*1b8d0*/  LDG.E.U16 R24, desc[UR10][R6.64] ;  /* 0x0000000a06187981 */ /* 0x000b28000c1e1500 */
[----:B-1----:R1:W4:Y:S04]  /*1b8e0*/  LDG.E.U16 R26, desc[UR10][R10.64] ;  /* 0x0000000a0a1a7981 */ /* 0x002328000c1e1500 */
[----:B0-----:R0:W4:Y:S01]  /*1b8f0*/  LDG.E.U16 R27, desc[UR10][R8.64] ;  /* 0x0000000a081b7981 */ /* 0x001122000c1e1500 */
[----:B-----5:R-:W-:-:S03]  /*1b900*/  IMAD.WIDE R6, R0, 0x2, R14 ;  /* 0x0000000200067825 */ /* 0x020fc600078e020e */
[----:B------:R-:W5:Y:S01]  /*1b910*/  LDL.64 R14, [R1+0x6e8] ;  /* 0x0006e800010e7983 */ /* 0x000f620000100a00 */
[----:B-1----:R-:W-:-:S03]  /*1b920*/  IMAD.WIDE R10, R0, 0x2, R16 ;  /* 0x00000002000a7825 */ /* 0x002fc600078e0210 */
[----:B------:R-:W5:Y:S01]  /*1b930*/  LDL.64 R16, [R1+0x728] ;  /* 0x0007280001107983 */ /* 0x000f620000100a00 */
[----:B0-----:R-:W-:-:S03]  /*1b940*/  IMAD.WIDE R8, R0, 0x2, R18 ;  /* 0x0000000200087825 */ /* 0x001fc600078e0212 */
[----:B------:R0:W5:Y:S04]  /*1b950*/  LDG.E.U16 R25, desc[UR10][R10.64] ;  /* 0x0000000a0a197981 */ /* 0x000168000c1e1500 */
[----:B------:R-:W5:Y:S04]  /*1b960*/  LDL.64 R18, [R1+0x708] ;  /* 0x0007080001127983 */ /* 0x000f680000100a00 */
[----:B--2---:R1:W-:Y:S04]  /*1b970*/  STL [R1+0x108], R29 ;  /* 0x0001081d01007387 */ /* 0x0043e80000100800 */
[----:B-1----:R4:W2:Y:S04]  /*1b980*/  LDG.E.U16 R29, desc[UR10][R8.64] ;  /* 0x0000000a081d7981 */ /* 0x0028a8000c1e1500 */
[----:B---3--:R1:W-:Y:S04]  /*1b990*/  STL [R1+0xdc], R5 ;  /* 0x0000dc0501007387 */ /* 0x0083e80000100800 */
[----:B-1----:R1:W3:Y:S01]  /*1b9a0*/  LDG.E.U16 R5, desc[UR10][R6.64] ;  /* 0x0000000a06057981 */ /* 0x0022e2000c1e1500 */
[----:B0-----:R-:W-:-:S03]  /*1b9b0*/  IMAD.WIDE R10, R0, 0x2, R12 ;  /* 0x00000002000a7825 */ /* 0x001fc600078e020c */
[----:B------:R-:W3:Y:S01]  /*1b9c0*/  LDL.64 R12, [R1+0x6c8] ;  /* 0x0006c800010c7983 */ /* 0x000ee20000100a00 */
[----:B----4-:R-:W-:-:S03]  /*1b9d0*/  IMAD.WIDE R8, R0, 0x2, R22 ;  /* 0x0000000200087825 */ /* 0x010fc600078e0216 */
[----:B------:R0:W4:Y:S01]  /*1b9e0*/  LDG.E.U16 R23, desc[UR10][R10.64] ;  /* 0x0000000a0a177981 */ /* 0x000122000c1e1500 */
[----:B-1----:R-:W-:-:S03]  /*1b9f0*/  IMAD.WIDE R6, R0, 0x2, R20 ;  /* 0x0000000200067825 */ /* 0x002fc600078e0214 */
[----:B------:R-:W-:Y:S04]  /*1ba00*/  STL [R1+0xf8], R27 ;  /* 0x0000f81b01007387 */ /* 0x000fe80000100800 */
[----:B------:R1:W-:Y:S04]  /*1ba10*/  STL [R1+0xf4], R26 ;  /* 0x0000f41a01007387 */ /* 0x0003e80000100800 */
[----:B-1----:R-:W4:Y:S04]  /*1ba20*/  LDL.64 R26, [R1+0x6a8] ;  /* 0x0006a800011a7983 */ /* 0x002f280000100a00 */
[----:B-----5:R-:W-:Y:S04]  /*1ba30*/  STL [R1+0xd8], R25 ;  /* 0x0000d81901007387 */ /* 0x020fe80000100800 */
[----:B------:R1:W-:Y:S04]  /*1ba40*/  STL [R1+0xfc], R24 ;  /* 0x0000fc1801007387 */ /* 0x0003e80000100800 */
[----:B-1----:R-:W5:Y:S04]  /*1ba50*/  LDL.64 R24, [R1+0x688] ;  /* 0x0006880001187983 */ /* 0x002f680000100a00 */
[----:B--2---:R1:W-:Y:S04]  /*1ba60*/  STL [R1+0xec], R29 ;  /* 0x0000ec1d01007387 */ /* 0x0043e80000100800 */
[----:B-1----:R1:W2:Y:S04]  /*1ba70*/  LDG.E.U16 R29, desc[UR10][R8.64] ;  /* 0x0000000a081d7981 */ /* 0x0022a8000c1e1500 */
[----:B---3--:R3:W-:Y:S01]  /*1ba80*/  STL [R1+0xf0], R5 ;  /* 0x0000f00501007387 */ /* 0x0087e20000100800 */
[----:B0-----:R-:W-:-:S03]  /*1ba90*/  IMAD.WIDE R10, R0, 0x2, R16 ;  /* 0x00000002000a7825 */ /* 0x001fc600078e0210 */
[----:B------:R-:W5:Y:S01]  /*1baa0*/  LDL.64 R20, [R1+0x668] ;  /* 0x0006680001147983 */ /* 0x000f620000100a00 */
[----:B-1----:R-:W-:-:S03]  /*1bab0*/  IMAD.WIDE R8, R0, 0x2, R18 ;  /* 0x0000000200087825 */ /* 0x002fc600078e0212 */
[----:B------:R-:W5:Y:S04]  /*1bac0*/  LDL.64 R16, [R1+0x648] ;  /* 0x0006480001107983 */ /* 0x000f680000100a00 */
[----:B---3--:R0:W3:Y:S04]  /*1bad0*/  LDG.E.U16 R5, desc[UR10][R6.64] ;  /* 0x0000000a06057981 */ /* 0x0080e8000c1e1500 */
[----:B----4-:R1:W-:Y:S01]  /*1bae0*/  STL [R1+0xd4], R23 ;  /* 0x0000d41701007387 */ /* 0x0103e20000100800 */
[----:B0-----:R-:W-:-:S03]  /*1baf0*/  IMAD.WIDE R6, R0, 0x2, R14 ;  /* 0x0000000200067825 */ /* 0x001fc600078e020e */
[----:B------:R0:W4:Y:S04]  /*1bb00*/  LDG.E.U16 R15, desc[UR10][R10.64] ;  /* 0x0000000a0a0f7981 */ /* 0x000128000c1e1500 */
[----:B-1----:R-:W5:Y:S04]  /*1bb10*/  LDL.64 R22, [R1+0x628] ;  /* 0x0006280001167983 */ /* 0x002f680000100a00 */
[----:B--2---:R1:W-:Y:S04]  /*1bb20*/  STL [R1+0xd0], R29 ;  /* 0x0000d01d01007387 */ /* 0x0043e80000100800 */
[----:B-1----:R1:W2:Y:S04]  /*1bb30*/  LDG.E.U16 R29, desc[UR10][R8.64] ;  /* 0x0000000a081d7981 */ /* 0x0022a8000c1e1500 */
[----:B---3--:R3:W-:Y:S01]  /*1bb40*/  STL [R1+0xcc], R5 ;  /* 0x0000cc0501007387 */ /* 0x0087e20000100800 */
[----:B0-----:R-:W-:-:S03]  /*1bb50*/  IMAD.WIDE R10, R0, 0x2, R12 ;  /* 0x00000002000a7825 */ /* 0x001fc600078e020c */
[----:B------:R-:W2:Y:S04]  /*1bb60*/  LDL.64 R18, [R1+0x608] ;  /* 0x0006080001127983 */ /* 0x000ea80000100a00 */
[----:B---3--:R5:W3:Y:S01]  /*1bb70*/  LDG.E.U16 R5, desc[UR10][R6.64] ;  /* 0x0000000a06057981 */ /* 0x008ae2000c1e1500 */
[----:B-1----:R-:W-:-:S03]  /*1bb80*/  IMAD.WIDE R8, R0, 0x2, R26 ;  /* 0x0000000200087825 */ /* 0x002fc600078e021a */
[----:B----4-:R0:W-:Y:S04]  /*1bb90*/  STL [R1+0xc8], R15 ;  /* 0x0000c80f01007387 */ /* 0x0101e80000100800 */
[----:B------:R1:W4:Y:S01]  /*1bba0*/  LDG.E.U16 R27, desc[UR10][R10.64] ;  /* 0x0000000a0a1b7981 */ /* 0x000322000c1e1500 */
[----:B-----5:R-:W-:-:S03]  /*1bbb0*/  IMAD.WIDE R6, R0, 0x2, R24 ;  /* 0x0000000200067825 */ /* 0x020fc600078e0218 */
[----:B------:R-:W5:Y:S04]  /*1bbc0*/  LDL.64 R12, [R1+0x5c8] ;  /* 0x0005c800010c7983 */ /* 0x000f680000100a00 */
[----:B0-----:R-:W4:Y:S01]  /*1bbd0*/  LDL.64 R14, [R1+0x5e8] ;  /* 0x0005e800010e7983 */ /* 0x001f220000100a00 */
[----:B-1----:R-:W-:-:S03]  /*1bbe0*/  IMAD.WIDE R10, R0, 0x2, R20 ;  /* 0x00000002000a7825 */ /* 0x002fc600078e0214 */
[----:B--2---:R0:W-:Y:S04]  /*1bbf0*/  STL [R1+0xc4], R29 ;  /* 0x0000c41d01007387 */ /* 0x0041e80000100800 */
[----:B0-----:R0:W2:Y:S02]  /*1bc00*/  LDG.E.U16 R29, desc[UR10][R8.64] ;  /* 0x0000000a081d7981 */ /* 0x0010a4000c1e1500 */
[----:B0-----:R-:W-:-:S05]  /*1bc10*/  IMAD.WIDE R8, R0, 0x2, R16 ;  /* 0x0000000200087825 */ /* 0x001fca00078e0210 */
[----:B------:R-:W2:Y:S04]  /*1bc20*/  LDG.E.U16 R26, desc[UR10][R8.64] ;  /* 0x0000000a081a7981 */ /* 0x000ea8000c1e1500 */
[----:B---3--:R0:W-:Y:S04]  /*1bc30*/  STL [R1+0xc0], R5 ;  /* 0x0000c00501007387 */ /* 0x0081e80000100800 */
[----:B------:R-:W3:Y:S04]  /*1bc40*/  LDL.64 R24, [R1+0x5a8] ;  /* 0x0005a80001187983 */ /* 0x000ee80000100a00 */
[----:B------:R-:W3:Y:S04]  /*1bc50*/  LDL.64 R20, [R1+0x588] ;  /* 0x0005880001147983 */ /* 0x000ee80000100a00 */
[----:B0-----:R0:W3:Y:S04]  /*1bc60*/  LDG.E.U16 R5, desc[UR10][R6.64] ;  /* 0x0000000a06057981 */ /* 0x0010e8000c1e1500 */
[----:B------:R-:W3:Y:S01]  /*1bc70*/  LDL.64 R16, [R1+0x568] ;  /* 0x0005680001107983 */ /* 0x000ee20000100a00 */
[----:B0-----:R-:W-:-:S03]  /*1bc80*/  IMAD.WIDE R6, R0, 0x2, R22 ;  /* 0x0000000200067825 */ /* 0x001fc600078e0216 */
[----:B------:R0:W3:Y:S01]  /*1bc90*/  LDG.E.U16 R23, desc[UR10][R10.64] ;  /* 0x0000000a0a177981 */ /* 0x0000e2000c1e1500 */
[----:B----4-:R-:W-:-:S03]  /*1bca0*/  IMAD.WIDE R8, R0, 0x2, R14 ;  /* 0x0000000200087825 */ /* 0x010fc600078e020e */
[----:B------:R1:W-:Y:S01]  /*1bcb0*/  STL [R1+0xbc], R27 ;  /* 0x0000bc1b01007387 */ /* 0x0003e20000100800 */
[----:B0-----:R-:W-:-:S03]  /*1bcc0*/  IMAD.WIDE R10, R0, 0x2, R18 ;  /* 0x00000002000a7825 */ /* 0x001fc600078e0212 */
[----:B-1----:R5:W4:Y:S02]  /*1bcd0*/  LDG.E.U16 R27, desc[UR10][R6.64] ;  /* 0x0000000a061b7981 */ /* 0x002b24000c1e1500 */
[----:B-----5:R-:W-:-:S05]  /*1bce0*/  IMAD.WIDE R6, R0, 0x2, R12 ;  /* 0x0000000200067825 */ /* 0x020fca00078e020c */
[----:B------:R-:W5:Y:S04]  /*1bcf0*/  LDG.E.U16 R19, desc[UR10][R6.64] ;  /* 0x0000000a06137981 */ /* 0x000f68000c1e1500 */
[----:B--2---:R0:W-:Y:S04]  /*1bd00*/  STL [R1+0xb8], R29 ;  /* 0x0000b81d01007387 */ /* 0x0041e80000100800 */
[----:B0-----:R3:W2:Y:S02]  /*1bd10*/  LDG.E.U16 R29, desc[UR10][R10.64] ;  /* 0x0000000a0a1d7981 */ /* 0x0016a4000c1e1500 */
[----:B---3--:R-:W-:-:S05]  /*1bd20*/  IMAD.WIDE R10, R0, 0x2, R24 ;  /* 0x00000002000a7825 */ /* 0x008fca00078e0218 */
[----:B------:R-:W3:Y:S04]  /*1bd30*/  LDG.E.U16 R18, desc[UR10][R10.64] ;  /* 0x0000000a0a127981 */ /* 0x000ee8000c1e1500 */
[----:B------:R0:W-:Y:S01]  /*1bd40*/  STL [R1+0xb4], R5 ;  /* 0x0000b40501007387 */ /* 0x0001e20000100800 */
[----:B------:R-:W-:-:S03]  /*1bd50*/  IMAD.WIDE R6, R0, 0x2, R16 ;  /* 0x0000000200067825 */ /* 0x000fc600078e0210 */
[----:B------:R-:W2:Y:S04]  /*1bd60*/  LDL.64 R14, [R1+0x790] ;  /* 0x00079000010e7983 */ /* 0x000ea80000100a00 */
[----:B------:R-:W2:Y:S04]  /*1bd70*/  LDL.64 R12, [R1+0x780] ;  /* 0x00078000010c7983 */ /* 0x000ea80000100a00 */
[----:B0-----:R0:W2:Y:S04]  /*1bd80*/  LDG.E.U16 R5, desc[UR10][R8.64] ;  /* 0x0000000a08057981 */ /* 0x0010a8000c1e1500 */
[----:B------:R1:W-:Y:S04]  /*1bd90*/  STL [R1+0xb0], R23 ;  /* 0x0000b01701007387 */ /* 0x0003e80000100800 */
[----:B------:R-:W2:Y:S01]  /*1bda0*/  LDG.E.U16 R10, desc[UR10][R6.64] ;  /* 0x0000000a060a7981 */ /* 0x000ea2000c1e1500 */
[----:B0-----:R-:W-:-:S03]  /*1bdb0*/  IMAD.WIDE R8, R0, 0x2, R20 ;  /* 0x0000000200087825 */ /* 0x001fc600078e0214 */
[----:B-1----:R-:W2:Y:S04]  /*1bdc0*/  LDL.64 R22, [R1+0x778] ;  /* 0x0007780001167983 */ /* 0x002ea80000100a00 */
[----:B------:R2:W2:Y:S04]  /*1bdd0*/  LDG.E.U16 R11, desc[UR10][R8.64] ;  /* 0x0000000a080b7981 */ /* 0x0004a8000c1e1500 */
[----:B-----5:R-:W-:Y:S04]  /*1bde0*/  STL [R1+0x1da8], R19 ;  /* 0x001da81301007387 */ /* 0x020fe80000100800 */
[----:B----4-:R-:W-:Y:S04]  /*1bdf0*/  STL [R1+0xa4], R27 ;  /* 0x0000a41b01007387 */ /* 0x010fe80000100800 */
[----:B------:R0:W-:Y:S04]  /*1be00*/  STL [R1+0xac], R26 ;  /* 0x0000ac1a01007387 */ /* 0x0001e80000100800 */
[----:B------:R-:W4:Y:S04]  /*1be10*/  LDL.64 R20, [R1+0x760] ;  /* 0x0007600001147983 */ /* 0x000f280000100a00 */
[----:B------:R-:W5:Y:S04]  /*1be20*/  LDL.64 R24, [R1+0x740] ;  /* 0x0007400001187983 */ /* 0x000f680000100a00 */
[----:B0-----:R-:W4:Y:S04]  /*1be30*/  LDL.64 R26, [R1+0x770] ;  /* 0x00077000011a7983 */ /* 0x001f280000100a00 */
[----:B---3--:R-:W-:Y:S01]  /*1be40*/  STL [R1+0x1dac], R18 ;  /* 0x001dac1201007387 */ /* 0x008fe20000100800 */
[----:B--2---:R-:W-:-:S04]  /*1be50*/  IMAD.WIDE R8, R0, 0x2, R14 ;  /* 0x0000000200087825 */ /* 0x004fc800078e020e */
[C---:B------:R-:W-:Y:S01]  /*1be60*/  IMAD.WIDE R12, R0.reuse, 0x2, R12 ;  /* 0x00000002000c7825 */ /* 0x040fe200078e020c */
[----:B------:R4:W2:Y:S03]  /*1be70*/  LDG.E.U16 R19, desc[UR10][R8.64] ;  /* 0x0000000a08137981 */ /* 0x0008a6000c1e1500 */
[C---:B------:R-:W-:Y:S01]  /*1be80*/  IMAD.WIDE R6, R0.reuse, 0x2, R22 ;  /* 0x0000000200067825 */ /* 0x040fe200078e0216 */
[----:B------:R-:W-:Y:S04]  /*1be90*/  STL [R1+0x1db0], R11 ;  /* 0x001db00b01007387 */ /* 0x000fe80000100800 */
[----:B------:R-:W-:Y:S04]  /*1bea0*/  STL [R1+0x1db4], R10 ;  /* 0x001db40a01007387 */ /* 0x000fe80000100800 */
[----:B------:R-:W3:Y:S04]  /*1beb0*/  LDL.64 R16, [R1+0x720] ;  /* 0x0007200001107983 */ /* 0x000ee80000100a00 */
[----:B------:R-:W3:Y:S04]  /*1bec0*/  LDL.64 R14, [R1+0x700] ;  /* 0x00070000010e7983 */ /* 0x000ee80000100a00 */
[----:B------:R-:W3:Y:S04]  /*1bed0*/  LDL.64 R22, [R1+0x6e0] ;  /* 0x0006e00001167983 */ /* 0x000ee80000100a00 */
[----:B------:R0:W-:Y:S04]  /*1bee0*/  STL [R1+0xa0], R29 ;  /* 0x0000a01d01007387 */ /* 0x0001e80000100800 */
[----:B0-----:R0:W3:Y:S01]  /*1bef0*/  LDG.E.U16 R29, desc[UR10][R12.64] ;  /* 0x0000000a0c1d7981 */ /* 0x0010e2000c1e1500 */
[----:B----4-:R-:W-:-:S03]  /*1bf00*/  IMAD.WIDE R8, R0, 0x2, R20 ;  /* 0x0000000200087825 */ /* 0x010fc600078e0214 */
[----:B------:R1:W-:Y:S04]  /*1bf10*/  STL [R1+0x9c], R5 ;  /* 0x00009c0501007387 */ /* 0x0003e80000100800 */
[----:B------:R-:W4:Y:S01]  /*1bf20*/  LDL.64 R10, [R1+0x6c0] ;  /* 0x0006c000010a7983 */ /* 0x000f220000100a00 */
[----:B0-----:R-:W-:-:S03]  /*1bf30*/  IMAD.WIDE R12, R0, 0x2, R26 ;  /* 0x00000002000c7825 */ /* 0x001fc600078e021a */
[----:B------:R-:W4:Y:S04]  /*1bf40*/  LDL.64 R20, [R1+0x6a0] ;  /* 0x0006a00001147983 */ /* 0x000f280000100a00 */
[----:B-1----:R5:W4:Y:S04]  /*1bf50*/  LDG.E.U16 R5, desc[UR10][R6.64] ;  /* 0x0000000a06057981 */ /* 0x002b28000c1e1500 */
[----:B------:R0:W4:Y:S04]  /*1bf60*/  LDG.E.U16 R26, desc[UR10][R8.64] ;  /* 0x0000000a081a7981 */ /* 0x000128000c1e1500 */
[----:B--2---:R1:W-:Y:S04]  /*1bf70*/  STL [R1+0xa8], R19 ;  /* 0x0000a81301007387 */ /* 0x0043e80000100800 */
[----:B-1----:R-:W2:Y:S04]  /*1bf80*/  LDL.64 R18, [R1+0x680] ;  /* 0x0006800001127983 */ /* 0x002ea80000100a00 */
[----:B---3--:R1:W-:Y:S04]  /*1bf90*/  STL [R1+0x94], R29 ;  /* 0x0000941d01007387 */ /* 0x0083e80000100800 */
[----:B-1----:R1:W3:Y:S01]  /*1bfa0*/  LDG.E.U16 R29, desc[UR10][R12.64] ;  /* 0x0000000a0c1d7981 */ /* 0x0022e2000c1e1500 */
[----:B-----5:R-:W-:-:S04]  /*1bfb0*/  IMAD.WIDE R6, R0, 0x2, R24 ;  /* 0x0000000200067825 */ /* 0x020fc800078e0218 */
[C---:B0-----:R-:W-:Y:S01]  /*1bfc0*/  IMAD.WIDE R8, R0.reuse, 0x2, R14 ;  /* 0x0000000200087825 */ /* 0x041fe200078e020e */
[----:B------:R0:W5:Y:S03]  /*1bfd0*/  LDG.E.U16 R27, desc[UR10][R6.64] ;  /* 0x0000000a061b7981 */ /* 0x000166000c1e1500 */
[C---:B-1----:R-:W-:Y:S01]  /*1bfe0*/  IMAD.WIDE R12, R0.reuse, 0x2, R16 ;  /* 0x00000002000c7825 */ /* 0x042fe200078e0210 */
[----:B------:R-:W2:Y:S04]  /*1bff0*/  LDL.64 R14, [R1+0x640] ;  /* 0x00064000010e7983 */ /* 0x000ea80000100a00 */
[----:B------:R-:W5:Y:S01]  /*1c000*/  LDL.64 R16, [R1+0x660] ;  /* 0x0006600001107983 */ /* 0x000f620000100a00 */
[----:B0-----:R-:W-:-:S03]  /*1c010*/  IMAD.WIDE R6, R0, 0x2, R22 ;  /* 0x0000000200067825 */ /* 0x001fc600078e0216 */
[----:B------:R-:W5:Y:S04]  /*1c020*/  LDL.64 R22, [R1+0x620] ;  /* 0x0006200001167983 */ /* 0x000f680000100a00 */
[----:B----4-:R0:W-:Y:S04]  /*1c030*/  STL [R1+0x98], R5 ;  /* 0x0000980501007387 */ /* 0x0101e80000100800 */
[----:B------:R1:W4:Y:S04]  /*1c040*/  LDG.E.U16 R24, desc[UR10][R8.64] ;  /* 0x0000000a08187981 */ /* 0x000328000c1e1500 */
[----:B------:R-:W4:Y:S04]  /*1c050*/  LDG.E.U16 R25, desc[UR10][R6.64] ;  /* 0x0000000a06197981 */ /* 0x000f28000c1e1500 */
[----:B0-----:R0:W4:Y:S01]  /*1c060*/  LDG.E.U16 R5, desc[UR10][R12.64] ;  /* 0x0000000a0c057981 */ /* 0x001122000c1e1500 */
[----:B-1----:R-:W-:-:S03]  /*1c070*/  IMAD.WIDE R8, R0, 0x2, R20 ;  /* 0x0000000200087825 */ /* 0x002fc600078e0214 */
[----:B------:R-:W4:Y:S01]  /*1c080*/  LDL.64 R20, [R1+0x5e0] ;  /* 0x0005e00001147983 */ /* 0x000f220000100a00 */
[----:B0-----:R-:W-:-:S03]  /*1c090*/  IMAD.WIDE R12, R0, 0x2, R10 ;  /* 0x00000002000c7825 */ /* 0x001fc600078e020a */
[----:B------:R-:W4:Y:S04]  /*1c0a0*/  LDL.64 R10, [R1+0x600] ;  /* 0x00060000010a7983 */ /* 0x000f280000100a00 */
[----:B---3--:R0:W-:Y:S04]  /*1c0b0*/  STL [R1+0x90], R29 ;  /* 0x0000901d01007387 */ /* 0x0081e80000100800 */
[----:B0-----:R5:W3:Y:S01]  /*1c0c0*/  LDG.E.U16 R29, desc[UR10][R12.64] ;  /* 0x0000000a0c1d7981 */ /* 0x001ae2000c1e1500 */
[----:B--2---:R-:W-:-:S03]  /*1c0d0*/  IMAD.WIDE R6, R0, 0x2, R18 ;  /* 0x0000000200067825 */ /* 0x004fc600078e0212 */
[----:B------:R-:W2:Y:S04]  /*1c0e0*/  LDL.64 R18, [R1+0x5c0] ;  /* 0x0005c00001127983 */ /* 0x000ea80000100a00 */
[----:B------:R0:W-:Y:S01]  /*1c0f0*/  STL [R1+0x8c], R26 ;  /* 0x00008c1a01007387 */ /* 0x0001e20000100800 */
[----:B-----5:R-:W-:-:S03]  /*1c100*/  IMAD.WIDE R12, R0, 0x2, R16 ;  /* 0x00000002000c7825 */ /* 0x020fc600078e0210 */
[----:B------:R1:W-:Y:S04]  /*1c110*/  STL [R1+0x88], R27 ;  /* 0x0000881b01007387 */ /* 0x0003e80000100800 */
[----:B------:R-:W5:Y:S04]  /*1c120*/  LDL.64 R16, [R1+0x5a0] ;  /* 0x0005a00001107983 */ /* 0x000f680000100a00 */
[----:B0-----:R0:W2:Y:S04]  /*1c130*/  LDG.E.U16 R26, desc[UR10][R8.64] ;  /* 0x0000000a081a7981 */ /* 0x0010a8000c1e1500 */
[----:B-1----:R1:W5:Y:S01]  /*1c140*/  LDG.E.U16 R27, desc[UR10][R6.64] ;  /* 0x0000000a061b7981 */ /* 0x002362000c1e1500 */
[----:B0-----:R-:W-:-:S03]  /*1c150*/  IMAD.WIDE R8, R0, 0x2, R14 ;  /* 0x0000000200087825 */ /* 0x001fc600078e020e */
[----:B------:R-:W5:Y:S04]  /*1c160*/  LDL.64 R14, [R1+0x580] ;  /* 0x00058000010e7983 */ /* 0x000f680000100a00 */
[----:B----4-:R0:W-:Y:S04]  /*1c170*/  STL [R1+0x84], R5 ;  /* 0x0000840501007387 */ /* 0x0101e80000100800 */
[----:B------:R-:W-:Y:S04]  /*1c180*/  STL [R1+0x7c], R25 ;  /* 0x00007c1901007387 */ /* 0x000fe80000100800 */
[----:B------:R4:W-:Y:S04]  /*1c190*/  STL [R1+0x80], R24 ;  /* 0x0000801801007387 */ /* 0x0009e80000100800 */
[----:B0-----:R0:W5:Y:S04]  /*1c1a0*/  LDG.E.U16 R5, desc[UR10][R12.64] ;  /* 0x0000000a0c057981 */ /* 0x001168000c1e1500 */
[----:B----4-:R-:W4:Y:S04]  /*1c1b0*/  LDL.64 R24, [R1+0x560] ;  /* 0x0005600001187983 */ /* 0x010f280000100a00 */
[----:B---3--:R3:W-:Y:S04]  /*1c1c0*/  STL [R1+0x78], R29 ;  /* 0x0000781d01007387 */ /* 0x0087e80000100800 */
[----:B---3--:R3:W4:Y:S01]  /*1c1d0*/  LDG.E.U16 R29, desc[UR10][R8.64] ;  /* 0x0000000a081d7981 */ /* 0x008722000c1e1500 */
[----:B-1----:R-:W-:-:S04]  /*1c1e0*/  IMAD.WIDE R6, R0, 0x2, R22 ;  /* 0x0000000200067825 */ /* 0x002fc800078e0216 */
[C---:B0-----:R-:W-:Y:S01]  /*1c1f0*/  IMAD.WIDE R12, R0.reuse, 0x2, R10 ;  /* 0x00000002000c7825 */ /* 0x041fe200078e020a */
[----:B--2---:R0:W-:Y:S03]  /*1c200*/  STL [R1+0x74], R26 ;  /* 0x0000741a01007387 */ /* 0x0041e60000100800 */
[C---:B---3--:R-:W-:Y:S01]  /*1c210*/  IMAD.WIDE R8, R0.reuse, 0x2, R20 ;  /* 0x0000000200087825 */ /* 0x048fe200078e0214 */
[----:B------:R-:W2:Y:S04]  /*1c220*/  LDL.64 R10, [R1+0x758] ;  /* 0x00075800010a7983 */ /* 0x000ea80000100a00 */
[----:B------:R-:W3:Y:S04]  /*1c230*/  LDL.64 R22, [R1+0x750] ;  /* 0x0007500001167983 */ /* 0x000ee80000100a00 */
[----:B0-----:R0:W2:Y:S04]  /*1c240*/  LDG.E.U16 R26, desc[UR10][R6.64] ;  /* 0x0000000a061a7981 */ /* 0x0010a8000c1e1500 */
[----:B------:R-:W3:Y:S04]  /*1c250*/  LDL.64 R20, [R1+0x738] ;  /* 0x0007380001147983 */ /* 0x000ee80000100a00 */
[----:B-----5:R1:W-:Y:S01]  /*1c260*/  STL [R1+0x70], R27 ;  /* 0x0000701b01007387 */ /* 0x0203e20000100800 */
[----:B0-----:R-:W-:-:S03]  /*1c270*/  IMAD.WIDE R6, R0, 0x2, R18 ;  /* 0x0000000200067825 */ /* 0x001fc600078e0212 */
[----:B-1----:R0:W5:Y:S04]  /*1c280*/  LDG.E.U16 R27, desc[UR10][R12.64] ;  /* 0x0000000a0c1b7981 */ /* 0x002168000c1e1500 */
[----:B------:R1:W-:Y:S04]  /*1c290*/  STL [R1+0x6c], R5 ;  /* 0x00006c0501007387 */ /* 0x0003e80000100800 */
[----:B-1----:R1:W5:Y:S01]  /*1c2a0*/  LDG.E.U16 R5, desc[UR10][R8.64] ;  /* 0x0000000a08057981 */ /* 0x002362000c1e1500 */
[----:B0-----:R-:W-:-:S04]  /*1c2b0*/  IMAD.WIDE R12, R0, 0x2, R16 ;  /* 0x00000002000c7825 */ /* 0x001fc800078e0210 */
[C---:B-1----:R-:W-:Y:S01]  /*1c2c0*/  IMAD.WIDE R8, R0.reuse, 0x2, R14 ;  /* 0x0000000200087825 */ /* 0x042fe200078e020e */
[----:B----4-:R0:W-:Y:S04]  /*1c2d0*/  STL [R1+0x68], R29 ;  /* 0x0000681d01007387 */ /* 0x0101e80000100800 */
[----:B------:R-:W4:Y:S04]  /*1c2e0*/  LDL.64 R16, [R1+0x718] ;  /* 0x0007180001107983 */ /* 0x000f280000100a00 */
[----:B------:R-:W4:Y:S04]  /*1c2f0*/  LDL.64 R14, [R1+0x6d8] ;  /* 0x0006d800010e7983 */ /* 0x000f280000100a00 */
[----:B0-----:R0:W4:Y:S04]  /*1c300*/  LDG.E.U16 R29, desc[UR10][R6.64] ;  /* 0x0000000a061d7981 */ /* 0x001128000c1e1500 */
[----:B------:R-:W4:Y:S01]  /*1c310*/  LDL.64 R18, [R1+0x6f8] ;  /* 0x0006f80001127983 */ /* 0x000f220000100a00 */
[----:B0-----:R-:W-:-:S03]  /*1c320*/  IMAD.WIDE R6, R0, 0x2, R24 ;  /* 0x0000000200067825 */ /* 0x001fc600078e0218 */
[----:B--2---:R0:W-:Y:S04]  /*1c330*/  STL [R1+0x64], R26 ;  /* 0x0000641a01007387 */ /* 0x0041e80000100800 */
[----:B------:R3:W2:Y:S04]  /*1c340*/  LDG.E.U16 R24, desc[UR10][R6.64] ;  /* 0x0000000a06187981 */ /* 0x0006a8000c1e1500 */
[----:B0-----:R0:W2:Y:S01]  /*1c350*/  LDG.E.U16 R26, desc[UR10][R12.64] ;  /* 0x0000000a0c1a7981 */ /* 0x0010a2000c1e1500 */
[----:B---3--:R-:W-:-:S03]  /*1c360*/  IMAD.WIDE R6, R0, 0x2, R20 ;  /* 0x0000000200067825 */ /* 0x008fc600078e0214 */
[----:B-----5:R1:W-:Y:S01]  /*1c370*/  STL [R1+0x5c], R27 ;  /* 0x00005c1b01007387 */ /* 0x0203e20000100800 */
[----:B0-----:R-:W-:-:S03]  /*1c380*/  IMAD.WIDE R12, R0, 0x2, R10 ;  /* 0x00000002000c7825 */ /* 0x001fc600078e020a */
[----:B------:R-:W3:Y:S04]  /*1c390*/  LDL.64 R20, [R1+0x678] ;  /* 0x0006780001147983 */ /* 0x000ee80000100a00 */
[----:B------:R-:W5:Y:S04]  /*1c3a0*/  LDG.E.U16 R25, desc[UR10][R12.64] ;  /* 0x0000000a0c197981 */ /* 0x000f68000c1e1500 */
[----:B-1----:R0:W2:Y:S04]  /*1c3b0*/  LDG.E.U16 R27, desc[UR10][R8.64] ;  /* 0x0000000a081b7981 */ /* 0x0020a8000c1e1500 */
[----:B------:R-:W3:Y:S01]  /*1c3c0*/  LDL.64 R10, [R1+0x6b8] ;  /* 0x0006b800010a7983 */ /* 0x000ee20000100a00 */
[----:B0-----:R-:W-:-:S03]  /*1c3d0*/  IMAD.WIDE R8, R0, 0x2, R22 ;  /* 0x0000000200087825 */ /* 0x001fc600078e0216 */
[----:B------:R-:W5:Y:S04]  /*1c3e0*/  LDL.64 R22, [R1+0x698] ;  /* 0x0006980001167983 */ /* 0x000f680000100a00 */
[----:B------:R0:W-:Y:S04]  /*1c3f0*/  STL [R1+0x58], R5 ;  /* 0x0000580501007387 */ /* 0x0001e80000100800 */
[----:B0-----:R-:W5:Y:S01]  /*1c400*/  LDG.E.U16 R5, desc[UR10][R8.64] ;  /* 0x0000000a08057981 */ /* 0x001f62000c1e1500 */
[----:B----4-:R-:W-:-:S03]  /*1c410*/  IMAD.WIDE R12, R0, 0x2, R16 ;  /* 0x00000002000c7825 */ /* 0x010fc600078e0210 */
[----:B------:R0:W-:Y:S04]  /*1c420*/  STL [R1+0x60], R29 ;  /* 0x0000601d01007387 */ /* 0x0001e80000100800 */
[----:B------:R-:W4:Y:S04]  /*1c430*/  LDL.64 R16, [R1+0x658] ;  /* 0x0006580001107983 */ /* 0x000f280000100a00 */
[----:B0-----:R0:W4:Y:S02]  /*1c440*/  LDG.E.U16 R29, desc[UR10][R6.64] ;  /* 0x0000000a061d7981 */ /* 0x001124000c1e1500 */
[----:B0-----:R-:W-:-:S02]  /*1c450*/  IMAD.WIDE R6, R0, 0x2, R14 ;  /* 0x0000000200067825 */ /* 0x001fc400078e020e */
[----:B------:R3:W4:Y:S02]  /*1c460*/  LDG.E.U16 R15, desc[UR10][R12.64] ;  /* 0x0000000a0c0f7981 */ /* 0x000724000c1e1500 */
[C---:B------:R-:W-:Y:S02]  /*1c470*/  IMAD.WIDE R8, R0.reuse, 0x2, R18 ;  /* 0x0000000200087825 */ /* 0x040fe400078e0212 */
[----:B--2---:R-:W-:Y:S04]  /*1c480*/  STL [R1+0x50], R27 ;  /* 0x0000501b01007387 */ /* 0x004fe80000100800 */
[----:B------:R0:W-:Y:S01]  /*1c490*/  STL [R1+0x54], R26 ;  /* 0x0000541a01007387 */ /* 0x0001e20000100800 */
[----:B---3--:R-:W-:-:S03]  /*1c4a0*/  IMAD.WIDE R12, R0, 0x2, R10 ;  /* 0x00000002000c7825 */ /* 0x008fc600078e020a */
[----:B0-----:R-:W2:Y:S04]  /*1c4b0*/  LDL.64 R26, [R1+0x638] ;  /* 0x00063800011a7983 */ /* 0x001ea80000100a00 */
[----:B-----5:R-:W-:Y:S04]  /*1c4c0*/  STL [R1+0x44], R25 ;  /* 0x0000441901007387 */ /* 0x020fe80000100800 */
[----:B------:R0:W-:Y:S04]  /*1c4d0*/  STL [R1+0x4c], R24 ;  /* 0x00004c1801007387 */ /* 0x0001e80000100800 */
[----:B0-----:R-:W3:Y:S04]  /*1c4e0*/  LDL.64 R24, [R1+0x618] ;  /* 0x0006180001187983 */ /* 0x001ee80000100a00 */
[----:B------:R0:W-:Y:S04]  /*1c4f0*/  STL [R1+0x48], R5 ;  /* 0x0000480501007387 */ /* 0x0001e80000100800 */
[----:B0-----:R-:W5:Y:S04]  /*1c500*/  LDG.E.U16 R5, desc[UR10][R8.64] ;  /* 0x0000000a08057981 */ /* 0x001f68000c1e1500 */
[----:B----4-:R0:W-:Y:S04]  /*1c510*/  STL [R1+0x40], R29 ;  /* 0x0000401d01007387 */ /* 0x0101e80000100800 */
[----:B------:R-:W4:Y:S04]  /*1c520*/  LDL.64 R18, [R1+0x5f8] ;  /* 0x0005f80001127983 */ /* 0x000f280000100a00 */
[----:B0-----:R0:W3:Y:S02]  /*1c530*/  LDG.E.U16 R29, desc[UR10][R6.64] ;  /* 0x0000000a061d7981 */ /* 0x0010e4000c1e1500 */
[----:B0-----:R-:W-:-:S02]  /*1c540*/  IMAD.WIDE R6, R0, 0x2, R20 ;  /* 0x0000000200067825 */ /* 0x001fc400078e0214 */
[----:B------:R0:W4:Y:S04]  /*1c550*/  LDG.E.U16 R21, desc[UR10][R12.64] ;  /* 0x0000000a0c157981 */ /* 0x000128000c1e1500 */
[----:B------:R1:W-:Y:S04]  /*1c560*/  STL [R1+0x3c], R15 ;  /* 0x00003c0f01007387 */ /* 0x0003e80000100800 */
[----:B------:R-:W4:Y:S01]  /*1c570*/  LDL.64 R10, [R1+0x5b8] ;  /* 0x0005b800010a7983 */ /* 0x000f220000100a00 */
[----:B------:R-:W-:-:S03]  /*1c580*/  IMAD.WIDE R8, R0, 0x2, R22 ;  /* 0x0000000200087825 */ /* 0x000fc600078e0216 */
[----:B-1----:R-:W4:Y:S01]  /*1c590*/  LDL.64 R14, [R1+0x5d8] ;  /* 0x0005d800010e7983 */ /* 0x002f220000100a00 */
[----:B0-----:R-:W-:-:S03]  /*1c5a0*/  IMAD.WIDE R12, R0, 0x2, R16 ;  /* 0x00000002000c7825 */ /* 0x001fc600078e0210 */
[----:B-----5:R0:W-:Y:S04]  /*1c5b0*/  STL [R1+0x38], R5 ;  /* 0x0000380501007387 */ /* 0x0201e80000100800 */
[----:B0-----:R2:W5:Y:S02]  /*1c5c0*/  LDG.E.U16 R5, desc[UR10][R8.64] ;  /* 0x0000000a08057981 */ /* 0x001564000c1e1500 */
[C---:B--2---:R-:W-:Y:S02]  /*1c5d0*/  IMAD.WIDE R8, R0.reuse, 0x2, R26 ;  /* 0x0000000200087825 */ /* 0x044fe400078e021a */
[----:B------:R-:W2:Y:S04]  /*1c5e0*/  LDG.E.U16 R26, desc[UR10][R12.64] ;  /* 0x0000000a0c1a7981 */ /* 0x000ea8000c1e1500 */
[----:B---3--:R0:W-:Y:S04]  /*1c5f0*/  STL [R1+0x34], R29 ;  /* 0x0000341d01007387 */ /* 0x0081e80000100800 */
[----:B------:R-:W3:Y:S04]  /*1c600*/  LDL.64 R22, [R1+0x598] ;  /* 0x0005980001167983 */ /* 0x000ee80000100a00 */
[----:B0-----:R0:W2:Y:S04]  /*1c610*/  LDG.E.U16 R29, desc[UR10][R6.64] ;  /* 0x0000000a061d7981 */ /* 0x0010a8000c1e1500 */
[----:B----4-:R1:W-:Y:S04]  /*1c620*/  STL [R1+0x30], R21 ;  /* 0x0000301501007387 */ /* 0x0103e80000100800 */
[----:B------:R-:W4:Y:S01]  /*1c630*/  LDL.64 R16, [R1+0x558] ;  /* 0x0005580001107983 */ /* 0x000f220000100a00 */
[----:B0-----:R-:W-:-:S03]  /*1c640*/  IMAD.WIDE R6, R0, 0x2, R24 ;  /* 0x0000000200067825 */ /* 0x001fc600078e0218 */
[----:B------:R-:W4:Y:S04]  /*1c650*/  LDG.E.U16 R24, desc[UR10][R8.64] ;  /* 0x0000000a08187981 */ /* 0x000f28000c1e1500 */
[----:B-1----:R-:W4:Y:S01]  /*1c660*/  LDL.64 R20, [R1+0x578] ;  /* 0x0005780001147983 */ /* 0x002f220000100a00 */
[----:B------:R-:W-:-:S03]  /*1c670*/  IMAD.WIDE R12, R0, 0x2, R18 ;  /* 0x00000002000c7825 */ /* 0x000fc600078e0212 */
[----:B------:R0:W4:Y:S04]  /*1c680*/  LDG.E.U16 R25, desc[UR10][R6.64] ;  /* 0x0000000a06197981 */ /* 0x000128000c1e1500 */
[----:B------:R-:W4:Y:S01]  /*1c690*/  LDL.64 R18, [R1+0x710] ;  /* 0x0007100001127983 */ /* 0x000f220000100a00 */
[----:B0-----:R-:W-:-:S03]  /*1c6a0*/  IMAD.WIDE R6, R0, 0x2, R10 ;  /* 0x0000000200067825 */ /* 0x001fc600078e020a */
[----:B------:R-:W4:Y:S01]  /*1c6b0*/  LDL.64 R10, [R1+0x6f0] ;  /* 0x0006f000010a7983 */ /* 0x000f220000100a00 */
[----:B------:R-:W-:-:S03]  /*1c6c0*/  IMAD.WIDE R8, R0, 0x2, R14 ;  /* 0x0000000200087825 */ /* 0x000fc600078e020e */
[----:B------:R-:W4:Y:S04]  /*1c6d0*/  LDL.64 R14, [R1+0x730] ;  /* 0x00073000010e7983 */ /* 0x000f280000100a00 */
[----:B------:R-:W4:Y:S04]  /*1c6e0*/  LDG.E.U16 R27, desc[UR10][R6.64] ;  /* 0x0000000a061b7981 */ /* 0x000f28000c1e1500 */
[----:B-----5:R0:W-:Y:S04]  /*1c6f0*/  STL [R1+0x2c], R5 ;  /* 0x00002c0501007387 */ /* 0x0201e80000100800 */
[----:B0-----:R3:W5:Y:S02]  /*1c700*/  LDG.E.U16 R5, desc[UR10][R12.64] ;  /* 0x0000000a0c057981 */ /* 0x001764000c1e1500 */
[----:B---3--:R-:W-:-:S02]  /*1c710*/  IMAD.WIDE R12, R0, 0x2, R22 ;  /* 0x00000002000c7825 */ /* 0x008fc400078e0216 */
[----:B--2---:R0:W-:Y:S04]  /*1c720*/  STL [R1+0x28], R29 ;  /* 0x0000281d01007387 */ /* 0x0041e80000100800 */
[----:B------:R1:W-:Y:S04]  /*1c730*/  STL [R1+0x24], R26 ;  /* 0x0000241a01007387 */ /* 0x0003e80000100800 */
[----:B0-----:R0:W2:Y:S01]  /*1c740*/  LDG.E.U16 R29, desc[UR10][R8.64] ;  /* 0x0000000a081d7981 */ /* 0x0010a2000c1e1500 */
[----:B----4-:R-:W-:-:S03]  /*1c750*/  IMAD.WIDE R6, R0, 0x2, R16 ;  /* 0x0000000200067825 */ /* 0x010fc600078e0210 */
[----:B-1----:R1:W3:Y:S01]  /*1c760*/  LDG.E.U16 R26, desc[UR10][R12.64] ;  /* 0x0000000a0c1a7981 */ /* 0x0022e2000c1e1500 */
[----:B0-----:R-:W-:-:S03]  /*1c770*/  IMAD.WIDE R8, R0, 0x2, R20 ;  /* 0x0000000200087825 */ /* 0x001fc600078e0214 */
[----:B------:R-:W-:Y:S01]  /*1c780*/  STL [R1+0x1c], R25 ;  /* 0x00001c1901007387 */ /* 0x000fe20000100800 */
[----:B-1----:R-:W-:-:S03]  /*1c790*/  IMAD.WIDE R12, R0, 0x2, R18 ;  /* 0x00000002000c7825 */ /* 0x002fc600078e0212 */
[----:B------:R-:W4:Y:S04]  /*1c7a0*/  LDG.E.U16 R9, desc[UR10][R8.64] ;  /* 0x0000000a08097981 */ /* 0x000f28000c1e1500 */
[----:B------:R0:W-:Y:S04]  /*1c7b0*/  STL [R1+0x20], R24 ;  /* 0x0000201801007387 */ /* 0x0001e80000100800 */
[----:B------:R-:W2:Y:S04]  /*1c7c0*/  LDG.E.U16 R20, desc[UR10][R12.64] ;  /* 0x0000000a0c147981 */ /* 0x000ea8000c1e1500 */
[----:B------:R1:W2:Y:S04]  /*1c7d0*/  LDG.E.U16 R8, desc[UR10][R6.64] ;  /* 0x0000000a06087981 */ /* 0x0002a8000c1e1500 */
[----:B0-----:R-:W3:Y:S04]  /*1c7e0*/  LDL.64 R24, [R1+0x6d0] ;  /* 0x0006d00001187983 */ /* 0x001ee80000100a00 */
[----:B------:R-:W3:Y:S01]  /*1c7f0*/  LDL.64 R22, [R1+0x6b0] ;  /* 0x0006b00001167983 */ /* 0x000ee20000100a00 */
[----:B-1----:R-:W-:-:S03]  /*1c800*/  IMAD.WIDE R6, R0, 0x2, R10 ;  /* 0x0000000200067825 */ /* 0x002fc600078e020a */
[----:B------:R-:W3:Y:S04]  /*1c810*/  LDL.64 R16, [R1+0x690] ;  /* 0x0006900001107983 */ /* 0x000ee80000100a00 */
[----:B------:R0:W3:Y:S01]  /*1c820*/  LDG.E.U16 R21, desc[UR10][R6.64] ;  /* 0x0000000a06157981 */ /* 0x0000e2000c1e1500 */
[----:B------:R-:W-:-:S03]  /*1c830*/  IMAD.WIDE R14, R0, 0x2, R14 ;  /* 0x00000002000e7825 */ /* 0x000fc600078e020e */
[----:B----4-:R-:W-:Y:S04]  /*1c840*/  STL [R1+0x1d9c], R9 ;  /* 0x001d9c0901007387 */ /* 0x010fe80000100800 */
[----:B--2---:R-:W-:Y:S04]  /*1c850*/  STL [R1+0x1da0], R8 ;  /* 0x001da00801007387 */ /* 0x004fe80000100800 */
[----:B-----5:R1:W-:Y:S04]  /*1c860*/  STL [R1+0x14], R5 ;  /* 0x0000140501007387 */ /* 0x0203e80000100800 */
[----:B------:R-:W2:Y:S01]  /*1c870*/  LDL.64 R18, [R1+0x670] ;  /* 0x0006700001127983 */ /* 0x000ea20000100a00 */
[----:B---3--:R-:W-:-:S03]  /*1c880*/  IMAD.WIDE R12, R0, 0x2, R22 ;  /* 0x00000002000c7825 */ /* 0x008fc600078e0216 */
[----:B------:R-:W3:Y:S01]  /*1c890*/  LDL.64 R10, [R1+0x650] ;  /* 0x00065000010a7983 */ /* 0x000ee20000100a00 */
[----:B0-----:R-:W-:-:S03]  /*1c8a0*/  IMAD.WIDE R6, R0, 0x2, R16 ;  /* 0x0000000200067825 */ /* 0x001fc600078e0210 */
[----:B-1----:R0:W4:Y:S04]  /*1c8b0*/  LDG.E.U16 R5, desc[UR10][R14.64] ;  /* 0x0000000a0e057981 */ /* 0x002128000c1e1500 */
[----:B------:R-:W5:Y:S04]  /*1c8c0*/  LDL.64 R8, [R1+0x630] ;  /* 0x0006300001087983 */ /* 0x000f680000100a00 */
[----:B------:R-:W-:Y:S01]  /*1c8d0*/  STL [R1+0x1d68], R20 ;  /* 0x001d681401007387 */ /* 0x000fe20000100800 */
[----:B0-----:R-:W-:-:S03]  /*1c8e0*/  IMAD.WIDE R14, R0, 0x2, R24 ;  /* 0x00000002000e7825 */ /* 0x001fc600078e0218 */
[----:B------:R0:W-:Y:S04]  /*1c8f0*/  STL [R1+0x1d6c], R21 ;  /* 0x001d6c1501007387 */ /* 0x0001e80000100800 */
[----:B------:R-:W2:Y:S04]  /*1c900*/  LDL.64 R22, [R1+0x610] ;  /* 0x0006100001167983 */ /* 0x000ea80000100a00 */
[----:B------:R-:W2:Y:S04]  /*1c910*/  LDL.64 R16, [R1+0x5d0] ;  /* 0x0005d00001107983 */ /* 0x000ea80000100a00 */
[----:B0-----:R-:W2:Y:S04]  /*1c920*/  LDL.64 R20, [R1+0x5f0] ;  /* 0x0005f00001147983 */ /* 0x001ea80000100a00 */
[----:B------:R0:W-:Y:S04]  /*1c930*/  STL [R1+0x10], R29 ;  /* 0x0000101d01007387 */ /* 0x0001e80000100800 */
[----:B0-----:R-:W2:Y:S04]  /*1c940*/  LDG.E.U16 R29, desc[UR10][R14.64] ;  /* 0x0000000a0e1d7981 */ /* 0x001ea8000c1e1500 */
[----:B--2---:R-:W-:Y:S04]  /*1c950*/  STL [R1+0x1d70], R29 ;  /* 0x001d701d01007387 */ /* 0x004fe80000100800 */
[----:B------:R0:W-:Y:S04]  /*1c960*/  STL [R1+0x18], R27 ;  /* 0x0000181b01007387 */ /* 0x0001e80000100800 */
[----:B0-----:R-:W2:Y:S01]  /*1c970*/  LDG.E.U16 R27, desc[UR10][R12.64] ;  /* 0x0000000a0c1b7981 */ /* 0x001ea2000c1e1500 */
[----:B---3--:R-:W-:-:S03]  /*1c980*/  IMAD.WIDE R14, R0, 0x2, R10 ;  /* 0x00000002000e7825 */ /* 0x008fc600078e020a */
[----:B--2---:R-:W-:Y:S04]  /*1c990*/  STL [R1+0x1d74], R27 ;  /* 0x001d741b01007387 */ /* 0x004fe80000100800 */
[----:B------:R0:W-:Y:S04]  /*1c9a0*/  STL [R1+0xc], R26 ;  /* 0x00000c1a01007387 */ /* 0x0001e80000100800 */
[----:B0-----:R0:W2:Y:S02]  /*1c9b0*/  LDG.E.U16 R26, desc[UR10][R6.64] ;  /* 0x0000000a061a7981 */ /* 0x0010a4000c1e1500 */
[----:B0-----:R-:W-:-:S06]  /*1c9c0*/  IMAD.WIDE R6, R0, 0x2, R18 ;  /* 0x0000000200067825 */ /* 0x001fcc00078e0212 */
[----:B------:R-:W3:Y:S04]  /*1c9d0*/  LDG.E.U16 R7, desc[UR10][R6.64] ;  /* 0x0000000a06077981 */ /* 0x000ee8000c1e1500 */
[----:B------:R-:W4:Y:S01]  /*1c9e0*/  LDG.E.U16 R6, desc[UR10][R14.64] ;  /* 0x0000000a0e067981 */ /* 0x000f22000c1e1500 */
[----:B-----5:R-:W-:-:S03]  /*1c9f0*/  IMAD.WIDE R12, R0, 0x2, R8 ;  /* 0x00000002000c7825 */ /* 0x020fc600078e0208 */
[----:B--2---:R-:W-:Y:S04]  /*1ca00*/  STL [R1+0x1d78], R26 ;  /* 0x001d781a01007387 */ /* 0x004fe80000100800 */
[----:B------:R-:W2:Y:S04]  /*1ca10*/  LDL.64 R18, [R1+0x5b0] ;  /* 0x0005b00001127983 */ /* 0x000ea80000100a00 */
[----:B------:R-:W5:Y:S04]  /*1ca20*/  LDL.64 R10, [R1+0x590] ;  /* 0x00059000010a7983 */ /* 0x000f680000100a00 */
[----:B------:R-:W2:Y:S04]  /*1ca30*/  LDL.64 R8, [R1+0x570] ;  /* 0x0005700001087983 */ /* 0x000ea80000100a00 */
[----:B---3--:R-:W-:Y:S04]  /*1ca40*/  STL [R1+0x1d7c], R7 ;  /* 0x001d7c0701007387 */ /* 0x008fe80000100800 */
[----:B----4-:R-:W-:Y:S04]  /*1ca50*/  STL [R1+0x1d80], R6 ;  /* 0x001d800601007387 */ /* 0x010fe80000100800 */
[----:B------:R0:W-:Y:S04]  /*1ca60*/  STL [R1+0x8], R5 ;  /* 0x0000080501007387 */ /* 0x0001e80000100800 */
[----:B0-----:R0:W3:Y:S01]  /*1ca70*/  LDG.E.U16 R5, desc[UR10][R12.64] ;  /* 0x0000000a0c057981 */ /* 0x0010e2000c1e1500 */
[----:B------:R-:W-:-:S04]  /*1ca80*/  IMAD.WIDE R14, R0, 0x2, R20 ;  /* 0x00000002000e7825 */ /* 0x000fc800078e0214 */
[----:B------:R-:W-:-:S04]  /*1ca90*/  IMAD.WIDE R16, R0, 0x2, R16 ;  /* 0x0000000200107825 */ /* 0x000fc800078e0210 */
[C---:B0-----:R-:W-:Y:S01]  /*1caa0*/  IMAD.WIDE R12, R0.reuse, 0x2, R22 ;  /* 0x00000002000c7825 */ /* 0x041fe200078e0216 */
[----:B------:R-:W4:Y:S04]  /*1cab0*/  LDG.E.U16 R24, desc[UR10][R16.64] ;  /* 0x0000000a10187981 */ /* 0x000f28000c1e1500 */
[----:B------:R2:W4:Y:S04]  /*1cac0*/  LDG.E.U16 R22, desc[UR10][R12.64] ;  /* 0x0000000a0c167981 */ /* 0x000528000c1e1500 */
[----:B------:R5:W4:Y:S04]  /*1cad0*/  LDG.E.U16 R23, desc[UR10][R14.64] ;  /* 0x0000000a0e177981 */ /* 0x000b28000c1e1500 */
[----:B---3--:R-:W-:Y:S04]  /*1cae0*/  STL [R1+0x1d84], R5 ;  /* 0x001d840501007387 */ /* 0x008fe80000100800 */
[----:B------:R-:W3:Y:S01]  /*1caf0*/  LDL.64 R6, [R1+0x550] ;  /* 0x0005500001067983 */ /* 0x000ee20000100a00 */
[----:B--2---:R-:W-:-:S04]  /*1cb00*/  IMAD.WIDE R12, R0, 0x2, R18 ;  /* 0x00000002000c7825 */ /* 0x004fc800078e0212 */
[C---:B-----5:R-:W-:Y:S01]  /*1cb10*/  IMAD.WIDE R14, R0.reuse, 0x2, R10 ;  /* 0x00000002000e7825 */ /* 0x060fe200078e020a */
[----:B------:R-:W2:Y:S03]  /*1cb20*/  LDG.E.U16 R25, desc[UR10][R12.64] ;  /* 0x0000000a0c197981 */ /* 0x000ea6000c1e1500 */
[----:B------:R-:W-:Y:S02]  /*1cb30*/  IMAD.WIDE R16, R0, 0x2, R8 ;  /* 0x0000000200107825 */ /* 0x000fe400078e0208 */
[----:B------:R-:W5:Y:S04]  /*1cb40*/  LDG.E.U16 R15, desc[UR10][R14.64] ;  /* 0x0000000a0e0f7981 */ /* 0x000f68000c1e1500 */
[----:B------:R0:W2:Y:S01]  /*1cb50*/  LDG.E.U16 R14, desc[UR10][R16.64] ;  /* 0x0000000a100e7981 */ /* 0x0000a2000c1e1500 */
[----:B------:R-:W-:-:S02]  /*1cb60*/  LOP3.LUT P2, RZ, R2, 0x80, RZ, 0xc0, !PT ;  /* 0x0000008002ff7812 */ /* 0x000fc4000784c0ff */
[----:B0-----:R-:W-:Y:S02]  /*1cb70*/  LOP3.LUT R17, R2, 0x7f, RZ, 0xc0, !PT ;  /* 0x0000007f02117812 */ /* 0x001fe400078ec0ff */
[----:B------:R-:W0:Y:S01]  /*1cb80*/  LDS R2, [R4] ;  /* 0x0000000004027984 */ /* 0x000e220000000800 */
[----:B---3--:R-:W-:-:S06]  /*1cb90*/  IMAD.WIDE R12, R0, 0x2, R6 ;  /* 0x00000002000c7825 */ /* 0x008fcc00078e0206 */
[----:B------:R1:W3:Y:S04]  /*1cba0*/  LDG.E.U16 R12, desc[UR10][R12.64] ;  /* 0x0000000a0c0c7981 */ /* 0x0002e8000c1e1500 */
[----:B----4-:R-:W-:Y:S04]  /*1cbb0*/  STL [R1+0x1d88], R22 ;  /* 0x001d881601007387 */ /* 0x010fe80000100800 */
[----:B------:R-:W-:Y:S04]  /*1cbc0*/  STL [R1+0x1d8c], R23 ;  /* 0x001d8c1701007387 */ /* 0x000fe80000100800 */
[----:B------:R-:W-:Y:S04]  /*1cbd0*/  STL [R1+0x1d90], R24 ;  /* 0x001d901801007387 */ /* 0x000fe80000100800 */
[----:B--2---:R-:W-:Y:S04]  /*1cbe0*/  STL [R1+0x1d94], R25 ;  /* 0x001d941901007387 */ /* 0x004fe80000100800 */
[----:B-----5:R-:W-:Y:S04]  /*1cbf0*/  STL [R1+0x1d98], R15 ;  /* 0x001d980f01007387 */ /* 0x020fe80000100800 */
[----:B------:R-:W-:Y:S04]  /*1cc00*/  STL [R1+0x1da4], R14 ;  /* 0x001da40e01007387 */ /* 0x000fe80000100800 */
[----:B------:R2:W-:Y:S02]  /*1cc10*/  STL [R1+0x1508], R0 ;  /* 0x0015080001007387 */ /* 0x0005e40000100800 */
[----:B--2---:R-:W1:Y:S01]  /*1cc20*/  S2R R0, SR_TID.X ;  /* 0x0000000000007919 */ /* 0x004e620000002100 */
[----:B------:R-:W-:-:S02]  /*1cc30*/  SHF.L.U32 R17, R17, 0x1, RZ ;  /* 0x0000000111117819 */ /* 0x000fc400000006ff */
[----:B------:R-:W-:-:S04]  /*1cc40*/  SEL R16, RZ, 0x110, !P2 ;  /* 0x00000110ff107807 */ /* 0x000fc80005000000 */
[----:B------:R-:W-:Y:S02]  /*1cc50*/  LOP3.LUT R16, R16, R17, RZ, 0x3c, !PT ;  /* 0x0000001110107212 */ /* 0x000fe400078e3cff */
[C---:B-1----:R-:W-:Y:S02]  /*1cc60*/  LOP3.LUT R13, R0.reuse, 0x7, RZ, 0xc0, !PT ;  /* 0x00000007000d7812 */ /* 0x042fe400078ec0ff */
[C---:B------:R-:W-:Y:S02]  /*1cc70*/  SHF.L.U32 R17, R0.reuse, 0x1, RZ ;  /* 0x0000000100117819 */ /* 0x040fe400000006ff */
[----:B------:R-:W-:Y:S01]  /*1cc80*/  SHF.L.U32 R4, R13, 0x4, RZ ;  /* 0x000000040d047819 */ /* 0x000fe200000006ff */
[----:B---3--:R-:W-:Y:S04]  /*1cc90*/  STL [R1+0x1db8], R12 ;  /* 0x001db80c01007387 */ /* 0x008fe80000100800 */
[----:B0-----:R-:W-:Y:S04]  /*1cca0*/  STL [R1+0x150c], R2 ;  /* 0x00150c0201007387 */ /* 0x001fe80000100800 */
[----:B------:R0:W1:Y:S01]  /*1ccb0*/  LDS R2, [R3] ;  /* 0x0000000003027984 */ /* 0x0000620000000800 */
[----:B------:R-:W-:Y:S01]  /*1ccc0*/  BAR.SYNC.DEFER_BLOCKING 0x0 ;  /* 0x0000000000007b1d */ /* 0x000fe20000010000 */
[----:B0-----:R-:W-:-:S05]  /*1ccd0*/  IMAD.SHL.U32 R3, R0, 0x100, RZ ;  /* 0x0000010000037824 */ /* 0x001fca00078e00ff */
[----:B------:R-:W2:Y:S04]  /*1cce0*/  LDL.LU R18, [R1+0x4e0] ;  /* 0x0004e00001127983 */ /* 0x000ea80000300800 */
[----:B------:R-:W3:Y:S01]  /*1ccf0*/  LDL.LU R19, [R1+0x4d0] ;  /* 0x0004d00001137983 */ /* 0x000ee20000300800 */
[C---:B------:R-:W-:Y:S02]  /*1cd00*/  LOP3.LUT R3, R4.reuse, 0xf00, R3, 0xf8, !PT ;  /* 0x00000f0004037812 */ /* 0x040fe400078ef803 */
[----:B------:R-:W-:Y:S02]  /*1cd10*/  LOP3.LUT R4, R4, 0x30, R17, 0x78, !PT ;  /* 0x0000003004047812 */ /* 0x000fe400078e7811 */
[----:B------:R-:W-:-:S05]  /*1cd20*/  LOP3.LUT R17, R0, 0xe0, RZ, 0xc0, !PT ;  /* 0x000000e000117812 */ /* 0x000fca00078ec0ff */
[----:B------:R-:W-:Y:S01]  /*1cd30*/  IMAD R13, R13, 0x4, R17 ;  /* 0x000000040d0d7824 */ /* 0x000fe200078e0211 */
[----:B-1----:R0:W-:Y:S04]  /*1cd40*/  STL [R1+0x2b4], R2 ;  /* 0x0002b40201007387 */ /* 0x0021e80000100800 */
[----:B0-----:R-:W4:Y:S04]  /*1cd50*/  LDL.LU R2, [R1+0x4b0] ;  /* 0x0004b00001027983 */ /* 0x001f280000300800 */
[----:B------:R-:W5:Y:S04]  /*1cd60*/  LDL.LU R12, [R1+0x4a0] ;  /* 0x0004a000010c7983 */ /* 0x000f680000300800 */
        /* <DEDUP_REMOVED lines=13> */
[----:B------:R0:W-:Y:S04]  /*1ce40*/  STS.U16 [R16+UR6], R28 ;  /* 0x0000001c10007988 */ /* 0x0001e80008000406 */
[----:B------:R-:W4:Y:S04]  /*1ce50*/  LDL.LU R20, [R1+0x2a0] ;  /* 0x0002a00001147983 */ /* 0x000f280000300800 */
[----:B------:R-:W4:Y:S01]  /*1ce60*/  LDL.LU R8, [R1+0x278] ;  /* 0x0002780001087983 */ /* 0x000f220000300800 */
[----:B0-----:R-:W-:-:S03]  /*1ce70*/  LEA R28, R13, R4, 0x6 ;  /* 0x000000040d1c7211 */ /* 0x001fc600078e30ff */
[----:B------:R-:W4:Y:S01]  /*1ce80*/  LDL.LU R9, [R1+0x258] ;  /* 0x0002580001097983 */ /* 0x000f220000300800 */
[----:B------:R-:W-:-:S03]  /*1ce90*/  SHF.R.U32.HI R13, RZ, 0x1, R17 ;  /* 0x00000001ff0d7819 */ /* 0x000fc60000011611 */
[----:B------:R-:W4:Y:S04]  /*1cea0*/  LDL.LU R10, [R1+0x248] ;  /* 0x00024800010a7983 */ /* 0x000f280000300800 */
[----:B------:R-:W4:Y:S01]  /*1ceb0*/  LDL.LU R11, [R1+0x22c] ;  /* 0x00022c00010b7983 */ /* 0x000f220000300800 */
[----:B------:R-:W-:-:S03]  /*1cec0*/  LOP3.LUT R4, R0, 0x10, RZ, 0xc0, !PT ;  /* 0x0000001000047812 */ /* 0x000fc600078ec0ff */
[----:B------:R0:W-:Y:S01]  /*1ced0*/  STL [R1+0x1dbc], R28 ;  /* 0x001dbc1c01007387 */ /* 0x0001e20000100800 */
[----:B------:R-:W-:-:S03]  /*1cee0*/  LOP3.LUT R13, R3, R13, RZ, 0x3c, !PT ;  /* 0x0000000d030d7212 */ /* 0x000fc600078e3cff */
[----:B0-----:R-:W4:Y:S04]  /*1cef0*/  LDL.LU R28, [R1+0x4c0] ;  /* 0x0004c000011c7983 */ /* 0x001f280000300800 */
[----:B------:R-:W4:Y:S04]  /*1cf00*/  LDL.LU R17, [R1+0x4f0] ;  /* 0x0004f00001117983 */ /* 0x000f280000300800 */
[----:B------:R0:W-:Y:S04]  /*1cf10*/  STL [R1+0x1dc0], R0 ;  /* 0x001dc00001007387 */ /* 0x0001e80000100800 */
[----:B0-----:R-:W4:Y:S04]  /*1cf20*/  LDL.LU R0, [R1+0x500] ;  /* 0x0005000001007983 */ /* 0x001f280000300800 */
[----:B------:R0:W-:Y:S04]  /*1cf30*/  STL [R1+0x1dc4], R3 ;  /* 0x001dc40301007387 */ /* 0x0001e80000100800 */
[----:B0-----:R-:W4:Y:S04]  /*1cf40*/  LDL.LU R3, [R1+0x510] ;  /* 0x0005100001037983 */ /* 0x001f280000300800 */
[----:B--2---:R0:W-:Y:S04]  /*1cf50*/  STS.U16 [R16+UR6+0x2000], R18 ;  /* 0x0020001210007988 */ /* 0x0041e80008000406 */
[----:B---3--:R1:W-:Y:S04]  /*1cf60*/  STS.U16 [R16+UR6+0x2800], R19 ;  /* 0x0028001310007988 */ /* 0x0083e80008000406 */
[----:B0-----:R-:W2:Y:S04]  /*1cf70*/  LDL.LU R18, [R1+0x20c] ;  /* 0x00020c0001127983 */ /* 0x001ea80000300800 */
[----:B-1----:R-:W3:Y:S04]  /*1cf80*/  LDL.LU R19, [R1+0x1f0] ;  /* 0x0001f00001137983 */ /* 0x002ee80000300800 */
[----:B-----5:R-:W-:Y:S04]  /*1cf90*/  STS.U16 [R16+UR6+0x4000], R12 ;  /* 0x0040000c10007988 */ /* 0x020fe80008000406 */
[----:B----4-:R0:W-:Y:S04]  /*1cfa0*/  STS.U16 [R16+UR6+0xa000], R29 ;  /* 0x00a0001d10007988 */ /* 0x0101e80008000406 */
[----:B0-----:R-:W4:Y:S04]  /*1cfb0*/  LDL.LU R29, [R1+0x1e0] ;  /* 0x0001e000011d7983 */ /* 0x001f280000300800 */
[----:B------:R0:W-:Y:S04]  /*1cfc0*/  STS.U16 [R16+UR6+0xb000], R20 ;  /* 0x00b0001410007988 */ /* 0x0001e80008000406 */
[----:B0-----:R-:W5:Y:S04]  /*1cfd0*/  LDL.LU R20, [R1+0x1c4] ;  /* 0x0001c40001147983 */ /* 0x001f680000300800 */
[----:B------:R-:W-:Y:S04]  /*1cfe0*/  STS.U16 [R16+UR6+0xb800], R8 ;  /* 0x00b8000810007988 */ /* 0x000fe80008000406 */
[----:B------:R-:W-:Y:S04]  /*1cff0*/  STS.U16 [R16+UR6+0x3000], R28 ;  /* 0x0030001c10007988 */ /* 0x000fe80008000406 */
[----:B------:R-:W-:Y:S04]  /*1d000*/  STS.U16 [R16+UR6+0xc000], R9 ;  /* 0x00c0000910007988 */ /* 0x000fe80008000406 */
[----:B------:R-:W-:Y:S04]  /*1d010*/  STS.U16 [R16+UR6+0x1000], R0 ;  /* 0x0010000010007988 */ /* 0x000fe80008000406 */
[----:B------:R0:W-:Y:S04]  /*1d020*/  STS.U16 [R16+UR6+0x800], R3 ;  /* 0x0008000310007988 */ /* 0x0001e80008000406 */
[----:B0-----:R-:W5:Y:S04]  /*1d030*/  LDL.LU R3, [R1+0x1b4] ;  /* 0x0001b40001037983 */ /* 0x001f680000300800 */
[----:B------:R-:W5:Y:S04]  /*1d040*/  LDL.LU R0, [R1+0x1b0] ;  /* 0x0001b00001007983 */ /* 0x000f680000300800 */
[----:B------:R-:W5:Y:S04]  /*1d050*/  LDL.LU R28, [R1+0x19c] ;  /* 0x00019c00011c7983 */ /* 0x000f680000300800 */
[----:B------:R-:W5:Y:S04]  /*1d060*/  LDL.LU R12, [R1+0x184] ;  /* 0x00018400010c7983 */ /* 0x000f680000300800 */
[----:B------:R-:W5:Y:S04]  /*1d070*/  LDL.LU R8, [R1+0x174] ;  /* 0x0001740001087983 */ /* 0x000f680000300800 */
[----:B------:R-:W5:Y:S01]  /*1d080*/  LDL.LU R9, [R1+0x164] ;  /* 0x0001640001097983 */ /* 0x000f620000300800 */
[----:B------:R-:W-:-:S03]  /*1d090*/  LEA R4, R4, UR6, 0x3 ;  /* 0x0000000604047c11 */ /* 0x000fc6000f8e18ff */
[----:B------:R0:W-:Y:S01]  /*1d0a0*/  STS.U16 [R16+UR6+0xc800], R10 ;  /* 0x00c8000a10007988 */ /* 0x0001e20008000406 */
[----:B------:R-:W-:-:S03]  /*1d0b0*/  IADD3 R13, PT, PT, R13, R4, RZ ;  /* 0x000000040d0d7210 */ /* 0x000fc60007ffe0ff */
[----:B------:R1:W-:Y:S04]  /*1d0c0*/  STS.U16 [R16+UR6+0xd000], R11 ;  /* 0x00d0000b10007988 */ /* 0x0003e80008000406 */
[----:B0-----:R-:W5:Y:S04]  /*1d0d0*/  LDL.LU R10, [R1+0x160] ;  /* 0x00016000010a7983 */ /* 0x001f680000300800 */
[----:B-1----:R-:W5:Y:S04]  /*1d0e0*/  LDL.LU R11, [R1+0x134] ;  /* 0x00013400010b7983 */ /* 0x002f680000300800 */
        /* <DEDUP_REMOVED lines=33> */
[----:B----4-:R0:W-:Y:S04]  /*1d300*/  STS.U16 [R16+UR6+0xe800], R29 ;  /* 0x00e8001d10007988 */ /* 0x0101e80008000406 */
[----:B0-----:R-:W4:Y:S04]  /*1d310*/  LDL.LU R29, [R1+0xac] ;  /* 0x0000ac00011d7983 */ /* 0x001f280000300800 */
[----:B-----5:R0:W-:Y:S04]  /*1d320*/  STS.U16 [R16+UR6+0xf000], R20 ;  /* 0x00f0001410007988 */ /* 0x0201e80008000406 */
[----:B0-----:R-:W5:Y:S04]  /*1d330*/  LDL.LU R20, [R1+0xa4] ;  /* 0x0000a40001147983 */ /* 0x001f680000300800 */
[----:B------:R0:W-:Y:S04]  /*1d340*/  STS.U16 [R16+UR6+0xf800], R3 ;  /* 0x00f8000310007988 */ /* 0x0001e80008000406 */
[----:B------:R1:W-:Y:S04]  /*1d350*/  STS.U16 [R16+UR6+0x10000], R0 ;  /* 0x0100000010007988 */ /* 0x0003e80008000406 */
[----:B------:R1:W-:Y:S04]  /*1d360*/  STS.U16 [R16+UR6+0x10800], R28 ;  /* 0x0108001c10007988 */ /* 0x0003e80008000406 */
[----:B0-----:R-:W4:Y:S04]  /*1d370*/  LDL.LU R3, [R1+0x1dc4] ;  /* 0x001dc40001037983 */ /* 0x001f280000300800 */
[----:B-1----:R-:W4:Y:S04]  /*1d380*/  LDL.LU R0, [R1+0x1dc0] ;  /* 0x001dc00001007983 */ /* 0x002f280000300800 */
[----:B------:R-:W4:Y:S04]  /*1d390*/  LDL.LU R28, [R1+0x1dbc] ;  /* 0x001dbc00011c7983 */ /* 0x000f280000300800 */
[----:B------:R0:W-:Y:S04]  /*1d3a0*/  STS.U16 [R16+UR6+0x11000], R12 ;  /* 0x0110000c10007988 */ /* 0x0001e80008000406 */
[----:B------:R1:W-:Y:S04]  /*1d3b0*/  STS.U16 [R16+UR6+0x11800], R8 ;  /* 0x0118000810007988 */ /* 0x0003e80008000406 */
[----:B0-----:R-:W4:Y:S04]  /*1d3c0*/  LDL.LU R12, [R1+0x1db8] ;  /* 0x001db800010c7983 */ /* 0x001f280000300800 */
[----:B-1----:R-:W4:Y:S04]  /*1d3d0*/  LDL.LU R8, [R1+0xa0] ;  /* 0x0000a00001087983 */ /* 0x002f280000300800 */
[----:B------:R0:W-:Y:S04]  /*1d3e0*/  STS.U16 [R16+UR6+0x12000], R9 ;  /* 0x0120000910007988 */ /* 0x0001e80008000406 */
[----:B0-----:R-:W4:Y:S04]  /*1d3f0*/  LDL.LU R9, [R1+0x9c] ;  /* 0x00009c0001097983 */ /* 0x001f280000300800 */
[----:B------:R0:W-:Y:S04]  /*1d400*/  STS.U16 [R16+UR6+0x12800], R10 ;  /* 0x0128000a10007988 */ /* 0x0001e80008000406 */
[----:B------:R1:W-:Y:S04]  /*1d410*/  STS.U16 [R16+UR6+0x13000], R11 ;  /* 0x0130000b10007988 */ /* 0x0003e80008000406 */
[----:B0-----:R-:W4:Y:S04]  /*1d420*/  LDL.LU R10, [R1+0x1db4] ;  /* 0x001db400010a7983 */ /* 0x001f280000300800 */
[----:B-1----:R-:W4:Y:S04]  /*1d430*/  LDL.LU R11, [R1+0x1db0] ;  /* 0x001db000010b7983 */ /* 0x002f280000300800 */
[----:B--2---:R0:W-:Y:S04]  /*1d440*/  STS.U16 [R16+UR6+0x13800], R18 ;  /* 0x0138001210007988 */ /* 0x0041e80008000406 */
[----:B---3--:R1:W-:Y:S04]  /*1d450*/  STS.U16 [R16+UR6+0x14000], R19 ;  /* 0x0140001310007988 */ /* 0x0083e80008000406 */
[----:B0-----:R-:W2:Y:S04]  /*1d460*/  LDL.LU R18, [R1+0x1dac] ;  /* 0x001dac0001127983 */ /* 0x001ea80000300800 */
[----:B-1----:R-:W3:Y:S04]  /*1d470*/  LDL.LU R19, [R1+0x1da8] ;  /* 0x001da80001137983 */ /* 0x002ee80000300800 */
[----:B------:R-:W-:Y:S04]  /*1d480*/  STS.U16 [R16+UR6+0x14800], R4 ;  /* 0x0148000410007988 */ /* 0x000fe80008000406 */
[----:B------:R-:W-:Y:S04]  /*1d490*/  STS.U16 [R16+UR6+0x15000], R17 ;  /* 0x0150001110007988 */ /* 0x000fe80008000406 */
[----:B------:R0:W-:Y:S04]  /*1d4a0*/  STS.U16 [R16+UR6+0x18800], R22 ;  /* 0x0188001610007988 */ /* 0x0001e80008000406 */
[----:B------:R-:W-:Y:S04]  /*1d4b0*/  STS.U16 [R16+UR6+0x19000], R5 ;  /* 0x0190000510007988 */ /* 0x000fe80008000406 */
[----:B------:R-:W-:Y:S04]  /*1d4c0*/  STS.U16 [R16+UR6+0x19800], R6 ;  /* 0x0198000610007988 */ /* 0x000fe80008000406 */
[----:B0-----:R-:W3:Y:S04]  /*1d4d0*/  LDL.LU R22, [R1+0x51c] ;  /* 0x00051c0001167983 */ /* 0x001ee80000300800 */
[----:B------:R-:W-:Y:S04]  /*1d4e0*/  STS.U16 [R16+UR6+0x1a000], R7 ;  /* 0x01a0000710007988 */ /* 0x000fe80008000406 */
[----:B------:R0:W-:Y:S04]  /*1d4f0*/  STS.U16 [R16+UR6+0x1b000], R21 ;  /* 0x01b0001510007988 */ /* 0x0001e80008000406 */
[----:B------:R1:W-:Y:S04]  /*1d500*/  STS.U16 [R16+UR6+0x1a800], R26 ;  /* 0x01a8001a10007988 */ /* 0x0003e80008000406 */
[----:B0-----:R-:W3:Y:S04]  /*1d510*/  LDL.LU R21, [R1+0x50c] ;  /* 0x00050c0001157983 */ /* 0x001ee80000300800 */
[----:B------:R-:W3:Y:S04]  /*1d520*/  LDL.LU R5, [R1+0x4dc] ;  /* 0x0004dc0001057983 */ /* 0x000ee80000300800 */
[----:B------:R-:W3:Y:S04]  /*1d530*/  LDL.LU R6, [R1+0x4cc] ;  /* 0x0004cc0001067983 */ /* 0x000ee80000300800 */
[----:B------:R-:W3:Y:S04]  /*1d540*/  LDL.LU R7, [R1+0x4bc] ;  /* 0x0004bc0001077983 */ /* 0x000ee80000300800 */
[----:B------:R0:W-:Y:S04]  /*1d550*/  STS.U16 [R16+UR6+0x1b800], R27 ;  /* 0x01b8001b10007988 */ /* 0x0001e80008000406 */
[----:B-1----:R-:W3:Y:S04]  /*1d560*/  LDL.LU R26, [R1+0x4ac] ;  /* 0x0004ac00011a7983 */ /* 0x002ee80000300800 */
[----:B0-----:R-:W3:Y:S04]  /*1d570*/  LDL.LU R27, [R1+0x49c] ;  /* 0x00049c00011b7983 */ /* 0x001ee80000300800 */
[----:B-----5:R0:W-:Y:S04]  /*1d580*/  STS.U16 [R16+UR6+0x1c800], R20 ;  /* 0x01c8001410007988 */ /* 0x0201e80008000406 */
[----:B----4-:R1:W-:Y:S04]  /*1d590*/  STS.U16 [R16+UR6+0x1c000], R29 ;  /* 0x01c0001d10007988 */ /* 0x0103e80008000406 */
[----:B0-----:R-:W4:Y:S04]  /*1d5a0*/  LDL.LU R20, [R1+0x48c] ;  /* 0x00048c0001147983 */ /* 0x001f280000300800 */
[----:B-1----:R-:W5:Y:S04]  /*1d5b0*/  LDL.LU R29, [R1+0x47c] ;  /* 0x00047c00011d7983 */ /* 0x002f680000300800 */
[----:B------:R-:W5:Y:S04]  /*1d5c0*/  LDL.LU R4, [R1+0x45c] ;  /* 0x00045c0001047983 */ /* 0x000f680000300800 */
[----:B------:R0:W-:Y:S04]  /*1d5d0*/  STS.U16 [R16+UR6+0x15800], R2 ;  /* 0x0158000210007988 */ /* 0x0001e80008000406 */
[----:B------:R-:W5:Y:S04]  /*1d5e0*/  LDL.LU R17, [R1+0x44c] ;  /* 0x00044c0001117983 */ /* 0x000f680000300800 */
        /* <DEDUP_REMOVED lines=8> */
[----:B0-----:R-:W5:Y:S04]  /*1d670*/  LDL.LU R24, [R1+0x31c] ;  /* 0x00031c0001187983 */ /* 0x001f680000300800 */
[----:B------:R0:W-:Y:S04]  /*1d680*/  STS.U16 [R16+UR6+0x1d000], R8 ;  /* 0x01d0000810007988 */ /* 0x0001e80008000406 */
[----:B0-----:R-:W5:Y:S04]  /*1d690*/  LDL.LU R8, [R1+0x30c] ;  /* 0x00030c0001087983 */ /* 0x001f680000300800 */
[----:B------:R0:W-:Y:S04]  /*1d6a0*/  STS.U16 [R16+UR6+0x1d800], R9 ;  /* 0x01d8000910007988 */ /* 0x0001e80008000406 */
[----:B0-----:R-:W5:Y:S04]  /*1d6b0*/  LDL.LU R9, [R1+0x2dc] ;  /* 0x0002dc0001097983 */ /* 0x001f680000300800 */
[----:B------:R0:W-:Y:S04]  /*1d6c0*/  STS.U16 [R16+UR6+0x1f800], R10 ;  /* 0x01f8000a10007988 */ /* 0x0001e80008000406 */
[----:B------:R-:W-:Y:S01]  /*1d6d0*/  STS.U16 [R16+UR6+0x1f000], R11 ;  /* 0x01f0000b10007988 */ /* 0x000fe20008000406 */
[----:B0-----:R-:W-:-:S03]  /*1d6e0*/  LOP3.LUT R10, R16, 0x20, RZ, 0x3c, !PT ;  /* 0x00000020100a7812 */ /* 0x001fc600078e3cff */
[----:B------:R-:W-:Y:S04]  /*1d6f0*/  STS.U16 [R16+UR6+0x18000], R23 ;  /* 0x0180001710007988 */ /* 0x000fe80008000406 */
[----:B--2---:R-:W-:Y:S04]  /*1d700*/  STS.U16 [R16+UR6+0x1e800], R18 ;  /* 0x01e8001210007988 */ /* 0x004fe80008000406 */
[----:B---3--:R0:W-:Y:S04]  /*1d710*/  STS.U16 [R16+UR6+0x1e000], R19 ;  /* 0x01e0001310007988 */ /* 0x0081e80008000406 */
[----:B0-----:R-:W2:Y:S04]  /*1d720*/  LDL.LU R19, [R1+0x46c] ;  /* 0x00046c0001137983 */ /* 0x001ea80000300800 */
[----:B------:R-:W3:Y:S04]  /*1d730*/  LDL.LU R18, [R1+0x4ec] ;  /* 0x0004ec0001127983 */ /* 0x000ee80000300800 */
[----:B------:R-:W2:Y:S04]  /*1d740*/  LDL.LU R11, [R1+0x4fc] ;  /* 0x0004fc00010b7983 */ /* 0x000ea80000300800 */
[----:B------:R-:W3:Y:S04]  /*1d750*/  LDL.LU R23, [R1+0x2b8] ;  /* 0x0002b80001177983 */ /* 0x000ee80000300800 */
[----:B------:R0:W-:Y:S04]  /*1d760*/  STS.U16 [R10+UR6+0x200], R22 ;  /* 0x000200160a007988 */ /* 0x0001e80008000406 */
[----:B0-----:R-:W3:Y:S04]  /*1d770*/  LDL.LU R22, [R1+0x28c] ;  /* 0x00028c0001167983 */ /* 0x001ee80000300800 */
[----:B------:R0:W-:Y:S04]  /*1d780*/  STS.U16 [R10+UR6+0xa00], R21 ;  /* 0x000a00150a007988 */ /* 0x0001e80008000406 */
[----:B------:R1:W-:Y:S04]  /*1d790*/  STS.U16 [R10+UR6+0x2200], R5 ;  /* 0x002200050a007988 */ /* 0x0003e80008000406 */
[----:B------:R1:W-:Y:S04]  /*1d7a0*/  STS.U16 [R10+UR6+0x2a00], R6 ;  /* 0x002a00060a007988 */ /* 0x0003e80008000406 */
[----:B0-----:R-:W3:Y:S04]  /*1d7b0*/  LDL.LU R21, [R1+0x270] ;  /* 0x0002700001157983 */ /* 0x001ee80000300800 */
[----:B-1----:R-:W3:Y:S04]  /*1d7c0*/  LDL.LU R5, [R1+0x254] ;  /* 0x0002540001057983 */ /* 0x002ee80000300800 */
[----:B------:R0:W-:Y:S04]  /*1d7d0*/  STS.U16 [R10+UR6+0x3200], R7 ;  /* 0x003200070a007988 */ /* 0x0001e80008000406 */
[----:B------:R-:W3:Y:S04]  /*1d7e0*/  LDL.LU R6, [R1+0x244] ;  /* 0x0002440001067983 */ /* 0x000ee80000300800 */
[----:B------:R1:W-:Y:S04]  /*1d7f0*/  STS.U16 [R10+UR6+0x3a00], R26 ;  /* 0x003a001a0a007988 */ /* 0x0003e80008000406 */
[----:B0-----:R-:W3:Y:S04]  /*1d800*/  LDL.LU R7, [R1+0x224] ;  /* 0x0002240001077983 */ /* 0x001ee80000300800 */
[----:B-1----:R-:W3:Y:S04]  /*1d810*/  LDL.LU R26, [R1+0x208] ;  /* 0x00020800011a7983 */ /* 0x002ee80000300800 */
[----:B----4-:R0:W-:Y:S04]  /*1d820*/  STS.U16 [R10+UR6+0x4a00], R20 ;  /* 0x004a00140a007988 */ /* 0x0101e80008000406 */
[----:B0-----:R-:W4:Y:S04]  /*1d830*/  LDL.LU R20, [R1+0x1ec] ;  /* 0x0001ec0001147983 */ /* 0x001f280000300800 */
[----:B------:R0:W-:Y:S04]  /*1d840*/  STS.U16 [R10+UR6+0x4200], R27 ;  /* 0x0042001b0a007988 */ /* 0x0001e80008000406 */
[----:B-----5:R1:W-:Y:S04]  /*1d850*/  STS.U16 [R10+UR6+0x5200], R29 ;  /* 0x0052001d0a007988 */ /* 0x0203e80008000406 */
[----:B0-----:R-:W5:Y:S04]  /*1d860*/  LDL.LU R27, [R1+0x1d8] ;  /* 0x0001d800011b7983 */ /* 0x001f680000300800 */
[----:B-1----:R-:W5:Y:S04]  /*1d870*/  LDL.LU R29, [R1+0x1c8] ;  /* 0x0001c800011d7983 */ /* 0x002f680000300800 */
[----:B------:R0:W-:Y:S04]  /*1d880*/  STS.U16 [R10+UR6+0x9a00], R8 ;  /* 0x009a00080a007988 */ /* 0x0001e80008000406 */
[----:B0-----:R-:W5:Y:S04]  /*1d890*/  LDL.LU R8, [R1+0x1b8] ;  /* 0x0001b80001087983 */ /* 0x001f680000300800 */
[----:B------:R0:W-:Y:S04]  /*1d8a0*/  STS.U16 [R10+UR6+0xa200], R9 ;  /* 0x00a200090a007988 */ /* 0x0001e80008000406 */
[----:B0-----:R-:W5:Y:S04]  /*1d8b0*/  LDL.LU R9, [R1+0x1a4] ;  /* 0x0001a40001097983 */ /* 0x001f680000300800 */
[----:B------:R0:W-:Y:S04]  /*1d8c0*/  STS.U16 [R10+UR6+0x7a00], R14 ;  /* 0x007a000e0a007988 */ /* 0x0001e80008000406 */
[----:B------:R-:W-:Y:S04]  /*1d8d0*/  STS.U16 [R10+UR6+0x6a00], R17 ;  /* 0x006a00110a007988 */ /* 0x000fe80008000406 */
[----:B------:R-:W-:Y:S04]  /*1d8e0*/  STS.U16 [R10+UR6+0x7200], R2 ;  /* 0x007200020a007988 */ /* 0x000fe80008000406 */
[----:B0-----:R-:W5:Y:S04]  /*1d8f0*/  LDL.LU R14, [R1+0x1a0] ;  /* 0x0001a000010e7983 */ /* 0x001f680000300800 */
[----:B------:R-:W-:Y:S04]  /*1d900*/  STS.U16 [R10+UR6+0x8200], R15 ;  /* 0x0082000f0a007988 */ /* 0x000fe80008000406 */
[----:B------:R-:W-:Y:S04]  /*1d910*/  STS.U16 [R10+UR6+0x8a00], R25 ;  /* 0x008a00190a007988 */ /* 0x000fe80008000406 */
[----:B------:R-:W-:Y:S04]  /*1d920*/  STS.U16 [R10+UR6+0x9200], R24 ;  /* 0x009200180a007988 */ /* 0x000fe80008000406 */
[----:B------:R-:W-:Y:S04]  /*1d930*/  STS.U16 [R10+UR6+0x6200], R4 ;  /* 0x006200040a007988 */ /* 0x000fe80008000406 */
[----:B--2---:R0:W-:Y:S04]  /*1d940*/  STS.U16 [R10+UR6+0x1200], R11 ;  /* 0x0012000b0a007988 */ /* 0x0041e80008000406 */
[----:B0-----:R-:W2:Y:S04]  /*1d950*/  LDL.LU R11, [R1+0x18c] ;  /* 0x00018c00010b7983 */ /* 0x001ea80000300800 */
[----:B------:R-:W2:Y:S04]  /*1d960*/  LDL.LU R17, [R1+0x178] ;  /* 0x0001780001117983 */ /* 0x000ea80000300800 */
[----:B------:R-:W2:Y:S04]  /*1d970*/  LDL.LU R2, [R1+0x168] ;  /* 0x0001680001027983 */ /* 0x000ea80000300800 */
[----:B------:R-:W2:Y:S04]  /*1d980*/  LDL.LU R15, [R1+0x154] ;  /* 0x00015400010f7983 */ /* 0x000ea80000300800 */
[----:B------:R-:W2:Y:S04]  /*1d990*/  LDL.LU R25, [R1+0x150] ;  /* 0x0001500001197983 */ /* 0x000ea80000300800 */
[----:B------:R-:W2:Y:S04]  /*1d9a0*/  LDL.LU R24, [R1+0x140] ;  /* 0x0001400001187983 */ /* 0x000ea80000300800 */
[----:B---3--:R-:W-:Y:S04]  /*1d9b0*/  STS.U16 [R10+UR6+0x1a00], R18 ;  /* 0x001a00120a007988 */ /* 0x008fe80008000406 */
[----:B------:R-:W-:Y:S04]  /*1d9c0*/  STS.U16 [R10+UR6+0x5a00], R19 ;  /* 0x005a00130a007988 */ /* 0x000fe80008000406 */
[----:B------:R-:W-:Y:S04]  /*1d9d0*/  STS.U16 [R10+UR6+0xaa00], R23 ;  /* 0x00aa00170a007988 */ /* 0x000fe80008000406 */
[----:B------:R0:W-:Y:S04]  /*1d9e0*/  STS.U16 [R10+UR6+0xba00], R21 ;  /* 0x00ba00150a007988 */ /* 0x0001e80008000406 */
[----:B------:R-:W-:Y:S04]  /*1d9f0*/  STS.U16 [R10+UR6+0xb200], R22 ;  /* 0x00b200160a007988 */ /* 0x000fe80008000406 */
[----:B0-----:R-:W3:Y:S04]  /*1da00*/  LDL.LU R21, [R1+0x12c] ;  /* 0x00012c0001157983 */ /* 0x001ee80000300800 */
[----:B------:R-:W-:Y:S04]  /*1da10*/  STS.U16 [R10+UR6+0xc200], R5 ;  /* 0x00c200050a007988 */ /* 0x000fe80008000406 */
[----:B------:R-:W-:Y:S04]  /*1da20*/  STS.U16 [R10+UR6+0xca00], R6 ;  /* 0x00ca00060a007988 */ /* 0x000fe80008000406 */
[----:B------:R-:W-:Y:S04]  /*1da30*/  STS.U16 [R10+UR6+0xd200], R7 ;  /* 0x00d200070a007988 */ /* 0x000fe80008000406 */
[----:B------:R-:W-:Y:S04]  /*1da40*/  STS.U16 [R10+UR6+0xda00], R26 ;  /* 0x00da001a0a007988 */ /* 0x000fe80008000406 */
[----:B----4-:R0:W-:Y:S04]  /*1da50*/  STS.U16 [R10+UR6+0xe200], R20 ;  /* 0x00e200140a007988 */ /* 0x0101e80008000406 */
[----:B0-----:R-:W4:Y:S04]  /*1da60*/  LDL.LU R20, [R1+0x118] ;  /* 0x0001180001147983 */ /* 0x001f280000300800 */
        /* <DEDUP_REMOVED lines=8> */
[----:B-----5:R0:W-:Y:S04]  /*1daf0*/  STS.U16 [R10+UR6+0xea00], R27 ;  /* 0x00ea001b0a007988 */ /* 0x0201e80008000406 */
[----:B------:R-:W5:Y:S04]  /*1db00*/  LDL.LU R26, [R1+0x80] ;  /* 0x00008000011a7983 */ /* 0x000f680000300800 */
[----:B------:R1:W-:Y:S04]  /*1db10*/  STS.U16 [R10+UR6+0xf200], R29 ;  /* 0x00f2001d0a007988 */ /* 0x0003e80008000406 */
[----:B0-----:R-:W5:Y:S04]  /*1db20*/  LDL.LU R27, [R1+0x7c] ;  /* 0x00007c00011b7983 */ /* 0x001f680000300800 */
[----:B-1----:R-:W5:Y:S04]  /*1db30*/  LDL.LU R29, [R1+0x78] ;  /* 0x00007800011d7983 */ /* 0x002f680000300800 */
[----:B------:R0:W-:Y:S04]  /*1db40*/  STS.U16 [R10+UR6+0xfa00], R8 ;  /* 0x00fa00080a007988 */ /* 0x0001e80008000406 */
[----:B0-----:R-:W5:Y:S04]  /*1db50*/  LDL.LU R8, [R1+0x74] ;  /* 0x0000740001087983 */ /* 0x001f680000300800 */
[----:B------:R0:W-:Y:S04]  /*1db60*/  STS.U16 [R10+UR6+0x10200], R9 ;  /* 0x010200090a007988 */ /* 0x0001e80008000406 */
[----:B0-----:R-:W5:Y:S04]  /*1db70*/  LDL.LU R9, [R1+0x70] ;  /* 0x0000700001097983 */ /* 0x001f680000300800 */
[----:B------:R0:W-:Y:S04]  /*1db80*/  STS.U16 [R10+UR6+0x10a00], R14 ;  /* 0x010a000e0a007988 */ /* 0x0001e80008000406 */
[----:B0-----:R-:W5:Y:S04]  /*1db90*/  LDL.LU R14, [R1+0x1da4] ;  /* 0x001da400010e7983 */ /* 0x001f680000300800 */
[----:B--2---:R0:W-:Y:S04]  /*1dba0*/  STS.U16 [R10+UR6+0x11a00], R17 ;  /* 0x011a00110a007988 */ /* 0x0041e80008000406 */
[----:B------:R1:W-:Y:S04]  /*1dbb0*/  STS.U16 [R10+UR6+0x12200], R2 ;  /* 0x012200020a007988 */ /* 0x0003e80008000406 */
[----:B------:R2:W-:Y:S04]  /*1dbc0*/  STS.U16 [R10+UR6+0x12a00], R15 ;  /* 0x012a000f0a007988 */ /* 0x0005e80008000406 */
[----:B0-----:R-:W5:Y:S04]  /*1dbd0*/  LDL.LU R17, [R1+0x6c] ;  /* 0x00006c0001117983 */ /* 0x001f680000300800 */
[----:B-1----:R-:W5:Y:S04]  /*1dbe0*/  LDL.LU R2, [R1+0x68] ;  /* 0x0000680001027983 */ /* 0x002f680000300800 */
[----:B------:R0:W-:Y:S04]  /*1dbf0*/  STS.U16 [R10+UR6+0x13200], R25 ;  /* 0x013200190a007988 */ /* 0x0001e80008000406 */
[----:B--2---:R-:W2:Y:S04]  /*1dc00*/  LDL.LU R15, [R1+0x64] ;  /* 0x00006400010f7983 */ /* 0x004ea80000300800 */
[----:B------:R1:W-:Y:S04]  /*1dc10*/  STS.U16 [R10+UR6+0x13a00], R24 ;  /* 0x013a00180a007988 */ /* 0x0003e80008000406 */
[----:B0-----:R-:W2:Y:S04]  /*1dc20*/  LDL.LU R25, [R1+0x5c] ;  /* 0x00005c0001197983 */ /* 0x001ea80000300800 */
[----:B-1----:R-:W2:Y:S04]  /*1dc30*/  LDL.LU R24, [R1+0x58] ;  /* 0x0000580001187983 */ /* 0x002ea80000300800 */
[----:B---3--:R0:W-:Y:S04]  /*1dc40*/  STS.U16 [R10+UR6+0x14200], R21 ;  /* 0x014200150a007988 */ /* 0x0081e80008000406 */
[----:B0-----:R-:W3:Y:S04]  /*1dc50*/  LDL.LU R21, [R1+0x60] ;  /* 0x0000600001157983 */ /* 0x001ee80000300800 */
[----:B----4-:R0:W-:Y:S04]  /*1dc60*/  STS.U16 [R10+UR6+0x14a00], R20 ;  /* 0x014a00140a007988 */ /* 0x0101e80008000406 */
[----:B0-----:R-:W4:Y:S04]  /*1dc70*/  LDL.LU R20, [R1+0x54] ;  /* 0x0000540001147983 */ /* 0x001f280000300800 */
[----:B------:R0:W-:Y:S04]  /*1dc80*/  STS.U16 [R10+UR6+0x16a00], R23 ;  /* 0x016a00170a007988 */ /* 0x0001e80008000406 */
[----:B------:R1:W-:Y:S04]  /*1dc90*/  STS.U16 [R10+UR6+0x17200], R22 ;  /* 0x017200160a007988 */ /* 0x0003e80008000406 */
[----:B0-----:R-:W4:Y:S04]  /*1dca0*/  LDL.LU R23, [R1+0x50] ;  /* 0x0000500001177983 */ /* 0x001f280000300800 */
[----:B-1----:R-:W4:Y:S04]  /*1dcb0*/  LDL.LU R22, [R1+0x4c] ;  /* 0x00004c0001167983 */ /* 0x002f280000300800 */
[----:B------:R0:W-:Y:S04]  /*1dcc0*/  STS.U16 [R10+UR6+0x17a00], R5 ;  /* 0x017a00050a007988 */ /* 0x0001e80008000406 */
[----:B------:R1:W-:Y:S04]  /*1dcd0*/  STS.U16 [R10+UR6+0x18200], R6 ;  /* 0x018200060a007988 */ /* 0x0003e80008000406 */
[----:B------:R5:W-:Y:S04]  /*1dce0*/  STS.U16 [R10+UR6+0x18a00], R7 ;  /* 0x018a00070a007988 */ /* 0x000be80008000406 */
[----:B0-----:R-:W4:Y:S04]  /*1dcf0*/  LDL.LU R5, [R1+0x518] ;  /* 0x0005180001057983 */ /* 0x001f280000300800 */
[----:B-1----:R-:W4:Y:S04]  /*1dd00*/  LDL.LU R6, [R1+0x508] ;  /* 0x0005080001067983 */ /* 0x002f280000300800 */
[----:B-----5:R0:W-:Y:S04]  /*1dd10*/  STS.U16 [R10+UR6+0x19200], R26 ;  /* 0x0192001a0a007988 */ /* 0x0201e80008000406 */
[----:B------:R-:W5:Y:S04]  /*1dd20*/  LDL.LU R7, [R1+0x4f8] ;  /* 0x0004f80001077983 */ /* 0x000f680000300800 */
        /* <DEDUP_REMOVED lines=10> */
[----:B------:R1:W-:Y:S04]  /*1ddd0*/  STS.U16 [R10+UR6+0x15200], R18 ;  /* 0x015200120a007988 */ /* 0x0003e80008000406 */
[----:B------:R1:W-:Y:S04]  /*1dde0*/  STS.U16 [R10+UR6+0x15a00], R19 ;  /* 0x015a00130a007988 */ /* 0x0003e80008000406 */
[----:B0-----:R-:W5:Y:S04]  /*1ddf0*/  LDL.LU R11, [R1+0x488] ;  /* 0x00048800010b7983 */ /* 0x001f680000300800 */
[----:B-1----:R-:W5:Y:S04]  /*1de00*/  LDL.LU R18, [R1+0x478] ;  /* 0x0004780001127983 */ /* 0x002f680000300800 */
[----:B------:R-:W5:Y:S04]  /*1de10*/  LDL.LU R19, [R1+0x468] ;  /* 0x0004680001137983 */ /* 0x000f680000300800 */
[----:B------:R0:W-:Y:S02]  /*1de20*/  STS.U16 [R10+UR6+0x16200], R4 ;  /* 0x016200040a007988 */ /* 0x0001e40008000406 */
[----:B0-----:R-:W-:-:S02]  /*1de30*/  LOP3.LUT R4, R16, 0x40, RZ, 0x3c, !PT ;  /* 0x0000004010047812 */ /* 0x001fc400078e3cff */
[----:B------:R0:W-:Y:S04]  /*1de40*/  STS.U16 [R10+UR6+0x1ba00], R17 ;  /* 0x01ba00110a007988 */ /* 0x0001e80008000406 */
[----:B------:R1:W-:Y:S04]  /*1de50*/  STS.U16 [R10+UR6+0x1c200], R2 ;  /* 0x01c200020a007988 */ /* 0x0003e80008000406 */
[----:B0-----:R-:W5:Y:S04]  /*1de60*/  LDL.LU R17, [R1+0x458] ;  /* 0x0004580001117983 */ /* 0x001f680000300800 */
[----:B--2---:R0:W-:Y:S04]  /*1de70*/  STS.U16 [R10+UR6+0x1ca00], R15 ;  /* 0x01ca000f0a007988 */ /* 0x0041e80008000406 */
[----:B-1----:R-:W2:Y:S04]  /*1de80*/  LDL.LU R2, [R1+0x448] ;  /* 0x0004480001027983 */ /* 0x002ea80000300800 */
[----:B------:R1:W-:Y:S04]  /*1de90*/  STS.U16 [R10+UR6+0x1d200], R25 ;  /* 0x01d200190a007988 */ /* 0x0003e80008000406 */
[----:B0-----:R-:W2:Y:S04]  /*1dea0*/  LDL.LU R15, [R1+0x438] ;  /* 0x00043800010f7983 */ /* 0x001ea80000300800 */
[----:B------:R0:W-:Y:S04]  /*1deb0*/  STS.U16 [R10+UR6+0x1da00], R24 ;  /* 0x01da00180a007988 */ /* 0x0001e80008000406 */
[----:B-1----:R-:W2:Y:S04]  /*1dec0*/  LDL.LU R25, [R1+0x428] ;  /* 0x0004280001197983 */ /* 0x002ea80000300800 */
[----:B0-----:R-:W2:Y:S04]  /*1ded0*/  LDL.LU R24, [R1+0x418] ;  /* 0x0004180001187983 */ /* 0x001ea80000300800 */
[----:B---3--:R0:W-:Y:S04]  /*1dee0*/  STS.U16 [R10+UR6+0x1e200], R21 ;  /* 0x01e200150a007988 */ /* 0x0081e80008000406 */
[----:B0-----:R-:W3:Y:S04]  /*1def0*/  LDL.LU R21, [R1+0x328] ;  /* 0x0003280001157983 */ /* 0x001ee80000300800 */
[----:B----4-:R0:W-:Y:S04]  /*1df00*/  STS.U16 [R10+UR6+0x1ea00], R20 ;  /* 0x01ea00140a007988 */ /* 0x0101e80008000406 */
[----:B0-----:R-:W4:Y:S04]  /*1df10*/  LDL.LU R20, [R1+0x318] ;  /* 0x0003180001147983 */ /* 0x001f280000300800 */
[----:B------:R-:W-:Y:S04]  /*1df20*/  STS.U16 [R10+UR6+0x1f200], R23 ;  /* 0x01f200170a007988 */ /* 0x000fe80008000406 */
[----:B------:R0:W-:Y:S04]  /*1df30*/  STS.U16 [R10+UR6+0x1fa00], R22 ;  /* 0x01fa00160a007988 */ /* 0x0001e80008000406 */
[----:B0-----:R-:W4:Y:S04]  /*1df40*/  LDL.LU R10, [R1+0x498] ;  /* 0x00049800010a7983 */ /* 0x001f280000300800 */
[----:B------:R-:W4:Y:S04]  /*1df50*/  LDL.LU R23, [R1+0x308] ;  /* 0x0003080001177983 */ /* 0x000f280000300800 */
[----:B------:R-:W4:Y:S04]  /*1df60*/  LDL.LU R22, [R1+0x2d8] ;  /* 0x0002d80001167983 */ /* 0x000f280000300800 */
[----:B------:R0:W-:Y:S04]  /*1df70*/  STS.U16 [R4+UR6+0x400], R5 ;  /* 0x0004000504007988 */ /* 0x0001e80008000406 */
[----:B------:R1:W-:Y:S04]  /*1df80*/  STS.U16 [R4+UR6+0xc00], R6 ;  /* 0x000c000604007988 */ /* 0x0003e80008000406 */
[----:B-----5:R5:W-:Y:S04]  /*1df90*/  STS.U16 [R4+UR6+0x1400], R7 ;  /* 0x0014000704007988 */ /* 0x020be80008000406 */
[----:B0-----:R-:W4:Y:S04]  /*1dfa0*/  LDL.LU R5, [R1+0x2a8] ;  /* 0x0002a80001057983 */ /* 0x001f280000300800 */
[----:B-1----:R-:W4:Y:S04]  /*1dfb0*/  LDL.LU R6, [R1+0x288] ;  /* 0x0002880001067983 */ /* 0x002f280000300800 */
        /* <DEDUP_REMOVED lines=8> */
[----:B-1----:R-:W5:Y:S04]  /*1e040*/  LDL.LU R8, [R1+0x204] ;  /* 0x0002040001087983 */ /* 0x002f680000300800 */
[----:B------:R0:W-:Y:S04]  /*1e050*/  STS.U16 [R4+UR6+0x3c00], R9 ;  /* 0x003c000904007988 */ /* 0x0001e80008000406 */
[----:B0-----:R-:W5:Y:S04]  /*1e060*/  LDL.LU R9, [R1+0x1e8] ;  /* 0x0001e80001097983 */ /* 0x001f680000300800 */
[----:B------:R-:W-:Y:S04]  /*1e070*/  STS.U16 [R4+UR6+0x5400], R18 ;  /* 0x0054001204007988 */ /* 0x000fe80008000406 */
[----:B------:R-:W-:Y:S04]  /*1e080*/  STS.U16 [R4+UR6+0x5c00], R19 ;  /* 0x005c001304007988 */ /* 0x000fe80008000406 */
[----:B------:R-:W-:Y:S04]  /*1e090*/  STS.U16 [R4+UR6+0x4c00], R11 ;  /* 0x004c000b04007988 */ /* 0x000fe80008000406 */
[----:B------:R-:W-:Y:S04]  /*1e0a0*/  STS.U16 [R4+UR6+0x6400], R17 ;  /* 0x0064001104007988 */ /* 0x000fe80008000406 */
[----:B--2---:R-:W-:Y:S04]  /*1e0b0*/  STS.U16 [R4+UR6+0x6c00], R2 ;  /* 0x006c000204007988 */ /* 0x004fe80008000406 */
[----:B------:R-:W-:Y:S04]  /*1e0c0*/  STS.U16 [R4+UR6+0x7400], R15 ;  /* 0x0074000f04007988 */ /* 0x000fe80008000406 */
[----:B------:R-:W-:Y:S04]  /*1e0d0*/  STS.U16 [R4+UR6+0x7c00], R25 ;  /* 0x007c001904007988 */ /* 0x000fe80008000406 */
[----:B------:R-:W-:Y:S04]  /*1e0e0*/  STS.U16 [R4+UR6+0x8400], R24 ;  /* 0x0084001804007988 */ /* 0x000fe80008000406 */
[----:B---3--:R0:W-:Y:S04]  /*1e0f0*/  STS.U16 [R4+UR6+0x8c00], R21 ;  /* 0x008c001504007988 */ /* 0x0081e80008000406 */
[----:B0-----:R-:W2:Y:S04]  /*1e100*/  LDL.LU R21, [R1+0x1dc] ;  /* 0x0001dc0001157983 */ /* 0x001ea80000300800 */
[----:B----4-:R0:W-:Y:S04]  /*1e110*/  STS.U16 [R4+UR6+0x9400], R20 ;  /* 0x0094001404007988 */ /* 0x0101e80008000406 */
[----:B0-----:R-:W3:Y:S04]  /*1e120*/  LDL.LU R20, [R1+0x1cc] ;  /* 0x0001cc0001147983 */ /* 0x001ee80000300800 */
[----:B------:R-:W4:Y:S04]  /*1e130*/  LDL.LU R18, [R1+0x1bc] ;  /* 0x0001bc0001127983 */ /* 0x000f280000300800 */
[----:B------:R-:W4:Y:S04]  /*1e140*/  LDL.LU R19, [R1+0x1a8] ;  /* 0x0001a80001137983 */ /* 0x000f280000300800 */
[----:B------:R-:W4:Y:S04]  /*1e150*/  LDL.LU R17, [R1+0x194] ;  /* 0x0001940001117983 */ /* 0x000f280000300800 */
[----:B------:R-:W4:Y:S04]  /*1e160*/  LDL.LU R2, [R1+0x190] ;  /* 0x0001900001027983 */ /* 0x000f280000300800 */
[----:B------:R-:W4:Y:S04]  /*1e170*/  LDL.LU R15, [R1+0x17c] ;  /* 0x00017c00010f7983 */ /* 0x000f280000300800 */
[----:B------:R-:W4:Y:S04]  /*1e180*/  LDL.LU R25, [R1+0x16c] ;  /* 0x00016c0001197983 */ /* 0x000f280000300800 */
[----:B------:R0:W-:Y:S04]  /*1e190*/  STS.U16 [R4+UR6+0x9c00], R23 ;  /* 0x009c001704007988 */ /* 0x0001e80008000406 */
[----:B------:R-:W4:Y:S04]  /*1e1a0*/  LDL.LU R24, [R1+0x158] ;  /* 0x0001580001187983 */ /* 0x000f280000300800 */
[----:B------:R-:W-:Y:S04]  /*1e1b0*/  STS.U16 [R4+UR6+0x4400], R10 ;  /* 0x0044000a04007988 */ /* 0x000fe80008000406 */
[----:B0-----:R-:W4:Y:S04]  /*1e1c0*/  LDL.LU R23, [R1+0x148] ;  /* 0x0001480001177983 */ /* 0x001f280000300800 */
[----:B------:R-:W-:Y:S04]  /*1e1d0*/  STS.U16 [R4+UR6+0xa400], R22 ;  /* 0x00a4001604007988 */ /* 0x000fe80008000406 */
[----:B------:R-:W-:Y:S04]  /*1e1e0*/  STS.U16 [R4+UR6+0xac00], R5 ;  /* 0x00ac000504007988 */ /* 0x000fe80008000406 */
[----:B------:R-:W-:Y:S04]  /*1e1f0*/  STS.U16 [R4+UR6+0xb400], R6 ;  /* 0x00b4000604007988 */ /* 0x000fe80008000406 */
[----:B-----5:R-:W-:Y:S04]  /*1e200*/  STS.U16 [R4+UR6+0xbc00], R7 ;  /* 0x00bc000704007988 */ /* 0x020fe80008000406 */
        /* <DEDUP_REMOVED lines=8> */
[----:B------:R-:W5:Y:S04]  /*1e290*/  LDL.LU R6, [R1+0xf8] ;  /* 0x0000f80001067983 */ /* 0x000f680000300800 */
[----:B------:R-:W5:Y:S04]  /*1e2a0*/  LDL.LU R7, [R1+0xf0] ;  /* 0x0000f00001077983 */ /* 0x000f680000300800 */
[----:B------:R-:W5:Y:S04]  /*1e2b0*/  LDL.LU R26, [R1+0x98] ;  /* 0x00009800011a7983 */ /* 0x000f680000300800 */
[----:B------:R0:W-:Y:S04]  /*1e2c0*/  STS.U16 [R4+UR6+0xd400], R29 ;  /* 0x00d4001d04007988 */ /* 0x0001e80008000406 */
[----:B------:R-:W5:Y:S04]  /*1e2d0*/  LDL.LU R27, [R1+0x44] ;  /* 0x00004400011b7983 */ /* 0x000f680000300800 */
[----:B------:R1:W-:Y:S04]  /*1e2e0*/  STS.U16 [R4+UR6+0xe400], R9 ;  /* 0x00e4000904007988 */ /* 0x0003e80008000406 */
[----:B0-----:R-:W5:Y:S04]  /*1e2f0*/  LDL.LU R29, [R1+0x40] ;  /* 0x00004000011d7983 */ /* 0x001f680000300800 */
[----:B-1----:R-:W5:Y:S04]  /*1e300*/  LDL.LU R9, [R1+0x3c] ;  /* 0x00003c0001097983 */ /* 0x002f680000300800 */
[----:B--2---:R0:W-:Y:S04]  /*1e310*/  STS.U16 [R4+UR6+0xec00], R21 ;  /* 0x00ec001504007988 */ /* 0x0041e80008000406 */
[----:B0-----:R-:W2:Y:S04]  /*1e320*/  LDL.LU R21, [R1+0x38] ;  /* 0x0000380001157983 */ /* 0x001ea80000300800 */
[----:B---3--:R0:W-:Y:S04]  /*1e330*/  STS.U16 [R4+UR6+0xf400], R20 ;  /* 0x00f4001404007988 */ /* 0x0081e80008000406 */
[----:B----4-:R1:W-:Y:S04]  /*1e340*/  STS.U16 [R4+UR6+0xfc00], R18 ;  /* 0x00fc001204007988 */ /* 0x0103e80008000406 */
[----:B------:R3:W-:Y:S04]  /*1e350*/  STS.U16 [R4+UR6+0x10400], R19 ;  /* 0x0104001304007988 */ /* 0x0007e80008000406 */
[----:B0-----:R-:W4:Y:S04]  /*1e360*/  LDL.LU R20, [R1+0x34] ;  /* 0x0000340001147983 */ /* 0x001f280000300800 */
[----:B-1----:R-:W4:Y:S04]  /*1e370*/  LDL.LU R18, [R1+0x30] ;  /* 0x0000300001127983 */ /* 0x002f280000300800 */
[----:B------:R0:W-:Y:S04]  /*1e380*/  STS.U16 [R4+UR6+0x10c00], R17 ;  /* 0x010c001104007988 */ /* 0x0001e80008000406 */
[----:B---3--:R-:W3:Y:S04]  /*1e390*/  LDL.LU R19, [R1+0x2c] ;  /* 0x00002c0001137983 */ /* 0x008ee80000300800 */
        /* <DEDUP_REMOVED lines=10> */
[----:B-1----:R-:W3:Y:S04]  /*1e440*/  LDL.LU R23, [R1+0x10] ;  /* 0x0000100001177983 */ /* 0x002ee80000300800 */
[----:B-----5:R0:W-:Y:S04]  /*1e450*/  STS.U16 [R4+UR6+0x13c00], R8 ;  /* 0x013c000804007988 */ /* 0x0201e80008000406 */
        /* <DEDUP_REMOVED lines=16> */
[----:B------:R-:W-:Y:S04]  /*1e560*/  STS.U16 [R4+UR6+0x14400], R10 ;  /* 0x0144000a04007988 */ /* 0x000fe80008000406 */
[----:B-1----:R-:W5:Y:S04]  /*1e570*/  LDL.LU R29, [R1+0x4c4] ;  /* 0x0004c400011d7983 */ /* 0x002f680000300800 */
[----:B------:R-:W-:Y:S04]  /*1e580*/  STS.U16 [R4+UR6+0x14c00], R11 ;  /* 0x014c000b04007988 */ /* 0x000fe80008000406 */
[----:B--2---:R0:W-:Y:S04]  /*1e590*/  STS.U16 [R4+UR6+0x19400], R21 ;  /* 0x0194001504007988 */ /* 0x0041e80008000406 */
[----:B0-----:R-:W2:Y:S04]  /*1e5a0*/  LDL.LU R21, [R1+0x4b4] ;  /* 0x0004b40001157983 */ /* 0x001ea80000300800 */
[----:B----4-:R0:W-:Y:S04]  /*1e5b0*/  STS.U16 [R4+UR6+0x19c00], R20 ;  /* 0x019c001404007988 */ /* 0x0101e80008000406 */
[----:B------:R1:W-:Y:S04]  /*1e5c0*/  STS.U16 [R4+UR6+0x1a400], R18 ;  /* 0x01a4001204007988 */ /* 0x0003e80008000406 */
[----:B0-----:R-:W4:Y:S04]  /*1e5d0*/  LDL.LU R20, [R1+0x4a4] ;  /* 0x0004a40001147983 */ /* 0x001f280000300800 */
[----:B------:R-:W2:Y:S04]  /*1e5e0*/  LDL.LU R10, [R1+0x494] ;  /* 0x00049400010a7983 */ /* 0x000ea80000300800 */
[----:B------:R-:W2:Y:S04]  /*1e5f0*/  LDL.LU R11, [R1+0x484] ;  /* 0x00048400010b7983 */ /* 0x000ea80000300800 */
[----:B---3--:R0:W-:Y:S04]  /*1e600*/  STS.U16 [R4+UR6+0x1ac00], R19 ;  /* 0x01ac001304007988 */ /* 0x0081e80008000406 */
[----:B-1----:R-:W3:Y:S04]  /*1e610*/  LDL.LU R18, [R1+0x474] ;  /* 0x0004740001127983 */ /* 0x002ee80000300800 */
[----:B------:R1:W-:Y:S04]  /*1e620*/  STS.U16 [R4+UR6+0x1b400], R17 ;  /* 0x01b4001104007988 */ /* 0x0003e80008000406 */
[----:B0-----:R-:W2:Y:S04]  /*1e630*/  LDL.LU R19, [R1+0x464] ;  /* 0x0004640001137983 */ /* 0x001ea80000300800 */
[----:B------:R0:W-:Y:S04]  /*1e640*/  STS.U16 [R4+UR6+0x1bc00], R2 ;  /* 0x01bc000204007988 */ /* 0x0001e80008000406 */
[----:B-1----:R-:W2:Y:S04]  /*1e650*/  LDL.LU R17, [R1+0x454] ;  /* 0x0004540001117983 */ /* 0x002ea80000300800 */
        /* <DEDUP_REMOVED lines=8> */
[----:B0-----:R-:W2:Y:S04]  /*1e6e0*/  LDL.LU R23, [R1+0x324] ;  /* 0x0003240001177983 */ /* 0x001ea80000300800 */
[----:B-----5:R0:W-:Y:S04]  /*1e6f0*/  STS.U16 [R4+UR6+0x1e400], R9 ;  /* 0x01e4000904007988 */ /* 0x0201e80008000406 */
[----:B0-----:R-:W5:Y:S01]  /*1e700*/  LDL.LU R9, [R1+0x1d9c] ;  /* 0x001d9c0001097983 */ /* 0x001f620000300800 */
[----:B------:R-:W-:-:S03]  /*1e710*/  LOP3.LUT R16, R16, 0x60, RZ, 0x3c, !PT ;  /* 0x0000006010107812 */ /* 0x000fc600078e3cff */
[----:B------:R-:W-:Y:S04]  /*1e720*/  STS.U16 [R4+UR6+0x1fc00], R8 ;  /* 0x01fc000804007988 */ /* 0x000fe80008000406 */
[----:B------:R0:W-:Y:S04]  /*1e730*/  STS.U16 [R4+UR6+0x1ec00], R22 ;  /* 0x01ec001604007988 */ /* 0x0001e80008000406 */
[----:B0-----:R-:W2:Y:S04]  /*1e740*/  LDL.LU R22, [R1+0x314] ;  /* 0x0003140001167983 */ /* 0x001ea80000300800 */
[----:B-----5:R-:W-:Y:S04]  /*1e750*/  STS.U16 [R4+UR6+0x1f400], R9 ;  /* 0x01f4000904007988 */ /* 0x020fe80008000406 */
[----:B------:R0:W-:Y:S04]  /*1e760*/  STS.U16 [R16+UR6+0x600], R5 ;  /* 0x0006000510007988 */ /* 0x0001e80008000406 */
[----:B------:R1:W-:Y:S04]  /*1e770*/  STS.U16 [R16+UR6+0xe00], R6 ;  /* 0x000e000610007988 */ /* 0x0003e80008000406 */
[----:B------:R5:W-:Y:S04]  /*1e780*/  STS.U16 [R16+UR6+0x1600], R7 ;  /* 0x0016000710007988 */ /* 0x000be80008000406 */
[----:B0-----:R-:W3:Y:S04]  /*1e790*/  LDL.LU R5, [R1+0x304] ;  /* 0x0003040001057983 */ /* 0x001ee80000300800 */
[----:B-1----:R-:W3:Y:S04]  /*1e7a0*/  LDL.LU R6, [R1+0x2d4] ;  /* 0x0002d40001067983 */ /* 0x002ee80000300800 */
[----:B------:R0:W-:Y:S04]  /*1e7b0*/  STS.U16 [R16+UR6+0x1e00], R26 ;  /* 0x001e001a10007988 */ /* 0x0001e80008000406 */
[----:B-----5:R-:W5:Y:S04]  /*1e7c0*/  LDL.LU R7, [R1+0x2a4] ;  /* 0x0002a40001077983 */ /* 0x020f680000300800 */
[----:B------:R1:W-:Y:S04]  /*1e7d0*/  STS.U16 [R16+UR6+0x2600], R27 ;  /* 0x0026001b10007988 */ /* 0x0003e80008000406 */
[----:B0-----:R-:W5:Y:S04]  /*1e7e0*/  LDL.LU R26, [R1+0x284] ;  /* 0x00028400011a7983 */ /* 0x001f680000300800 */
[----:B------:R0:W-:Y:S04]  /*1e7f0*/  STS.U16 [R16+UR6+0x2e00], R29 ;  /* 0x002e001d10007988 */ /* 0x0001e80008000406 */
[----:B-1----:R-:W5:Y:S04]  /*1e800*/  LDL.LU R27, [R1+0x268] ;  /* 0x00026800011b7983 */ /* 0x002f680000300800 */
[----:B--2---:R1:W-:Y:S04]  /*1e810*/  STS.U16 [R16+UR6+0x3600], R21 ;  /* 0x0036001510007988 */ /* 0x0043e80008000406 */
[----:B0-----:R-:W2:Y:S04]  /*1e820*/  LDL.LU R29, [R1+0x24c] ;  /* 0x00024c00011d7983 */ /* 0x001ea80000300800 */
[----:B----4-:R0:W-:Y:S04]  /*1e830*/  STS.U16 [R16+UR6+0x3e00], R20 ;  /* 0x003e001410007988 */ /* 0x0101e80008000406 */
[----:B-1----:R-:W4:Y:S04]  /*1e840*/  LDL.LU R21, [R1+0x230] ;  /* 0x0002300001157983 */ /* 0x002f280000300800 */
[----:B0-----:R-:W4:Y:S04]  /*1e850*/  LDL.LU R20, [R1+0x210] ;  /* 0x0002100001147983 */ /* 0x001f280000300800 */
[----:B------:R0:W-:Y:S04]  /*1e860*/  STS.U16 [R16+UR6+0x7600], R15 ;  /* 0x0076000f10007988 */ /* 0x0001e80008000406 */
[----:B------:R1:W-:Y:S04]  /*1e870*/  STS.U16 [R16+UR6+0x7e00], R25 ;  /* 0x007e001910007988 */ /* 0x0003e80008000406 */
[----:B------:R1:W-:Y:S04]  /*1e880*/  STS.U16 [R16+UR6+0x8600], R24 ;  /* 0x0086001810007988 */ /* 0x0003e80008000406 */
[----:B0-----:R-:W4:Y:S04]  /*1e890*/  LDL.LU R15, [R1+0x200] ;  /* 0x00020000010f7983 */ /* 0x001f280000300800 */
[----:B-1----:R-:W4:Y:S04]  /*1e8a0*/  LDL.LU R25, [R1+0x1e4] ;  /* 0x0001e40001197983 */ /* 0x002f280000300800 */
[----:B------:R-:W4:Y:S04]  /*1e8b0*/  LDL.LU R24, [R1+0x1d4] ;  /* 0x0001d40001187983 */ /* 0x000f280000300800 */
[----:B------:R-:W4:Y:S04]  /*1e8c0*/  LDL.LU R8, [R1+0x1d0] ;  /* 0x0001d00001087983 */ /* 0x000f280000300800 */
[----:B------:R-:W4:Y:S04]  /*1e8d0*/  LDL.LU R4, [R1+0x1c0] ;  /* 0x0001c00001047983 */ /* 0x000f280000300800 */
[----:B------:R0:W-:Y:S04]  /*1e8e0*/  STS.U16 [R16+UR6+0x4600], R10 ;  /* 0x0046000a10007988 */ /* 0x0001e80008000406 */
[----:B------:R-:W4:Y:S04]  /*1e8f0*/  LDL.LU R9, [R1+0x1ac] ;  /* 0x0001ac0001097983 */ /* 0x000f280000300800 */
[----:B------:R1:W-:Y:S04]  /*1e900*/  STS.U16 [R16+UR6+0x4e00], R11 ;  /* 0x004e000b10007988 */ /* 0x0003e80008000406 */
        /* <DEDUP_REMOVED lines=14> */
[----:B------:R0:W-:Y:S04]  /*1e9f0*/  STS.U16 [R16+UR6+0x9e00], R5 ;  /* 0x009e000510007988 */ /* 0x0001e80008000406 */
[----:B------:R1:W-:Y:S04]  /*1ea00*/  STS.U16 [R16+UR6+0xa600], R6 ;  /* 0x00a6000610007988 */ /* 0x0003e80008000406 */
[----:B0-----:R-:W3:Y:S04]  /*1ea10*/  LDL.LU R5, [R1+0x124] ;  /* 0x0001240001057983 */ /* 0x001ee80000300800 */
[----:B-----5:R0:W-:Y:S04]  /*1ea20*/  STS.U16 [R16+UR6+0xae00], R7 ;  /* 0x00ae000710007988 */ /* 0x0201e80008000406 */
[----:B-1----:R-:W5:Y:S04]  /*1ea30*/  LDL.LU R6, [R1+0x114] ;  /* 0x0001140001067983 */ /* 0x002f680000300800 */
        /* <DEDUP_REMOVED lines=16> */
[----:B------:R-:W4:Y:S04]  /*1eb40*/  LDL.LU R24, [R1+0x1d90] ;  /* 0x001d900001187983 */ /* 0x000f280000300800 */
[----:B------:R0:W-:Y:S04]  /*1eb50*/  STS.U16 [R16+UR6+0xf600], R8 ;  /* 0x00f6000810007988 */ /* 0x0001e80008000406 */
[----:B------:R-:W-:Y:S04]  /*1eb60*/  STS.U16 [R16+UR6+0x10600], R9 ;  /* 0x0106000910007988 */ /* 0x000fe80008000406 */
[----:B------:R1:W-:Y:S04]  /*1eb70*/  STS.U16 [R16+UR6+0x10e00], R10 ;  /* 0x010e000a10007988 */ /* 0x0003e80008000406 */
[----:B0-----:R-:W4:Y:S04]  /*1eb80*/  LDL.LU R8, [R1+0x280] ;  /* 0x0002800001087983 */ /* 0x001f280000300800 */
[----:B---3--:R0:W-:Y:S04]  /*1eb90*/  STS.U16 [R16+UR6+0x11600], R11 ;  /* 0x0116000b10007988 */ /* 0x0081e80008000406 */
[----:B-1----:R-:W3:Y:S04]  /*1eba0*/  LDL.LU R10, [R1+0x274] ;  /* 0x00027400010a7983 */ /* 0x002ee80000300800 */
        /* <DEDUP_REMOVED lines=17> */
[----:B-----5:R1:W-:Y:S04]  /*1ecc0*/  STS.U16 [R16+UR6+0x15600], R6 ;  /* 0x0156000610007988 */ /* 0x0203e80008000406 */
[----:B0-----:R-:W5:Y:S04]  /*1ecd0*/  LDL.LU R5, [R1+0x1d84] ;  /* 0x001d840001057983 */ /* 0x001f680000300800 */
[----:B------:R0:W-:Y:S04]  /*1ece0*/  STS.U16 [R16+UR6+0x15e00], R7 ;  /* 0x015e000710007988 */ /* 0x0001e80008000406 */
[----:B-1----:R-:W5:Y:S04]  /*1ecf0*/  LDL.LU R6, [R1+0x1d80] ;  /* 0x001d800001067983 */ /* 0x002f680000300800 */
[----:B------:R1:W-:Y:S04]  /*1ed00*/  STS.U16 [R16+UR6+0x16600], R26 ;  /* 0x0166001a10007988 */ /* 0x0003e80008000406 */
[----:B0-----:R-:W5:Y:S04]  /*1ed10*/  LDL.LU R7, [R1+0x1d7c] ;  /* 0x001d7c0001077983 */ /* 0x001f680000300800 */
[----:B--2---:R0:W-:Y:S04]  /*1ed20*/  STS.U16 [R16+UR6+0x16e00], R27 ;  /* 0x016e001b10007988 */ /* 0x0041e80008000406 */
[----:B-1----:R-:W2:Y:S04]  /*1ed30*/  LDL.LU R26, [R1+0x1d78] ;  /* 0x001d7800011a7983 */ /* 0x002ea80000300800 */
[----:B----4-:R1:W-:Y:S04]  /*1ed40*/  STS.U16 [R16+UR6+0x17600], R29 ;  /* 0x0176001d10007988 */ /* 0x0103e80008000406 */
[----:B0-----:R-:W4:Y:S04]  /*1ed50*/  LDL.LU R27, [R1+0x1d74] ;  /* 0x001d7400011b7983 */ /* 0x001f280000300800 */
[----:B------:R0:W-:Y:S04]  /*1ed60*/  STS.U16 [R16+UR6+0x17e00], R21 ;  /* 0x017e001510007988 */ /* 0x0001e80008000406 */
[----:B-1----:R-:W4:Y:S04]  /*1ed70*/  LDL.LU R29, [R1+0x1d70] ;  /* 0x001d7000011d7983 */ /* 0x002f280000300800 */
[----:B------:R1:W-:Y:S04]  /*1ed80*/  STS.U16 [R16+UR6+0x18600], R20 ;  /* 0x0186001410007988 */ /* 0x0003e80008000406 */
[----:B0-----:R-:W4:Y:S04]  /*1ed90*/  LDL.LU R21, [R1+0x1d6c] ;  /* 0x001d6c0001157983 */ /* 0x001f280000300800 */
[----:B-1----:R-:W4:Y:S04]  /*1eda0*/  LDL.LU R20, [R1+0x1d68] ;  /* 0x001d680001147983 */ /* 0x002f280000300800 */
[----:B---3--:R-:W-:Y:S04]  /*1edb0*/  STS.U16 [R16+UR6+0x1ce00], R22 ;  /* 0x01ce001610007988 */ /* 0x008fe80008000406 */
[----:B-----5:R-:W-:Y:S04]  /*1edc0*/  STS.U16 [R16+UR6+0x1c600], R5 ;  /* 0x01c6000510007988 */ /* 0x020fe80008000406 */
[----:B------:R-:W-:Y:S04]  /*1edd0*/  STS.U16 [R16+UR6+0x1be00], R6 ;  /* 0x01be000610007988 */ /* 0x000fe80008000406 */
[----:B------:R-:W-:Y:S04]  /*1ede0*/  STS.U16 [R16+UR6+0x1b600], R7 ;  /* 0x01b6000710007988 */ /* 0x000fe80008000406 */
[----:B--2---:R-:W-:Y:S04]  /*1edf0*/  STS.U16 [R16+UR6+0x1ae00], R26 ;  /* 0x01ae001a10007988 */ /* 0x004fe80008000406 */
[----:B----4-:R-:W-:Y:S04]  /*1ee00*/  STS.U16 [R16+UR6+0x1a600], R27 ;  /* 0x01a6001b10007988 */ /* 0x010fe80008000406 */
[----:B------:R-:W-:Y:S04]  /*1ee10*/  STS.U16 [R16+UR6+0x19e00], R29 ;  /* 0x019e001d10007988 */ /* 0x000fe80008000406 */
[----:B------:R-:W-:Y:S04]  /*1ee20*/  STS.U16 [R16+UR6+0x19600], R21 ;  /* 0x0196001510007988 */ /* 0x000fe80008000406 */
[----:B------:R0:W-:Y:S04]  /*1ee30*/  STS.U16 [R16+UR6+0x18e00], R20 ;  /* 0x018e001410007988 */ /* 0x0001e80008000406 */
[----:B0-----:R-:W2:Y:S04]  /*1ee40*/  LDL.LU R20, [R1+0x1d64] ;  /* 0x001d640001147983 */ /* 0x001ea80000300800 */
[----:B------:R-:W3:Y:S04]  /*1ee50*/  LDL.LU R21, [R1+0x1d60] ;  /* 0x001d600001157983 */ /* 0x000ee80000300800 */
[----:B------:R-:W4:Y:S04]  /*1ee60*/  LDL.LU R29, [R1+0x220] ;  /* 0x00022000011d7983 */ /* 0x000f280000300800 */
[----:B------:R-:W4:Y:S04]  /*1ee70*/  LDL.LU R27, [R1+0x214] ;  /* 0x00021400011b7983 */ /* 0x000f280000300800 */
[----:B------:R-:W5:Y:S04]  /*1ee80*/  LDL.LU R26, [R1+0x228] ;  /* 0x00022800011a7983 */ /* 0x000f680000300800 */
[----:B------:R-:W2:Y:S04]  /*1ee90*/  LDL.LU R7, [R1+0x238] ;  /* 0x0002380001077983 */ /* 0x000ea80000300800 */
[----:B------:R-:W3:Y:S04]  /*1eea0*/  LDL.LU R6, [R1+0x25c] ;  /* 0x00025c0001067983 */ /* 0x000ee80000300800 */
[----:B------:R-:W4:Y:S04]  /*1eeb0*/  LDL.LU R5, [R1+0x264] ;  /* 0x0002640001057983 */ /* 0x000f280000300800 */
[----:B------:R-:W4:Y:S04]  /*1eec0*/  LDL.LU R22, [R1+0x27c] ;  /* 0x00027c0001167983 */ /* 0x000f280000300800 */
[----:B------:R-:W-:Y:S04]  /*1eed0*/  STS.U16 [R16+UR6+0x1d600], R23 ;  /* 0x01d6001710007988 */ /* 0x000fe80008000406 */
[----:B------:R-:W-:Y:S04]  /*1eee0*/  STS.U16 [R16+UR6+0x1de00], R24 ;  /* 0x01de001810007988 */ /* 0x000fe80008000406 */
[----:B------:R-:W-:Y:S04]  /*1eef0*/  STS.U16 [R16+UR6+0x1e600], R25 ;  /* 0x01e6001910007988 */ /* 0x000fe80008000406 */
[----:B------:R-:W-:Y:S04]  /*1ef00*/  STS.U16 [R16+UR6+0x1ee00], R15 ;  /* 0x01ee000f10007988 */ /* 0x000fe80008000406 */
[----:B------:R0:W-:Y:S04]  /*1ef10*/  STS.U16 [R16+UR6+0x1f600], R14 ;  /* 0x01f6000e10007988 */ /* 0x0001e80008000406 */
[----:B------:R-:W-:Y:S01]  /*1ef20*/  STS.U16 [R16+UR6+0x1fe00], R12 ;  /* 0x01fe000c10007988 */ /* 0x000fe20008000406 */
[----:B-----5:R-:W-:-:S02]  /*1ef30*/  F2FP.BF16.F32.PACK_AB R4, R26, R4 ;  /* 0x000000041a04723e */ /* 0x020fc400000010ff */
[----:B--2---:R-:W-:Y:S02]  /*1ef40*/  F2FP.BF16.F32.PACK_AB R11, R7, R11 ;  /* 0x0000000b070b723e */ /* 0x004fe400000010ff */
[----:B------:R-:W-:Y:S02]  /*1ef50*/  F2FP.BF16.F32.PACK_AB R7, R17, R2 ;  /* 0x000000021107723e */ /* 0x000fe400000010ff */
[----:B---3--:R-:W-:Y:S01]  /*1ef60*/  F2FP.BF16.F32.PACK_AB R9, R6, R9 ;  /* 0x000000090609723e */ /* 0x008fe200000010ff */
[----:B------:R-:W2:Y:S01]  /*1ef70*/  LDL.LU R17, [R1+0x2e0] ;  /* 0x0002e00001117983 */ /* 0x000ea20000300800 */
[----:B----4-:R-:W-:Y:S02]  /*1ef80*/  F2FP.BF16.F32.PACK_AB R6, R27, R29 ;  /* 0x0000001d1b06723e */ /* 0x010fe400000010ff */
[----:B------:R-:W-:Y:S01]  /*1ef90*/  F2FP.BF16.F32.PACK_AB R10, R5, R10 ;  /* 0x0000000a050a723e */ /* 0x000fe200000010ff */
[----:B0-----:R-:W3:Y:S01]  /*1efa0*/  LDL.LU R14, [R1+0x2e4] ;  /* 0x0002e400010e7983 */ /* 0x001ee20000300800 */
[----:B------:R-:W-:-:S02]  /*1efb0*/  F2FP.BF16.F32.PACK_AB R5, R18, R19 ;  /* 0x000000131205723e */ /* 0x000fc400000010ff */
[----:B------:R-:W-:-:S05]  /*1efc0*/  F2FP.BF16.F32.PACK_AB R8, R22, R8 ;  /* 0x000000081608723e */ /* 0x000fca00000010ff */
[----:B------:R-:W-:Y:S04]  /*1efd0*/  STSM.16.M88.4 [R13+0x28000], R8 ;  /* 0x028000080d007844 */ /* 0x000fe80000000200 */
[----:B------:R-:W-:Y:S01]  /*1efe0*/  STSM.16.M88.4 [R13+0x29000], R4 ;  /* 0x029000040d007844 */ /* 0x000fe20000000200 */
[----:B------:R-:W-:Y:S01]  /*1eff0*/  BAR.SYNC.DEFER_BLOCKING 0x0 ;  /* 0x0000000000007b1d */ /* 0x000fe20000010000 */
[----:B------:R-:W-:-:S05]  /*1f000*/  LOP3.LUT R29, R3, 0x10, R0, 0x78, !PT ;  /* 0x00000010031d7812 */ /* 0x000fca00078e7800 */
[----:B------:R-:W4:Y:S04]  /*1f010*/  LDL.LU R0, [R1+0x2e8] ;  /* 0x0002e80001007983 */ /* 0x000f280000300800 */
[----:B------:R-:W5:Y:S04]  /*1f020*/  LDL.LU R15, [R1+0x2ec] ;  /* 0x0002ec00010f7983 */ /* 0x000f680000300800 */
[----:B------:R-:W0:Y:S04]  /*1f030*/  LDSM.16.M88.4 R4, [R29+UR6+0x28000] ;  /* 0x028000061d04783b */ /* 0x000e280008000200 */
[----:B------:R-:W1:Y:S04]  /*1f040*/  LDSM.16.M88.4 R8, [R28+UR6+0x4000] ;  /* 0x004000061c08783b */ /* 0x000e680008000200 */
[----:B------:R-:W-:Y:S04]  /*1f050*/  LDSM.16.M88.4 R24, [R28+UR6] ;  /* 0x000000061c18783b */ /* 0x000fe80008000200 */
[----:B0-----:R0:W-:Y:S04]  /*1f060*/  STL.64 [R1+0x1d58], R6 ;  /* 0x001d580601007387 */ /* 0x0011e80000100a00 */
[----:B------:R-:W-:Y:S01]  /*1f070*/  STL.64 [R1+0x1d50], R4 ;  /* 0x001d500401007387 */ /* 0x000fe20000100a00 */
[----:B-1----:R-:W-:-:S03]  /*1f080*/  MOV R2, R9 ;  /* 0x0000000900027202 */ /* 0x002fc60000000f00 */
[----:B------:R-:W-:Y:S04]  /*1f090*/  STL [R1+0x1d1c], R29 ;  /* 0x001d1c1d01007387 */ /* 0x000fe80000100800 */
[----:B------:R-:W-:Y:S01]  /*1f0a0*/  STL.64 [R1+0x50], R8 ;  /* 0x0000500801007387 */ /* 0x000fe20000100a00 */
[----:B0-----:R-:W-:-:S03]  /*1f0b0*/  IMAD.MOV.U32 R7, RZ, RZ, R8 ;  /* 0x000000ffff077224 */ /* 0x001fc600078e0008 */
[----:B------:R-:W-:Y:S04]  /*1f0c0*/  STL.64 [R1+0x58], R10 ;  /* 0x0000580a01007387 */ /* 0x000fe80000100a00 */
[----:B------:R-:W0:Y:S04]  /*1f0d0*/  LDSM.16.M88.4 R8, [R28+UR6+0x8000] ;  /* 0x008000061c08783b */ /* 0x000e280008000200 */
[----:B0-----:R-:W-:Y:S04]  /*1f0e0*/  STL.64 [R1+0x80], R8 ;  /* 0x0000800801007387 */ /* 0x001fe80000100a00 */
[----:B------:R-:W-:Y:S04]  /*1f0f0*/  STL.64 [R1+0x88], R10 ;  /* 0x0000880a01007387 */ /* 0x000fe80000100a00 */
[----:B------:R-:W0:Y:S04]  /*1f100*/  LDSM.16.M88.4 R8, [R28+UR6+0xc000] ;  /* 0x00c000061c08783b */ /* 0x000e280008000200 */
[----:B0-----:R-:W-:Y:S01]  /*1f110*/  STL.64 [R1+0x70], R8 ;  /* 0x0000700801007387 */ /* 0x001fe20000100a00 */
[----:B------:R-:W-:-:S03]  /*1f120*/  MOV R29, R9 ;  /* 0x00000009001d7202 */ /* 0x000fc60000000f00 */
[----:B------:R-:W-:Y:S04]  /*1f130*/  STL.64 [R1+0x78], R10 ;  /* 0x0000780a01007387 */ /* 0x000fe80000100a00 */
[----:B------:R-:W0:Y:S04]  /*1f140*/  LDSM.16.M88.4 R8, [R28+UR6+0x10000] ;  /* 0x010000061c08783b */ /* 0x000e280008000200 */
[----:B------:R-:W5:Y:S04]  /*1f150*/  LDL.LU R6, [R1+0x2f0] ;  /* 0x0002f00001067983 */ /* 0x000f680000300800 */
[----:B------:R-:W5:Y:S04]  /*1f160*/  LDL.LU R5, [R1+0x2f4] ;  /* 0x0002f40001057983 */ /* 0x000f680000300800 */
[----:B------:R-:W5:Y:S04]  /*1f170*/  LDL.LU R4, [R1+0x2f8] ;  /* 0x0002f80001047983 */ /* 0x000f680000300800 */
[----:B------:R-:W-:Y:S04]  /*1f180*/  STL.64 [R1+0x30], R24 ;  /* 0x0000301801007387 */ /* 0x000fe80000100a00 */
[----:B------:R-:W-:Y:S04]  /*1f190*/  STL.64 [R1+0x38], R26 ;  /* 0x0000381a01007387 */ /* 0x000fe80000100a00 */
[----:B0-----:R-:W-:Y:S04]  /*1f1a0*/  STL.64 [R1+0x60], R8 ;  /* 0x0000600801007387 */ /* 0x001fe80000100a00 */
[----:B------:R0:W-:Y:S04]  /*1f1b0*/  STL.64 [R1+0x68], R10 ;  /* 0x0000680a01007387 */ /* 0x0001e80000100a00 */
[----:B0-----:R-:W5:Y:S04]  /*1f1c0*/  LDL.LU R11, [R1+0x2fc] ;  /* 0x0002fc00010b7983 */ /* 0x001f680000300800 */
[----:B------:R-:W5:Y:S04]  /*1f1d0*/  LDL.LU R3, [R1+0x540] ;  /* 0x0005400001037983 */ /* 0x000f680000300800 */
[----:B------:R-:W5:Y:S01]  /*1f1e0*/  LDL R18, [R1+0x2bc] ;  /* 0x0002bc0001127983 */ /* 0x000f620000100800 */
[----:B------:R-:W-:Y:S01]  /*1f1f0*/  IMAD.MOV.U32 R23, RZ, RZ, R8 ;  /* 0x000000ffff177224 */ /* 0x000fe200078e0008 */
[----:B------:R-:W-:Y:S01]  /*1f200*/  MOV R16, R7 ;  /* 0x0000000700107202 */ /* 0x000fe20000000f00 */
[C---:B---3--:R-:W-:Y:S01]  /*1f210*/  FMUL R13, R20.reuse, R14 ;  /* 0x0000000e140d7220 */ /* 0x048fe20000400000 */
[----:B----4-:R-:W-:Y:S01]  /*1f220*/  FMUL R14, R21, R0 ;  /* 0x00000000150e7220 */ /* 0x010fe20000400000 */
[----:B------:R-:W-:Y:S01]  /*1f230*/  MOV R0, R9 ;  /* 0x0000000900007202 */ /* 0x000fe20000000f00 */
[----:B--2---:R-:W-:Y:S01]  /*1f240*/  FMUL R12, R20, R17 ;  /* 0x00000011140c7220 */ /* 0x004fe20000400000 */
[----:B------:R-:W-:-:S02]  /*1f250*/  IMAD.MOV.U32 R17, RZ, RZ, R2 ;  /* 0x000000ffff117224 */ /* 0x000fc400078e0002 */
[C---:B-----5:R-:W-:Y:S01]  /*1f260*/  FMUL R8, R20.reuse, R6 ;  /* 0x0000000614087220 */ /* 0x060fe20000400000 */
[----:B------:R-:W-:Y:S01]  /*1f270*/  FMUL R9, R20, R5 ;  /* 0x0000000514097220 */ /* 0x000fe20000400000 */
[C---:B------:R-:W-:Y:S02]  /*1f280*/  FMUL R10, R21.reuse, R4 ;  /* 0x00000004150a7220 */ /* 0x040fe40000400000 */
[----:B------:R-:W0:Y:S04]  /*1f290*/  LDSM.16.M88.4 R4, [R28+UR6+0x14000] ;  /* 0x014000061c04783b */ /* 0x000e280008000200 */
[----:B------:R1:W-:Y:S04]  /*1f2a0*/  STL [R1+0x1d40], R18 ;  /* 0x001d401201007387 */ /* 0x0003e80000100800 */
[----:B------:R-:W2:Y:S04]  /*1f2b0*/  LDL.LU R19, [R1+0x330] ;  /* 0x0003300001137983 */ /* 0x000ea80000300800 */
[----:B-1----:R-:W3:Y:S04]  /*1f2c0*/  LDL.LU R18, [R1+0x334] ;  /* 0x0003340001127983 */ /* 0x002ee80000300800 */
[----:B------:R-:W4:Y:S04]  /*1f2d0*/  LDL.LU R2, [R1+0x338] ;  /* 0x0003380001027983 */ /* 0x000f280000300800 */
[----:B------:R-:W-:Y:S04]  /*1f2e0*/  STL.64 [R1+0x1d48], R16 ;  /* 0x001d481001007387 */ /* 0x000fe80000100a00 */
[----:B------:R-:W5:Y:S04]  /*1f2f0*/  LDL R22, [R1+0x2ac] ;  /* 0x0002ac0001167983 */ /* 0x000f680000100800 */
[----:B0-----:R-:W-:Y:S04]  /*1f300*/  STL.64 [R1+0x90], R4 ;  /* 0x0000900401007387 */ /* 0x001fe80000100a00 */
[----:B------:R0:W-:Y:S04]  /*1f310*/  STL.64 [R1+0x98], R6 ;  /* 0x0000980601007387 */ /* 0x0001e80000100a00 */
[----:B0-----:R-:W2:Y:S04]  /*1f320*/  LDL.LU.64 R6, [R1+0x1d58] ;  /* 0x001d580001067983 */ /* 0x001ea80000300a00 */
[----:B------:R-:W2:Y:S01]  /*1f330*/  LDL.LU.64 R4, [R1+0x1d50] ;  /* 0x001d500001047983 */ /* 0x000ea20000300a00 */
[----:B------:R-:W-:-:S07]  /*1f340*/  FMUL R15, R21, R15 ;  /* 0x0000000f150f7220 */ /* 0x000fce0000400000 */
[----:B--2---:R-:W-:-:S15]  /*1f350*/  HMMA.16816.F32.BF16 R12, R4, R24, R12 ;  /* 0x00000018040c723c */ /* 0x004fde000004180c */
[----:B------:R-:W-:-:S04]  /*1f360*/  NOP ;  /* 0x0000000000007918 */ /* 0x000fc80000000000 */
[----:B------:R0:W-:Y:S02]  /*1f370*/  STL.64 [R1+0x100], R12 ;  /* 0x0001000c01007387 */ /* 0x0001e40000100a00 */
[C---:B0-----:R-:W-:Y:S01]  /*1f380*/  FMUL R12, R20.reuse, R19 ;  /* 0x00000013140c7220 */ /* 0x041fe20000400000 */
[----:B---3--:R-:W-:Y:S02]  /*1f390*/  FMUL R13, R20, R18 ;  /* 0x00000012140d7220 */ /* 0x008fe40000400000 */
[----:B------:R-:W0:Y:S01]  /*1f3a0*/  LDSM.16.M88.4 R16, [R28+UR6+0x18000] ;  /* 0x018000061c10783b */ /* 0x000e220008000200 */
[----:B------:R-:W-:Y:S02]  /*1f3b0*/  MOV R26, R15 ;  /* 0x0000000f001a7202 */ /* 0x000fe40000000f00 */
[----:B------:R-:W-:-:S03]  /*1f3c0*/  MOV R27, R14 ;  /* 0x0000000e001b7202 */ /* 0x000fc60000000f00 */
[----:B------:R1:W-:Y:S04]  /*1f3d0*/  STL [R1+0x1cc4], R26 ;  /* 0x001cc41a01007387 */ /* 0x0003e80000100800 */
[----:B-1----:R-:W5:Y:S04]  /*1f3e0*/  LDL.LU R26, [R1+0x544] ;  /* 0x00054400011a7983 */ /* 0x002f680000300800 */
[----:B------:R-:W-:Y:S04]  /*1f3f0*/  STL [R1+0x1cc0], R27 ;  /* 0x001cc01b01007387 */ /* 0x000fe80000100800 */
[----:B------:R-:W2:Y:S04]  /*1f400*/  LDL.LU R15, [R1+0x33c] ;  /* 0x00033c00010f7983 */ /* 0x000ea80000300800 */
[----:B------:R-:W3:Y:S04]  /*1f410*/  LDL.LU R25, [R1+0x344] ;  /* 0x0003440001197983 */ /* 0x000ee80000300800 */
[----:B------:R-:W2:Y:S04]  /*1f420*/  LDL.LU R24, [R1+0x348] ;  /* 0x0003480001187983 */ /* 0x000ea80000300800 */
[----:B0-----:R0:W-:Y:S04]  /*1f430*/  STL.64 [R1+0x40], R16 ;  /* 0x0000401001007387 */ /* 0x0011e80000100a00 */
[----:B------:R1:W-:Y:S04]  /*1f440*/  STL.64 [R1+0x48], R18 ;  /* 0x0000481201007387 */ /* 0x0003e80000100a00 */
[----:B0-----:R-:W2:Y:S01]  /*1f450*/  LDL.LU.64 R16, [R1+0x1d48] ;  /* 0x001d480001107983 */ /* 0x001ea20000300a00 */
[----:B------:R-:W-:-:S03]  /*1f460*/  FMUL R11, R21, R11 ;  /* 0x0000000b150b7220 */ /* 0x000fc60000400000 */
[----:B------:R-:W3:Y:S04]  /*1f470*/  LDL.LU R27, [R1+0x34c] ;  /* 0x00034c00011b7983 */ /* 0x000ee80000300800 */
[----:B-1----:R-:W3:Y:S01]  /*1f480*/  LDL.LU R18, [R1+0x1d40] ;  /* 0x001d400001127983 */ /* 0x002ee20000300800 */
[----:B----4-:R-:W-:Y:S01]  /*1f490*/  FMUL R14, R21, R2 ;  /* 0x00000002150e7220 */ /* 0x010fe20000400000 */
[----:B--2---:R-:W-:-:S15]  /*1f4a0*/  HMMA.16816.F32.BF16 R8, R4, R16, R8 ;  /* 0x000000100408723c */ /* 0x004fde0000041808 */
[----:B------:R-:W-:-:S04]  /*1f4b0*/  NOP ;  /* 0x0000000000007918 */ /* 0x000fc80000000000 */
[----:B------:R-:W-:Y:S04]  /*1f4c0*/  STL.64 [R1+0xf0], R8 ;  /* 0x0000f00801007387 */ /* 0x000fe80000100a00 */
[----:B------:R0:W-:Y:S04]  /*1f4d0*/  STL.64 [R1+0xf8], R10 ;  /* 0x0000f80a01007387 */ /* 0x0001e80000100a00 */
[----:B0-----:R-:W2:Y:S04]  /*1f4e0*/  LDL.LU R11, [R1+0x340] ;  /* 0x00034000010b7983 */ /* 0x001ea80000300800 */
[----:B------:R-:W-:Y:S04]  /*1f4f0*/  STL.64 [R1+0x1d38], R6 ;  /* 0x001d380601007387 */ /* 0x000fe80000100a00 */
[----:B------:R-:W-:Y:S04]  /*1f500*/  STL.64 [R1+0x1d30], R4 ;  /* 0x001d300401007387 */ /* 0x000fe80000100a00 */
[----:B------:R-:W4:Y:S04]  /*1f510*/  LDL.LU R16, [R1+0x350] ;  /* 0x0003500001107983 */ /* 0x000f280000300800 */
[----:B------:R-:W4:Y:S04]  /*1f520*/  LDL.LU R17, [R1+0x354] ;  /* 0x0003540001117983 */ /* 0x000f280000300800 */
[----:B------:R-:W2:Y:S04]  /*1f530*/  LDL.LU R2, [R1+0x358] ;  /* 0x0003580001027983 */ /* 0x000ea80000300800 */
[----:B------:R-:W2:Y:S04]  /*1f540*/  LDL.LU R19, [R1+0x35c] ;  /* 0x00035c0001137983 */ /* 0x000ea80000300800 */
[----:B------:R-:W0:Y:S01]  /*1f550*/  LDSM.16.M88.4 R4, [R28+UR6+0x1c000] ;  /* 0x01c000061c04783b */ /* 0x000e220008000200 */
[----:B---3--:R-:W-:Y:S01]  /*1f560*/  FMUL R9, R20, R25 ;  /* 0x0000001914097220 */ /* 0x008fe20000400000 */
[C---:B------:R-:W-:Y:S01]  /*1f570*/  FMUL R10, R21.reuse, R24 ;  /* 0x00000018150a7220 */ /* 0x040fe20000400000 */
[----:B0-----:R-:W-:Y:S01]  /*1f580*/  IMAD.MOV.U32 R25, RZ, RZ, R4 ;  /* 0x000000ffff197224 */ /* 0x001fe200078e0004 */
[----:B------:R-:W-:Y:S01]  /*1f590*/  MOV R24, R5 ;  /* 0x0000000500187202 */ /* 0x000fe20000000f00 */
[----:B--2---:R-:W-:Y:S04]  /*1f5a0*/  STL.64 [R1+0x1d28], R18 ;  /* 0x001d281201007387 */ /* 0x004fe80000100a00 */
[----:B----4-:R0:W-:Y:S04]  /*1f5b0*/  STL.64 [R1+0x1d20], R16 ;  /* 0x001d201001007387 */ /* 0x0101e80000100a00 */
[----:B0-----:R-:W2:Y:S04]  /*1f5c0*/  LDL R16, [R1+0x80] ;  /* 0x0000800001107983 */ /* 0x001ea80000100800 */
[----:B------:R-:W2:Y:S04]  /*1f5d0*/  LDL R17, [R1+0x84] ;  /* 0x0000840001117983 */ /* 0x000ea80000100800 */
[----:B------:R-:W-:Y:S04]  /*1f5e0*/  STL.64 [R1+0x20], R4 ;  /* 0x0000200401007387 */ /* 0x000fe80000100a00 */
[----:B------:R0:W-:Y:S04]  /*1f5f0*/  STL.64 [R1+0x28], R6 ;  /* 0x0000280601007387 */ /* 0x0001e80000100a00 */
[----:B0-----:R-:W2:Y:S04]  /*1f600*/  LDL.LU.64 R6, [R1+0x1d38] ;  /* 0x001d380001067983 */ /* 0x001ea80000300a00 */
[----:B------:R-:W2:Y:S01]  /*1f610*/  LDL.LU.64 R4, [R1+0x1d30] ;  /* 0x001d300001047983 */ /* 0x000ea20000300a00 */
[----:B------:R-:W-:-:S03]  /*1f620*/  FMUL R15, R21, R15 ;  /* 0x0000000f150f7220 */ /* 0x000fc60000400000 */
[----:B------:R-:W-:Y:S04]  /*1f630*/  STL [R1+0x1c90], R28 ;  /* 0x001c901c01007387 */ /* 0x000fe80000100800 */
[----:B------:R-:W3:Y:S01]  /*1f640*/  LDL.LU.64 R18, [R1+0x1d28] ;  /* 0x001d280001127983 */ /* 0x000ee20000300a00 */
[----:B--2---:R-:W-:Y:S03]  /*1f650*/  HMMA.16816.F32.BF16 R12, R4, R16, R12 ;  /* 0x00000010040c723c */ /* 0x004fe6000004180c */
[----:B------:R-:W2:-:S15]  /*1f660*/  LDL.LU.64 R16, [R1+0x1d20] ;  /* 0x001d200001107983 */ /* 0x000e9e0000300a00 */
[----:B------:R-:W-:Y:S01]  /*1f670*/  NOP ;  /* 0x0000000000007918 */ /* 0x000fe20000000000 */
[----:B------:R0:W-:Y:S04]  /*1f680*/  STL.64 [R1+0xe0], R12 ;  /* 0x0000e00c01007387 */ /* 0x0001e80000100a00 */
[----:B------:R1:W-:Y:S04]  /*1f690*/  STL.64 [R1+0xe8], R14 ;  /* 0x0000e80e01007387 */ /* 0x0003e80000100a00 */
[----:B0-----:R-:W4:Y:S01]  /*1f6a0*/  LDL R12, [R1+0x70] ;  /* 0x00007000010c7983 */ /* 0x001f220000100800 */
[----:B------:R-:W-:-:S03]  /*1f6b0*/  MOV R13, R29 ;  /* 0x0000001d000d7202 */ /* 0x000fc60000000f00 */
[----:B------:R-:W2:Y:S01]  /*1f6c0*/  LDL.LU R29, [R1+0x1d1c] ;  /* 0x001d1c00011d7983 */ /* 0x000ea20000300800 */
[----:B------:R-:W-:Y:S01]  /*1f6d0*/  FMUL R8, R20, R11 ;  /* 0x0000000b14087220 */ /* 0x000fe20000400000 */
[C---:B------:R-:W-:Y:S01]  /*1f6e0*/  FMUL R11, R21.reuse, R27 ;  /* 0x0000001b150b7220 */ /* 0x040fe20000400000 */
[----:B---3--:R-:W-:Y:S01]  /*1f6f0*/  FADD R3, -R18, R3 ;  /* 0x0000000312037221 */ /* 0x008fe20000000100 */
[----:B------:R-:W-:Y:S02]  /*1f700*/  FMUL R18, R21, R2 ;  /* 0x0000000215127220 */ /* 0x000fe40000400000 */
[----:B------:R-:W3:Y:S01]  /*1f710*/  LDL.LU R2, [R1+0x36c] ;  /* 0x00036c0001027983 */ /* 0x000ee20000300800 */
[----:B-----5:R-:W-:Y:S02]  /*1f720*/  FADD R22, -R22, R26 ;  /* 0x0000001a16167221 */ /* 0x020fe40000000100 */
[----:B----4-:R-:W-:-:S15]  /*1f730*/  HMMA.16816.F32.BF16 R8, R4, R12, R8 ;  /* 0x0000000c0408723c */ /* 0x010fde0000041808 */
[----:B------:R-:W-:-:S04]  /*1f740*/  NOP ;  /* 0x0000000000007918 */ /* 0x000fc80000000000 */
[----:B------:R-:W-:Y:S04]  /*1f750*/  STL.64 [R1+0xd0], R8 ;  /* 0x0000d00801007387 */ /* 0x000fe80000100a00 */
[----:B------:R-:W-:Y:S04]  /*1f760*/  STL.64 [R1+0xd8], R10 ;  /* 0x0000d80a01007387 */ /* 0x000fe80000100a00 */
[----:B--2---:R-:W0:Y:S04]  /*1f770*/  LDSM.16.M88.4 R8, [R29+UR6+0x29000] ;  /* 0x029000061d08783b */ /* 0x004e280008000200 */
[----:B------:R-:W2:Y:S04]  /*1f780*/  LDL.LU R12, [R1+0x360] ;  /* 0x00036000010c7983 */ /* 0x000ea80000300800 */
[----:B------:R-:W4:Y:S04]  /*1f790*/  LDL.LU R13, [R1+0x364] ;  /* 0x00036400010d7983 */ /* 0x000f280000300800 */
[----:B-1----:R-:W5:Y:S04]  /*1f7a0*/  LDL.LU R14, [R1+0x368] ;  /* 0x00036800010e7983 */ /* 0x002f680000300800 */
[----:B0-----:R-:W-:Y:S04]  /*1f7b0*/  STL.64 [R1+0x1cf0], R10 ;  /* 0x001cf00a01007387 */ /* 0x001fe80000100a00 */
[----:B------:R0:W-:Y:S04]  /*1f7c0*/  STL.64 [R1+0x1ce8], R8 ;  /* 0x001ce80801007387 */ /* 0x0001e80000100a00 */
[----:B------:R-:W2:Y:S01]  /*1f7d0*/  LDL.LU R26, [R1+0x370] ;  /* 0x00037000011a7983 */ /* 0x000ea20000300800 */
[----:B0-----:R-:W-:-:S03]  /*1f7e0*/  IMAD.MOV.U32 R8, RZ, RZ, R25 ;  /* 0x000000ffff087224 */ /* 0x001fc600078e0019 */
[----:B------:R-:W3:Y:S01]  /*1f7f0*/  LDL.LU R25, [R1+0x374] ;  /* 0x0003740001197983 */ /* 0x000ee20000300800 */
[----:B------:R-:W-:Y:S01]  /*1f800*/  MOV R9, R24 ;  /* 0x0000001800097202 */ /* 0x000fe20000000f00 */
[C---:B------:R-:W-:Y:S01]  /*1f810*/  FMUL R16, R20.reuse, R16 ;  /* 0x0000001014107220 */ /* 0x040fe20000400000 */
[----:B------:R-:W-:Y:S01]  /*1f820*/  FMUL R17, R20, R17 ;  /* 0x0000001114117220 */ /* 0x000fe20000400000 */
[----:B------:R-:W-:Y:S01]  /*1f830*/  FMUL R19, R21, R19 ;  /* 0x0000001315137220 */ /* 0x000fe20000400000 */
[----:B------:R-:W-:Y:S01]  /*1f840*/  MOV R24, R23 ;  /* 0x0000001700187202 */ /* 0x000fe20000000f00 */
[----:B--2---:R-:W-:Y:S04]  /*1f850*/  STL [R1+0x1d18], R26 ;  /* 0x001d181a01007387 */ /* 0x004fe80000100800 */
[----:B---3--:R0:W-:Y:S04]  /*1f860*/  STL [R1+0x1d14], R25 ;  /* 0x001d141901007387 */ /* 0x0081e80000100800 */
[----:B------:R-:W2:Y:S01]  /*1f870*/  LDL.LU R10, [R1+0x378] ;  /* 0x00037800010a7983 */ /* 0x000ea20000300800 */
[----:B0-----:R-:W-:-:S03]  /*1f880*/  IMAD.MOV.U32 R25, RZ, RZ, R0 ;  /* 0x000000ffff197224 */ /* 0x001fc600078e0000 */
[----:B------:R-:W3:Y:S04]  /*1f890*/  LDL.LU R0, [R1+0x37c] ;  /* 0x00037c0001007983 */ /* 0x000ee80000300800 */
[----:B------:R-:W2:Y:S01]  /*1f8a0*/  LDL.LU R26, [R1+0x1d18] ;  /* 0x001d1800011a7983 */ /* 0x000ea20000300800 */
[----:B------:R-:W-:Y:S03]  /*1f8b0*/  HMMA.16816.F32.BF16 R16, R4, R24, R16 ;  /* 0x000000180410723c */ /* 0x000fe60000041810 */
[----:B------:R-:W2:Y:S04]  /*1f8c0*/  LDL.LU R25, [R1+0x1d14] ;  /* 0x001d140001197983 */ /* 0x000ea80000300800 */
[----:B------:R-:W2:-:S12]  /*1f8d0*/  LDL.LU R24, [R1+0x380] ;  /* 0x0003800001187983 */ /* 0x000e980000300800 */
[----:B------:R-:W-:Y:S04]  /*1f8e0*/  STL.64 [R1+0xc0], R16 ;  /* 0x0000c01001007387 */ /* 0x000fe80000100a00 */
[----:B------:R-:W-:Y:S04]  /*1f8f0*/  STL.64 [R1+0xc8], R18 ;  /* 0x0000c81201007387 */ /* 0x000fe80000100a00 */
[----:B------:R-:W2:Y:S04]  /*1f900*/  LDL.LU R23, [R1+0x384] ;  /* 0x0003840001177983 */ /* 0x000ea80000300800 */
[----:B------:R-:W2:Y:S01]  /*1f910*/  LDL.LU R11, [R1+0x388] ;  /* 0x00038800010b7983 */ /* 0x000ea20000300800 */
[C---:B------:R-:W-:Y:S01]  /*1f920*/  FMUL R12, R20.reuse, R12 ;  /* 0x0000000c140c7220 */ /* 0x040fe20000400000 */
[C---:B----4-:R-:W-:Y:S01]  /*1f930*/  FMUL R13, R20.reuse, R13 ;  /* 0x0000000d140d7220 */ /* 0x050fe20000400000 */
[C---:B-----5:R-:W-:Y:S01]  /*1f940*/  FMUL R14, R21.reuse, R14 ;  /* 0x0000000e150e7220 */ /* 0x060fe20000400000 */
[----:B------:R-:W-:Y:S01]  /*1f950*/  FMUL R15, R21, R2 ;  /* 0x00000002150f7220 */ /* 0x000fe20000400000 */
[----:B--2---:R-:W-:Y:S04]  /*1f960*/  STL [R1+0x1d10], R11 ;  /* 0x001d100b01007387 */ /* 0x004fe80000100800 */
[----:B------:R0:W-:Y:S04]  /*1f970*/  STL.64 [R1+0x1d08], R8 ;  /* 0x001d080801007387 */ /* 0x0001e80000100a00 */
[----:B0-----:R-:W2:Y:S01]  /*1f980*/  LDL.LU.64 R8, [R1+0x90] ;  /* 0x0000900001087983 */ /* 0x001ea20000300a00 */
[----:B------:R-:W-:-:S03]  /*1f990*/  FMUL R16, R20, R26 ;  /* 0x0000001a14107220 */ /* 0x000fc60000400000 */
[----:B------:R-:W4:Y:S01]  /*1f9a0*/  LDL.LU R11, [R1+0x1d10] ;  /* 0x001d1000010b7983 */ /* 0x000f220000300800 */
[----:B------:R-:W-:Y:S01]  /*1f9b0*/  FMUL R18, R21, R10 ;  /* 0x0000000a15127220 */ /* 0x000fe20000400000 */
[----:B--2---:R-:W-:Y:S01]  /*1f9c0*/  HMMA.16816.F32.BF16 R12, R4, R8, R12 ;  /* 0x00000008040c723c */ /* 0x004fe2000004180c */
[----:B------:R-:W-:Y:S02]  /*1f9d0*/  MOV R26, R8 ;  /* 0x00000008001a7202 */ /* 0x000fe40000000f00 */
[----:B------:R-:W-:Y:S02]  /*1f9e0*/  MOV R27, R9 ;  /* 0x00000009001b7202 */ /* 0x000fe40000000f00 */
[----:B------:R-:W2:-:S14]  /*1f9f0*/  LDL.LU.64 R8, [R1+0x1d08] ;  /* 0x001d080001087983 */ /* 0x000e9c0000300a00 */
[----:B------:R-:W-:Y:S04]  /*1fa00*/  STL.64 [R1+0xb0], R12 ;  /* 0x0000b00c01007387 */ /* 0x000fe80000100a00 */
[----:B------:R-:W-:Y:S04]  /*1fa10*/  STL [R1+0xb8], R14 ;  /* 0x0000b80e01007387 */ /* 0x000fe80000100800 */
[----:B------:R-:W5:Y:S01]  /*1fa20*/  LDL.LU R10, [R1+0x38c] ;  /* 0x00038c00010a7983 */ /* 0x000f620000300800 */
[----:B------:R-:W-:Y:S01]  /*1fa30*/  FMUL R17, R20, R25 ;  /* 0x0000001914117220 */ /* 0x000fe20000400000 */
[----:B---3--:R-:W-:-:S02]  /*1fa40*/  FMUL R19, R21, R0 ;  /* 0x0000000015137220 */ /* 0x008fc40000400000 */
[----:B-----5:R-:W-:Y:S04]  /*1fa50*/  STL [R1+0x1d00], R10 ;  /* 0x001d000a01007387 */ /* 0x020fe80000100800 */
[----:B--2---:R0:W-:Y:S04]  /*1fa60*/  STL.64 [R1+0x1cf8], R8 ;  /* 0x001cf80801007387 */ /* 0x0041e80000100a00 */
[----:B0-----:R-:W2:Y:S01]  /*1fa70*/  LDL.LU.64 R8, [R1+0x40] ;  /* 0x0000400001087983 */ /* 0x001ea20000300a00 */
[----:B------:R-:W-:Y:S01]  /*1fa80*/  FMUL R12, R20, R24 ;  /* 0x00000018140c7220 */ /* 0x000fe20000400000 */
[----:B--2---:R-:W-:Y:S01]  /*1fa90*/  HMMA.16816.F32.BF16 R16, R4, R8, R16 ;  /* 0x000000080410723c */ /* 0x004fe20000041810 */
[----:B------:R-:W-:-:S02]  /*1faa0*/  MOV R25, R8 ;  /* 0x0000000800197202 */ /* 0x000fc40000000f00 */
[----:B------:R-:W-:-:S15]  /*1fab0*/  MOV R24, R9 ;  /* 0x0000000900187202 */ /* 0x000fde0000000f00 */
[----:B------:R-:W-:Y:S01]  /*1fac0*/  NOP ;  /* 0x0000000000007918 */ /* 0x000fe20000000000 */
[----:B------:R-:W-:Y:S04]  /*1fad0*/  STL.64 [R1+0x130], R16 ;  /* 0x0001301001007387 */ /* 0x000fe80000100a00 */
[----:B------:R0:W-:Y:S04]  /*1fae0*/  STL.64 [R1+0x138], R18 ;  /* 0x0001381201007387 */ /* 0x0001e80000100a00 */
[----:B------:R-:W2:Y:S04]  /*1faf0*/  LDL.LU R10, [R1+0x1d00] ;  /* 0x001d0000010a7983 */ /* 0x000ea80000300800 */
[----:B------:R-:W3:Y:S01]  /*1fb00*/  LDL.LU.64 R8, [R1+0x1cf8] ;  /* 0x001cf80001087983 */ /* 0x000ee20000300a00 */
[----:B------:R-:W-:-:S02]  /*1fb10*/  IMAD.MOV.U32 R28, RZ, RZ, R15 ;  /* 0x000000ffff1c7224 */ /* 0x000fc400078e000f */
[----:B------:R-:W-:Y:S01]  /*1fb20*/  FMUL R13, R20, R23 ;  /* 0x00000017140d7220 */ /* 0x000fe20000400000 */
[----:B----4-:R-:W-:Y:S01]  /*1fb30*/  FMUL R14, R21, R11 ;  /* 0x0000000b150e7220 */ /* 0x010fe20000400000 */
[----:B------:R-:W-:Y:S01]  /*1fb40*/  FMUL R3, R3, 1.4426950216293334961 ;  /* 0x3fb8aa3b03037820 */ /* 0x000fe20000400000 */
[----:B------:R-:W4:Y:S03]  /*1fb50*/  LDL.LU R20, [R1+0x390] ;  /* 0x0003900001147983 */ /* 0x000f260000300800 */
[----:B------:R1:W4:Y:S01]  /*1fb60*/  MUFU.EX2 R2, R3 ;  /* 0x0000000300027308 */ /* 0x0003220000000800 */
[----:B0-----:R-:W5:Y:S01]  /*1fb70*/  LDL.LU R19, [R1+0x394] ;  /* 0x0003940001137983 */ /* 0x001f620000300800 */
[----:B-1----:R-:W-:-:S03]  /*1fb80*/  FMUL R3, R22, 1.4426950216293334961 ;  /* 0x3fb8aa3b16037820 */ /* 0x002fc60000400000 */
[----:B------:R-:W4:Y:S04]  /*1fb90*/  LDL.LU R22, [R1+0x398] ;  /* 0x0003980001167983 */ /* 0x000f280000300800 */
[----:B------:R-:W4:Y:S04]  /*1fba0*/  LDL.LU R23, [R1+0x39c] ;  /* 0x00039c0001177983 */ /* 0x000f280000300800 */
[----:B------:R-:W-:Y:S04]  /*1fbb0*/  STL.64 [R1+0x1cd0], R26 ;  /* 0x001cd01a01007387 */ /* 0x000fe80000100a00 */
[----:B------:R0:W-:Y:S01]  /*1fbc0*/  STL.64 [R1+0x1cc8], R24 ;  /* 0x001cc81801007387 */ /* 0x0001e20000100a00 */
[----:B------:R1:W1:Y:S03]  /*1fbd0*/  MUFU.EX2 R0, R3 ;  /* 0x0000000300007308 */ /* 0x0002660000000800 */
[----:B0-----:R-:W4:Y:S04]  /*1fbe0*/  LDL.LU R24, [R1+0x80] ;  /* 0x0000800001187983 */ /* 0x001f280000300800 */
[----:B------:R-:W4:Y:S04]  /*1fbf0*/  LDL.LU R25, [R1+0x84] ;  /* 0x0000840001197983 */ /* 0x000f280000300800 */
[----:B------:R-:W4:Y:S04]  /*1fc00*/  LDL.LU R16, [R1+0x70] ;  /* 0x0000700001107983 */ /* 0x000f280000300800 */
[----:B------:R-:W4:Y:S01]  /*1fc10*/  LDL.LU R17, [R1+0x74] ;  /* 0x0000740001117983 */ /* 0x000f220000300800 */
[----:B--2---:R-:W-:-:S03]  /*1fc20*/  FMUL R15, R21, R10 ;  /* 0x0000000a150f7220 */ /* 0x004fc60000400000 */
[----:B------:R-:W2:Y:S04]  /*1fc30*/  LDL.LU.64 R10, [R1+0x1cf0] ;  /* 0x001cf000010a7983 */ /* 0x000ea80000300a00 */
[----:B---3--:R-:W-:Y:S01]  /*1fc40*/  HMMA.16816.F32.BF16 R4, R4, R8, R12 ;  /* 0x000000080404723c */ /* 0x008fe2000004180c */
[----:B------:R-:W2:-:S15]  /*1fc50*/  LDL.LU.64 R8, [R1+0x1ce8] ;  /* 0x001ce80001087983 */ /* 0x000e9e0000300a00 */
[----:B------:R-:W-:-:S03]  /*1fc60*/  NOP ;  /* 0x0000000000007918 */ /* 0x000fc60000000000 */
[----:B------:R0:W-:Y:S04]  /*1fc70*/  STL.64 [R1+0xa0], R4 ;  /* 0x0000a00401007387 */ /* 0x0001e80000100a00 */
[----:B------:R3:W-:Y:S04]  /*1fc80*/  STL [R1+0xa8], R6 ;  /* 0x0000a80601007387 */ /* 0x0007e80000100800 */
[----:B------:R-:W2:Y:S01]  /*1fc90*/  LDL.LU R12, [R1+0x30] ;  /* 0x00003000010c7983 */ /* 0x000ea20000300800 */
[----:B-1----:R-:W-:-:S03]  /*1fca0*/  IMAD.MOV.U32 R3, RZ, RZ, R7 ;  /* 0x000000ffff037224 */ /* 0x002fc600078e0007 */
[----:B------:R-:W2:Y:S04]  /*1fcb0*/  LDL.LU R13, [R1+0x34] ;  /* 0x00003400010d7983 */ /* 0x000ea80000300800 */
[----:B0-----:R-:W2:Y:S04]  /*1fcc0*/  LDL.LU R4, [R1+0x3a0] ;  /* 0x0003a00001047983 */ /* 0x001ea80000300800 */
[----:B------:R-:W2:Y:S04]  /*1fcd0*/  LDL.LU R5, [R1+0x3a4] ;  /* 0x0003a40001057983 */ /* 0x000ea80000300800 */
[----:B---3--:R-:W3:Y:S04]  /*1fce0*/  LDL.LU R6, [R1+0x3a8] ;  /* 0x0003a80001067983 */ /* 0x008ee80000300800 */
[----:B------:R-:W2:Y:S04]  /*1fcf0*/  LDL.LU R7, [R1+0x3ac] ;  /* 0x0003ac0001077983 */ /* 0x000ea80000300800 */
[----:B------:R-:W2:Y:S04]  /*1fd00*/  LDL.LU R27, [R1+0x3b8] ;  /* 0x0003b800011b7983 */ /* 0x000ea80000300800 */
[----:B------:R-:W2:Y:S01]  /*1fd10*/  LDL.LU R26, [R1+0x3bc] ;  /* 0x0003bc00011a7983 */ /* 0x000ea20000300800 */
[C---:B----4-:R-:W-:Y:S01]  /*1fd20*/  FMUL R20, R2.reuse, R20 ;  /* 0x0000001402147220 */ /* 0x050fe20000400000 */
[----:B-----5:R-:W-:Y:S01]  /*1fd30*/  FMUL R21, R2, R19 ;  /* 0x0000001302157220 */ /* 0x020fe20000400000 */
[C---:B------:R-:W-:Y:S01]  /*1fd40*/  FMUL R22, R0.reuse, R22 ;  /* 0x0000001600167220 */ /* 0x040fe20000400000 */
[----:B------:R-:W-:Y:S01]  /*1fd50*/  FMUL R23, R0, R23 ;  /* 0x0000001700177220 */ /* 0x000fe20000400000 */
[----:B--2---:R-:W-:Y:S04]  /*1fd60*/  STL.64 [R1+0x1ce0], R26 ;  /* 0x001ce01a01007387 */ /* 0x004fe80000100a00 */
[----:B------:R0:W-:Y:S04]  /*1fd70*/  STL.64 [R1+0x1cd8], R24 ;  /* 0x001cd81801007387 */ /* 0x0001e80000100a00 */
[----:B0-----:R-:W2:Y:S04]  /*1fd80*/  LDL.LU R24, [R1+0x50] ;  /* 0x0000500001187983 */ /* 0x001ea80000300800 */
[----:B------:R-:W2:Y:S01]  /*1fd90*/  LDL.LU R25, [R1+0x54] ;  /* 0x0000540001197983 */ /* 0x000ea20000300800 */
[C---:B------:R-:W-:Y:S03]  /*1fda0*/  HMMA.16816.F32.BF16 R20, R8.reuse, R12, R20 ;  /* 0x0000000c0814723c */ /* 0x040fe60000041814 */
[----:B------:R-:W4:Y:S04]  /*1fdb0*/  LDL.LU R19, [R1+0x3c8] ;  /* 0x0003c80001137983 */ /* 0x000f280000300800 */
[----:B------:R-:W5:Y:S04]  /*1fdc0*/  LDL.LU R18, [R1+0x3cc] ;  /* 0x0003cc0001127983 */ /* 0x000f680000300800 */
[----:B------:R-:W4:Y:S04]  /*1fdd0*/  LDL.LU R15, [R1+0x3d0] ;  /* 0x0003d000010f7983 */ /* 0x000f280000300800 */
[----:B------:R-:W4:Y:S04]  /*1fde0*/  LDL.LU R14, [R1+0x3d4] ;  /* 0x0003d400010e7983 */ /* 0x000f280000300800 */
[----:B------:R-:W4:Y:S04]  /*1fdf0*/  LDL.LU R13, [R1+0x3d8] ;  /* 0x0003d800010d7983 */ /* 0x000f280000300800 */
[----:B------:R0:W-:Y:S01]  /*1fe00*/  STL.64 [R1+0x1c50], R22 ;  /* 0x001c501601007387 */ /* 0x0001e20000100a00 */
[C---:B------:R-:W-:Y:S01]  /*1fe10*/  FMUL R4, R2.reuse, R4 ;  /* 0x0000000402047220 */ /* 0x040fe20000400000 */
[----:B------:R-:W-:Y:S01]  /*1fe20*/  FMUL R5, R2, R5 ;  /* 0x0000000502057220 */ /* 0x000fe20000400000 */
[C---:B---3--:R-:W-:Y:S01]  /*1fe30*/  FMUL R6, R0.reuse, R6 ;  /* 0x0000000600067220 */ /* 0x048fe20000400000 */
[----:B------:R-:W-:Y:S01]  /*1fe40*/  FMUL R7, R0, R7 ;  /* 0x0000000700077220 */ /* 0x000fe20000400000 */
[----:B0-----:R-:W3:Y:S04]  /*1fe50*/  LDL.LU R22, [R1+0x3c0] ;  /* 0x0003c00001167983 */ /* 0x001ee80000300800 */
[----:B------:R-:W3:Y:S04]  /*1fe60*/  LDL.LU R23, [R1+0x3c4] ;  /* 0x0003c40001177983 */ /* 0x000ee80000300800 */
[----:B------:R0:W-:Y:S04]  /*1fe70*/  STL.64 [R1+0x1c48], R20 ;  /* 0x001c481401007387 */ /* 0x0001e80000100a00 */
[----:B0-----:R-:W3:Y:S04]  /*1fe80*/  LDL.LU R20, [R1+0x3b0] ;  /* 0x0003b00001147983 */ /* 0x001ee80000300800 */
[----:B------:R-:W4:Y:S04]  /*1fe90*/  LDL.LU R21, [R1+0x3b4] ;  /* 0x0003b40001157983 */ /* 0x000f280000300800 */
[----:B------:R-:W5:Y:S04]  /*1fea0*/  LDL.LU R12, [R1+0x3dc] ;  /* 0x0003dc00010c7983 */ /* 0x000f680000300800 */
[----:B------:R-:W5:Y:S01]  /*1feb0*/  LDL.LU.64 R26, [R1+0x1ce0] ;  /* 0x001ce000011a7983 */ /* 0x000f620000300a00 */
[----:B--2---:R-:W-:Y:S03]  /*1fec0*/  HMMA.16816.F32.BF16 R4, R8, R24, R4 ;  /* 0x000000180804723c */ /* 0x004fe60000041804 */
[----:B------:R-:W2:-:S15]  /*1fed0*/  LDL.LU.64 R24, [R1+0x1cd8] ;  /* 0x001cd80001187983 */ /* 0x000e9e0000300a00 */
[----:B------:R-:W-:Y:S01]  /*1fee0*/  NOP ;  /* 0x0000000000007918 */ /* 0x000fe20000000000 */
[----:B------:R3:W-:Y:S04]  /*1fef0*/  STL.64 [R1+0x10], R4 ;  /* 0x0000100401007387 */ /* 0x0007e80000100a00 */
[----:B------:R5:W-:Y:S01]  /*1ff00*/  STL.64 [R1+0x18], R6 ;  /* 0x0000180601007387 */ /* 0x000be20000100a00 */
[C---:B---3--:R-:W-:Y:S01]  /*1ff10*/  FMUL R4, R2.reuse, R20 ;  /* 0x0000001402047220 */ /* 0x048fe20000400000 */
[----:B----4-:R-:W-:Y:S01]  /*1ff20*/  FMUL R5, R2, R21 ;  /* 0x0000001502057220 */ /* 0x010fe20000400000 */
[C---:B-----5:R-:W-:Y:S01]  /*1ff30*/  FMUL R6, R0.reuse, R27 ;  /* 0x0000001b00067220 */ /* 0x060fe20000400000 */
[----:B------:R-:W-:Y:S02]  /*1ff40*/  FMUL R7, R0, R26 ;  /* 0x0000001a00077220 */ /* 0x000fe40000400000 */
[----:B------:R-:W3:Y:S05]  /*1ff50*/  LDL.LU.64 R26, [R1+0x1cd0] ;  /* 0x001cd000011a7983 */ /* 0x000eea0000300a00 */
[----:B--2---:R-:W-:Y:S01]  /*1ff60*/  HMMA.16816.F32.BF16 R4, R8, R24, R4 ;  /* 0x000000180804723c */ /* 0x004fe20000041804 */
[----:B------:R-:W2:-:S15]  /*1ff70*/  LDL.LU.64 R24, [R1+0x1cc8] ;  /* 0x001cc80001187983 */ /* 0x000e9e0000300a00 */
[----:B------:R-:W-:-:S03]  /*1ff80*/  NOP ;  /* 0x0000000000007918 */ /* 0x000fc60000000000 */
[----:B------:R0:W-:Y:S04]  /*1ff90*/  STL.64 [R1+0x190], R4 ;  /* 0x0001900401007387 */ /* 0x0001e80000100a00 */
[----:B------:R1:W-:Y:S01]  /*1ffa0*/  STL.64 [R1+0x198], R6 ;  /* 0x0001980601007387 */ /* 0x0003e20000100a00 */
[C---:B0-----:R-:W-:Y:S01]  /*1ffb0*/  FMUL R4, R2.reuse, R22 ;  /* 0x0000001602047220 */ /* 0x041fe20000400000 */
[----:B------:R-:W-:Y:S01]  /*1ffc0*/  FMUL R5, R2, R23 ;  /* 0x0000001702057220 */ /* 0x000fe20000400000 */
[C---:B-1----:R-:W-:Y:S01]  /*1ffd0*/  FMUL R6, R0.reuse, R19 ;  /* 0x0000001300067220 */ /* 0x042fe20000400000 */
[----:B------:R-:W-:-:S07]  /*1ffe0*/  FMUL R7, R0, R18 ;  /* 0x0000001200077220 */ /* 0x000fce0000400000 */
[----:B------:R-:W-:Y:S01]  /*1fff0*/  HMMA.16816.F32.BF16 R20, R8, R16, R4 ;  /* 0x000000100814723c */ /* 0x000fe20000041804 */
[----:B------:R-:W-:Y:S01]  /*20000*/  LOP3.LUT R16, R29, 0x20, RZ, 0x3c, !PT ;  /* 0x000000201d107812 */ /* 0x000fe200078e3cff */
[----:B------:R-:W-:-:S15]  /*20010*/  FMUL R7, R0, R12 ;  /* 0x0000000c00077220 */ /* 0x000fde0000400000 */
[----:B------:R-:W-:Y:S02]  /*20020*/  NOP ;  /* 0x0000000000007918 */ /* 0x000fe40000000000 */
[----:B------:R-:W-:Y:S04]  /*20030*/  STL.64 [R1+0x180], R20 ;  /* 0x0001801401007387 */ /* 0x000fe80000100a00 */
[----:B------:R-:W-:Y:S04]  /*20040*/  STL.64 [R1+0x188], R22 ;  /* 0x0001881601007387 */ /* 0x000fe80000100a00 */
[----:B------:R-:W-:Y:S04]  /*20050*/  STL [R1+0x2a8], R16 ;  /* 0x0002a81001007387 */ /* 0x000fe80000100800 */
[----:B------:R-:W4:Y:S01]  /*20060*/  LDL.LU R12, [R1+0x400] ;  /* 0x00040000010c7983 */ /* 0x000f220000300800 */
[----:B------:R-:W-:Y:S01]  /*20070*/  FMUL R6, R0, R13 ;  /* 0x0000000d00067220 */ /* 0x000fe20000400000 */
[----:B---3--:R-:W-:Y:S01]  /*20080*/  MOV R13, R27 ;  /* 0x0000001b000d7202 */ /* 0x008fe20000000f00 */
[C---:B------:R-:W-:Y:S01]  /*20090*/  FMUL R4, R2.reuse, R15 ;  /* 0x0000000f02047220 */ /* 0x040fe20000400000 */
[----:B------:R-:W-:Y:S01]  /*200a0*/  FMUL R5, R2, R14 ;  /* 0x0000000e02057220 */ /* 0x000fe20000400000 */
[----:B----4-:R0:W-:Y:S02]  /*200b0*/  STL [R1+0x1ca8], R12 ;  /* 0x001ca80c01007387 */ /* 0x0101e40000100800 */
[----:B0-----:R-:W-:-:S02]  /*200c0*/  MOV R12, R26 ;  /* 0x0000001a000c7202 */ /* 0x001fc40000000f00 */
[----:B------:R-:W3:Y:S04]  /*200d0*/  LDL.LU R26, [R1+0x1cc4] ;  /* 0x001cc400011a7983 */ /* 0x000ee80000300800 */
[----:B------:R-:W4:Y:S04]  /*200e0*/  LDL.LU R27, [R1+0x1cc0] ;  /* 0x001cc000011b7983 */ /* 0x000f280000300800 */
[----:B------:R-:W5:Y:S04]  /*200f0*/  LDL.LU R15, [R1+0x3e8] ;  /* 0x0003e800010f7983 */ /* 0x000f680000300800 */
[----:B------:R-:W5:Y:S04]  /*20100*/  LDL.LU R14, [R1+0x3ec] ;  /* 0x0003ec00010e7983 */ /* 0x000f680000300800 */
[----:B-----5:R-:W-:Y:S04]  /*20110*/  STL.64 [R1+0x1cb8], R14 ;  /* 0x001cb80e01007387 */ /* 0x020fe80000100a00 */
[----:B------:R0:W-:Y:S04]  /*20120*/  STL.64 [R1+0x1cb0], R12 ;  /* 0x001cb00c01007387 */ /* 0x0001e80000100a00 */
[----:B0-----:R-:W5:Y:S04]  /*20130*/  LDL.LU R12, [R1+0x60] ;  /* 0x00006000010c7983 */ /* 0x001f680000300800 */
[----:B------:R-:W5:Y:S04]  /*20140*/  LDL.LU R13, [R1+0x64] ;  /* 0x00006400010d7983 */ /* 0x000f680000300800 */
[----:B------:R-:W2:Y:S04]  /*20150*/  LDL.LU R20, [R1+0x100] ;  /* 0x0001000001147983 */ /* 0x000ea80000300800 */
[----:B------:R-:W2:Y:S01]  /*20160*/  LDL.LU R21, [R1+0x104] ;  /* 0x0001040001157983 */ /* 0x000ea20000300800 */
[----:B----4-:R-:W-:Y:S01]  /*20170*/  IMAD.MOV.U32 R22, RZ, RZ, R27 ;  /* 0x000000ffff167224 */ /* 0x010fe200078e001b */
[----:B---3--:R-:W-:-:S02]  /*20180*/  MOV R23, R26 ;  /* 0x0000001a00177202 */ /* 0x008fc40000000f00 */
[----:B------:R-:W3:Y:S04]  /*20190*/  LDL.LU R19, [R1+0x3f4] ;  /* 0x0003f40001137983 */ /* 0x000ee80000300800 */
[----:B------:R-:W4:Y:S04]  /*201a0*/  LDL.LU R18, [R1+0x3f8] ;  /* 0x0003f80001127983 */ /* 0x000f280000300800 */
[----:B------:R-:W3:Y:S04]  /*201b0*/  LDL.LU R17, [R1+0x3fc] ;  /* 0x0003fc0001117983 */ /* 0x000ee80000300800 */
[----:B------:R0:W-:Y:S04]  /*201c0*/  STL.64 [R1+0x1ca0], R22 ;  /* 0x001ca01601007387 */ /* 0x0001e80000100a00 */
[----:B0-----:R-:W3:Y:S04]  /*201d0*/  LDL.LU R22, [R1+0x3e4] ;  /* 0x0003e40001167983 */ /* 0x001ee80000300800 */
[----:B------:R-:W4:Y:S01]  /*201e0*/  LDL.LU R23, [R1+0x3f0] ;  /* 0x0003f00001177983 */ /* 0x000f220000300800 */
[----:B-----5:R-:W-:Y:S03]  /*201f0*/  HMMA.16816.F32.BF16 R4, R8, R12, R4 ;  /* 0x0000000c0804723c */ /* 0x020fe60000041804 */
[----:B--2---:R-:W-:Y:S04]  /*20200*/  STL.64 [R1+0x1c98], R20 ;  /* 0x001c981401007387 */ /* 0x004fe80000100a00 */
[----:B------:R-:W2:Y:S04]  /*20210*/  LDL.LU.64 R14, [R1+0x1cb8] ;  /* 0x001cb800010e7983 */ /* 0x000ea80000300a00 */
[----:B------:R-:W5:Y:S08]  /*20220*/  LDL.LU.64 R12, [R1+0x1cb0] ;  /* 0x001cb000010c7983 */ /* 0x000f700000300a00 */
[----:B------:R-:W-:Y:S04]  /*20230*/  STL.64 [R1+0x170], R4 ;  /* 0x0001700401007387 */ /* 0x000fe80000100a00 */
[----:B------:R0:W-:Y:S04]  /*20240*/  STL.64 [R1+0x178], R6 ;  /* 0x0001780601007387 */ /* 0x0001e80000100a00 */
[----:B0-----:R-:W4:Y:S01]  /*20250*/  LDL.LU R7, [R1+0x3e0] ;  /* 0x0003e00001077983 */ /* 0x001f220000300800 */
[----:B---3--:R-:W-:Y:S01]  /*20260*/  FMUL R5, R2, R22 ;  /* 0x0000001602057220 */ /* 0x008fe20000400000 */
[----:B------:R-:W-:Y:S01]  /*20270*/  MOV R20, R25 ;  /* 0x0000001900147202 */ /* 0x000fe20000000f00 */
[----:B------:R-:W-:-:S02]  /*20280*/  IMAD.MOV.U32 R21, RZ, RZ, R24 ;  /* 0x000000ffff157224 */ /* 0x000fc400078e0018 */
[----:B------:R-:W-:Y:S01]  /*20290*/  LDSM.16.M88.4 R24, [R16+UR6+0x28000] ;  /* 0x028000061018783b */ /* 0x000fe20008000200 */
[----:B--2---:R-:W-:Y:S01]  /*202a0*/  FMUL R6, R0, R15 ;  /* 0x0000000f00067220 */ /* 0x004fe20000400000 */
[----:B----4-:R-:W-:Y:S01]  /*202b0*/  FMUL R4, R2, R7 ;  /* 0x0000000702047220 */ /* 0x010fe20000400000 */
[----:B------:R-:W-:-:S07]  /*202c0*/  FMUL R7, R0, R14 ;  /* 0x0000000e00077220 */ /* 0x000fce0000400000 */
[----:B-----5:R-:W-:Y:S01]  /*202d0*/  HMMA.16816.F32.BF16 R4, R8, R12, R4 ;  /* 0x0000000c0804723c */ /* 0x020fe20000041804 */
[----:B------:R-:W2:Y:S04]  /*202e0*/  LDL.LU R12, [R1+0x1ca8] ;  /* 0x001ca800010c7983 */ /* 0x000ea80000300800 */
[----:B------:R-:W3:Y:S04]  /*202f0*/  LDL.LU R13, [R1+0x404] ;  /* 0x00040400010d7983 */ /* 0x000ee80000300800 */
[----:B------:R-:W4:Y:S10]  /*20300*/  LDL.LU R14, [R1+0x408] ;  /* 0x00040800010e7983 */ /* 0x000f340000300800 */
[----:B------:R0:W-:Y:S04]  /*20310*/  STL.64 [R1+0x160], R4 ;  /* 0x0001600401007387 */ /* 0x0001e80000100a00 */
[----:B------:R1:W-:Y:S04]  /*20320*/  STL.64 [R1+0x168], R6 ;  /* 0x0001680601007387 */ /* 0x0003e80000100a00 */
[----:B------:R-:W5:Y:S01]  /*20330*/  LDL.LU R15, [R1+0x40c] ;  /* 0x00040c00010f7983 */ /* 0x000f620000300800 */
[C---:B0-----:R-:W-:Y:S01]  /*20340*/  FMUL R4, R2.reuse, R23 ;  /* 0x0000001702047220 */ /* 0x041fe20000400000 */
[----:B------:R-:W-:-:S02]  /*20350*/  FMUL R5, R2, R19 ;  /* 0x0000001302057220 */ /* 0x000fc40000400000 */
[----:B------:R-:W5:Y:S01]  /*20360*/  LDL.LU.64 R22, [R1+0x1ca0] ;  /* 0x001ca00001167983 */ /* 0x000f620000300a00 */
[C---:B-1----:R-:W-:Y:S01]  /*20370*/  FMUL R6, R0.reuse, R18 ;  /* 0x0000001200067220 */ /* 0x042fe20000400000 */
[----:B------:R-:W-:-:S07]  /*20380*/  FMUL R7, R0, R17 ;  /* 0x0000001100077220 */ /* 0x000fce0000400000 */
[----:B------:R-:W-:Y:S01]  /*20390*/  HMMA.16816.F32.BF16 R4, R8, R20, R4 ;  /* 0x000000140804723c */ /* 0x000fe20000041804 */
[----:B------:R-:W5:-:S15]  /*203a0*/  LDL.LU.64 R20, [R1+0x1c98] ;  /* 0x001c980001147983 */ /* 0x000f5e0000300a00 */
[----:B------:R-:W-:-:S03]  /*203b0*/  NOP ;  /* 0x0000000000007918 */ /* 0x000fc60000000000 */
[----:B------:R-:W-:Y:S04]  /*203c0*/  STL.64 [R1+0x150], R4 ;  /* 0x0001500401007387 */ /* 0x000fe80000100a00 */
[----:B------:R-:W-:Y:S04]  /*203d0*/  STL.64 [R1+0x158], R6 ;  /* 0x0001580601007387 */ /* 0x000fe80000100a00 */
[----:B------:R0:W1:Y:S04]  /*203e0*/  LDSM.16.M88.4 R4, [R16+UR6+0x29000] ;  /* 0x029000061004783b */ /* 0x0000680008000200 */
[----:B0-----:R-:W5:Y:S04]  /*203f0*/  LDL.LU R16, [R1+0xf0] ;  /* 0x0000f00001107983 */ /* 0x001f680000300800 */
[----:B------:R-:W5:Y:S04]  /*20400*/  LDL.LU R17, [R1+0xf4] ;  /* 0x0000f40001117983 */ /* 0x000f680000300800 */
[----:B------:R-:W5:Y:S04]  /*20410*/  LDL.LU R18, [R1+0xf8] ;  /* 0x0000f80001127983 */ /* 0x000f680000300800 */
[----:B------:R-:W5:Y:S04]  /*20420*/  LDL.LU R19, [R1+0xfc] ;  /* 0x0000fc0001137983 */ /* 0x000f680000300800 */
[----:B-1----:R-:W-:Y:S04]  /*20430*/  STL.64 [R1+0x1c60], R6 ;  /* 0x001c600601007387 */ /* 0x002fe80000100a00 */
[----:B------:R0:W-:Y:S04]  /*20440*/  STL.64 [R1+0x1c58], R4 ;  /* 0x001c580401007387 */ /* 0x0001e80000100a00 */
[----:B0-----:R-:W5:Y:S04]  /*20450*/  LDL.LU.64 R4, [R1+0x20] ;  /* 0x0000200001047983 */ /* 0x001f680000300a00 */
[----:B------:R-:W5:Y:S04]  /*20460*/  LDL.LU.64 R6, [R1+0x28] ;  /* 0x0000280001067983 */ /* 0x000f680000300a00 */
[----:B------:R-:W-:Y:S04]  /*20470*/  STL [R1+0x1530], R2 ;  /* 0x0015300201007387 */ /* 0x000fe80000100800 */
[----:B------:R-:W-:Y:S01]  /*20480*/  STL [R1+0x1534], R0 ;  /* 0x0015340001007387 */ /* 0x000fe20000100800 */
[C---:B--2---:R-:W-:Y:S01]  /*20490*/  FMUL R12, R2.reuse, R12 ;  /* 0x0000000c020c7220 */ /* 0x044fe20000400000 */
[----:B---3--:R-:W-:Y:S01]  /*204a0*/  FMUL R13, R2, R13 ;  /* 0x0000000d020d7220 */ /* 0x008fe20000400000 */
[C---:B----4-:R-:W-:Y:S01]  /*204b0*/  FMUL R14, R0.reuse, R14 ;  /* 0x0000000e000e7220 */ /* 0x050fe20000400000 */
[----:B-----5:R-:W-:-:S07]  /*204c0*/  FMUL R15, R0, R15 ;  /* 0x0000000f000f7220 */ /* 0x020fce0000400000 */
[----:B------:R-:W-:Y:S01]  /*204d0*/  HMMA.16816.F32.BF16 R8, R8, R4, R12 ;  /* 0x000000040808723c */ /* 0x000fe2000004180c */
[----:B------:R-:W2:Y:S04]  /*204e0*/  LDL.LU.64 R14, [R1+0x38] ;  /* 0x00003800010e7983 */ /* 0x000ea80000300a00 */
[----:B------:R0:W-:-:S14]  /*204f0*/  STL.64 [R1+0x1c70], R6 ;  /* 0x001c700601007387 */ /* 0x0001dc0000100a00 */
[----:B------:R-:W-:Y:S04]  /*20500*/  STL.64 [R1], R8 ;  /* 0x0000000801007387 */ /* 0x000fe80000100a00 */
[----:B------:R-:W-:Y:S04]  /*20510*/  STL.64 [R1+0x8], R10 ;  /* 0x0000080a01007387 */ /* 0x000fe80000100a00 */
[----:B0-----:R-:W3:Y:S04]  /*20520*/  LDL R6, [R1+0x68] ;  /* 0x0000680001067983 */ /* 0x001ee80000100800 */
[----:B------:R-:W3:Y:S04]  /*20530*/  LDL R7, [R1+0x6c] ;  /* 0x00006c0001077983 */ /* 0x000ee80000100800 */
[----:B---3--:R0:W-:Y:S04]  /*20540*/  STL.64 [R1+0x1c78], R6 ;  /* 0x001c780601007387 */ /* 0x0081e80000100a00 */
[----:B------:R-:W3:Y:S04]  /*20550*/  LDL.LU R4, [R1+0xd0] ;  /* 0x0000d00001047983 */ /* 0x000ee80000300800 */
[----:B------:R-:W3:Y:S04]  /*20560*/  LDL.LU R5, [R1+0xd4] ;  /* 0x0000d40001057983 */ /* 0x000ee80000300800 */
[----:B0-----:R-:W4:Y:S04]  /*20570*/  LDL.LU R6, [R1+0xd8] ;  /* 0x0000d80001067983 */ /* 0x001f280000300800 */
[----:B------:R-:W4:Y:S01]  /*20580*/  LDL.LU R7, [R1+0xdc] ;  /* 0x0000dc0001077983 */ /* 0x000f220000300800 */
[----:B--2---:R-:W-:Y:S01]  /*20590*/  HMMA.16816.F32.BF16 R8, R24, R14, R20 ;  /* 0x0000000e1808723c */ /* 0x004fe20000041814 */
[----:B------:R-:W-:-:S02]  /*205a0*/  MOV R21, R14 ;  /* 0x0000000e00157202 */ /* 0x000fc40000000f00 */
[----:B------:R-:W-:Y:S01]  /*205b0*/  MOV R20, R15 ;  /* 0x0000000f00147202 */ /* 0x000fe20000000f00 */
[----:B----4-:R0:W-:Y:S04]  /*205c0*/  STL.64 [R1+0x1c88], R6 ;  /* 0x001c880601007387 */ /* 0x0101e80000100a00 */
[----:B---3--:R-:W-:Y:S04]  /*205d0*/  STL.64 [R1+0x1c80], R4 ;  /* 0x001c800401007387 */ /* 0x008fe80000100a00 */
[----:B0-----:R-:W2:Y:S04]  /*205e0*/  LDL.LU.64 R6, [R1+0x88] ;  /* 0x0000880001067983 */ /* 0x001ea80000300a00 */
[----:B------:R0:W-:Y:S04]  /*205f0*/  STL.64 [R1+0x1c68], R20 ;  /* 0x001c681401007387 */ /* 0x0001e80000100a00 */
[----:B0-----:R-:W3:Y:S04]  /*20600*/  LDL.LU R20, [R1+0xc0] ;  /* 0x0000c00001147983 */ /* 0x001ee80000300800 */
[----:B------:R-:W3:Y:S04]  /*20610*/  LDL.LU R21, [R1+0xc4] ;  /* 0x0000c40001157983 */ /* 0x000ee80000300800 */
[----:B------:R-:W3:Y:S04]  /*20620*/  LDL.LU R22, [R1+0xc8] ;  /* 0x0000c80001167983 */ /* 0x000ee80000300800 */
[----:B------:R-:W3:Y:S04]  /*20630*/  LDL.LU R23, [R1+0xcc] ;  /* 0x0000cc0001177983 */ /* 0x000ee80000300800 */
[----:B------:R0:W-:Y:S04]  /*20640*/  STL.64 [R1+0x1bd8], R10 ;  /* 0x001bd80a01007387 */ /* 0x0001e80000100a00 */
[----:B------:R1:W-:Y:S04]  /*20650*/  STL.64 [R1+0x1bd0], R8 ;  /* 0x001bd00801007387 */ /* 0x0003e80000100a00 */
[----:B0-----:R-:W4:Y:S04]  /*20660*/  LDL.LU R10, [R1+0x58] ;  /* 0x00005800010a7983 */ /* 0x001f280000300800 */
[----:B------:R-:W4:Y:S02]  /*20670*/  LDL.LU R11, [R1+0x5c] ;  /* 0x00005c00010b7983 */ /* 0x000f240000300800 */
[----:B----4-:R-:W-:Y:S02]  /*20680*/  HMMA.16816.F32.BF16 R12, R24, R10, R16 ;  /* 0x0000000a180c723c */ /* 0x010fe40000041810 */
[----:B------:R-:W4:Y:S01]  /*20690*/  LDL.LU R16, [R1+0xb0] ;  /* 0x0000b00001107983 */ /* 0x000f220000300800 */
[----:B------:R-:W-:-:S03]  /*206a0*/  IMAD.MOV.U32 R19, RZ, RZ, R28 ;  /* 0x000000ffff137224 */ /* 0x000fc600078e001c */
[----:B------:R-:W4:Y:S04]  /*206b0*/  LDL.LU R17, [R1+0xb4] ;  /* 0x0000b40001117983 */ /* 0x000f280000300800 */
[----:B------:R-:W4:Y:S04]  /*206c0*/  LDL.LU R18, [R1+0xb8] ;  /* 0x0000b80001127983 */ /* 0x000f280000300800 */
[----:B------:R-:W5:Y:S04]  /*206d0*/  LDL.LU R28, [R1+0x1c90] ;  /* 0x001c9000011c7983 */ /* 0x000f680000300800 */
[----:B------:R0:W-:Y:S04]  /*206e0*/  STL [R1+0x1c3c], R10 ;  /* 0x001c3c0a01007387 */ /* 0x0001e80000100800 */
[----:B------:R0:W-:Y:S04]  /*206f0*/  STL [R1+0x1c38], R11 ;  /* 0x001c380b01007387 */ /* 0x0001e80000100800 */
[----:B-1----:R-:W2:Y:S04]  /*20700*/  LDL.LU R8, [R1+0xe0] ;  /* 0x0000e00001087983 */ /* 0x002ea80000300800 */
[----:B------:R-:W2:Y:S04]  /*20710*/  LDL.LU R9, [R1+0xe4] ;  /* 0x0000e40001097983 */ /* 0x000ea80000300800 */
[----:B0-----:R-:W2:Y:S04]  /*20720*/  LDL.LU R10, [R1+0xe8] ;  /* 0x0000e800010a7983 */ /* 0x001ea80000300800 */
[----:B------:R-:W2:Y:S04]  /*20730*/  LDL.LU R11, [R1+0xec] ;  /* 0x0000ec00010b7983 */ /* 0x000ea80000300800 */
[----:B------:R-:W-:Y:S04]  /*20740*/  STL [R1+0x1bb4], R12 ;  /* 0x001bb40c01007387 */ /* 0x000fe80000100800 */
[----:B------:R-:W-:Y:S04]  /*20750*/  STL [R1+0x1bb0], R13 ;  /* 0x001bb00d01007387 */ /* 0x000fe80000100800 */
[----:B------:R-:W-:Y:S04]  /*20760*/  STL [R1+0x1bac], R14 ;  /* 0x001bac0e01007387 */ /* 0x000fe80000100800 */
[----:B------:R0:W-:Y:S04]  /*20770*/  STL [R1+0x1ba8], R15 ;  /* 0x001ba80f01007387 */ /* 0x0001e80000100800 */
[----:B0-----:R-:W3:Y:S01]  /*20780*/  LDL.LU.64 R14, [R1+0x78] ;  /* 0x00007800010e7983 */ /* 0x001ee20000300a00 */
[----:B--2---:R-:W-:-:S15]  /*20790*/  HMMA.16816.F32.BF16 R8, R24, R6, R8 ;  /* 0x000000061808723c */ /* 0x004fde0000041808 */
[----:B------:R-:W-:-:S04]  /*207a0*/  NOP ;  /* 0x0000000000007918 */ /* 0x000fc80000000000 */
[----:B------:R0:W-:Y:S04]  /*207b0*/  STL.64 [R1+0x120], R8 ;  /* 0x0001200801007387 */ /* 0x0001e80000100a00 */
[----:B------:R3:W-:Y:S01]  /*207c0*/  STL.64 [R1+0x128], R10 ;  /* 0x0001280a01007387 */ /* 0x0007e20000100a00 */
[----:B0-----:R-:W-:Y:S02]  /*207d0*/  MOV R9, R6 ;  /* 0x0000000600097202 */ /* 0x001fe40000000f00 */
[----:B------:R-:W-:Y:S02]  /*207e0*/  MOV R8, R7 ;  /* 0x0000000700087202 */ /* 0x000fe40000000f00 */
[----:B------:R-:W2:Y:S04]  /*207f0*/  LDL.LU.64 R6, [R1+0x1c88] ;  /* 0x001c880001067983 */ /* 0x000ea80000300a00 */
[----:B------:R-:W2:Y:S01]  /*20800*/  LDL.LU.64 R4, [R1+0x1c80] ;  /* 0x001c800001047983 */ /* 0x000ea20000300a00 */
[----:B---3--:R-:W-:Y:S01]  /*20810*/  IMAD.MOV.U32 R10, RZ, RZ, R14 ;  /* 0x000000ffff0a7224 */ /* 0x008fe200078e000e */
[----:B------:R-:W-:-:S02]  /*20820*/  MOV R11, R15 ;  /* 0x0000000f000b7202 */ /* 0x000fc40000000f00 */
[----:B------:R-:W-:Y:S01]  /*20830*/  STL [R1+0x1c40], R9 ;  /* 0x001c400901007387 */ /* 0x000fe20000100800 */
[----:B--2---:R-:W-:-:S15]  /*20840*/  HMMA.16816.F32.BF16 R4, R24, R14, R4 ;  /* 0x0000000e1804723c */ /* 0x004fde0000041804 */
[----:B------:R-:W-:-:S04]  /*20850*/  NOP ;  /* 0x0000000000007918 */ /* 0x000fc80000000000 */
[----:B------:R-:W-:Y:S02]  /*20860*/  MOV R14, R6 ;  /* 0x00000006000e7202 */ /* 0x000fe40000000f00 */
[----:B------:R-:W-:Y:S02]  /*20870*/  MOV R15, R7 ;  /* 0x00000007000f7202 */ /* 0x000fe40000000f00 */
[----:B------:R-:W2:Y:S01]  /*20880*/  LDL.LU.64 R6, [R1+0x1c78] ;  /* 0x001c780001067983 */ /* 0x000ea20000300a00 */
[----:B------:R-:W-:Y:S01]  /*20890*/  MOV R12, R4 ;  /* 0x00000004000c7202 */ /* 0x000fe20000000f00 */
[----:B------:R-:W-:Y:S02]  /*208a0*/  IMAD.MOV.U32 R13, RZ, RZ, R5 ;  /* 0x000000ffff0d7224 */ /* 0x000fe400078e0005 */
[----:B------:R-:W-:Y:S04]  /*208b0*/  STL [R1+0x1bc4], R15 ;  /* 0x001bc40f01007387 */ /* 0x000fe80000100800 */
[----:B------:R-:W-:Y:S04]  /*208c0*/  STL [R1+0x1bc0], R12 ;  /* 0x001bc00c01007387 */ /* 0x000fe80000100800 */
[----:B------:R-:W-:Y:S04]  /*208d0*/  STL [R1+0x1bbc], R13 ;  /* 0x001bbc0d01007387 */ /* 0x000fe80000100800 */
[----:B------:R0:W-:Y:S04]  /*208e0*/  STL [R1+0x1bb8], R14 ;  /* 0x001bb80e01007387 */ /* 0x0001e80000100800 */
[----:B0-----:R-:W4:Y:S01]  /*208f0*/  LDL.LU.64 R14, [R1+0x98] ;  /* 0x00009800010e7983 */ /* 0x001f220000300a00 */
[----:B--2---:R-:W-:Y:S01]  /*20900*/  HMMA.16816.F32.BF16 R4, R24, R6, R20 ;  /* 0x000000061804723c */ /* 0x004fe20000041814 */
[----:B------:R-:W-:-:S02]  /*20910*/  MOV R23, R3 ;  /* 0x0000000300177202 */ /* 0x000fc40000000f00 */
[----:B-----5:R-:W-:-:S05]  /*20920*/  LOP3.LUT R3, R28, 0x40, RZ, 0x3c, !PT ;  /* 0x000000401c037812 */ /* 0x020fca00078e3cff */
[----:B----4-:R-:W-:Y:S11]  /*20930*/  HMMA.16816.F32.BF16 R16, R24, R14, R16 ;  /* 0x0000000e1810723c */ /* 0x010ff60000041810 */
[----:B------:R-:W-:Y:S01]  /*20940*/  MOV R0, R7 ;  /* 0x0000000700007202 */ /* 0x000fe20000000f00 */
[----:B------:R-:W-:Y:S01]  /*20950*/  IMAD.MOV.U32 R2, RZ, RZ, R6 ;  /* 0x000000ffff027224 */ /* 0x000fe200078e0006 */
[----:B------:R0:W-:Y:S04]  /*20960*/  STL.64 [R1+0x100], R4 ;  /* 0x0001000401007387 */ /* 0x0001e80000100a00 */
[----:B------:R-:W2:Y:S04]  /*20970*/  LDL.LU R20, [R1+0xa0] ;  /* 0x0000a00001147983 */ /* 0x000ea80000300800 */
[----:B------:R-:W2:Y:S04]  /*20980*/  LDL.LU R21, [R1+0xa4] ;  /* 0x0000a40001157983 */ /* 0x000ea80000300800 */
[----:B------:R-:W2:Y:S01]  /*20990*/  LDL.LU R22, [R1+0xa8] ;  /* 0x0000a80001167983 */ /* 0x000ea20000300800 */
[----:B0-----:R-:W-:-:S03]  /*209a0*/  LOP3.LUT R4, R29, 0x40, RZ, 0x3c, !PT ;  /* 0x000000401d047812 */ /* 0x001fc600078e3cff */
[----:B------:R0:W-:Y:S01]  /*209b0*/  STL [R1+0x1bcc], R0 ;  /* 0x001bcc0001007387 */ /* 0x0001e20000100800 */
[----:B------:R-:W-:-:S03]  /*209c0*/  MOV R12, R19 ;  /* 0x00000013000c7202 */ /* 0x000fc60000000f00 */
[----:B------:R1:W-:Y:S04]  /*209d0*/  STL [R1+0x1bc8], R2 ;  /* 0x001bc80201007387 */ /* 0x0003e80000100800 */
[----:B------:R3:W-:Y:S01]  /*209e0*/  STL [R1+0x19d8], R28 ;  /* 0x0019d81c01007387 */ /* 0x0007e20000100800 */
[----:B0-----:R-:W-:Y:S01]  /*209f0*/  MOV R0, R16 ;  /* 0x0000001000007202 */ /* 0x001fe20000000f00 */
[----:B-1----:R-:W-:Y:S01]  /*20a00*/  IMAD.MOV.U32 R2, RZ, RZ, R17 ;  /* 0x000000ffff027224 */ /* 0x002fe200078e0011 */
[----:B---3--:R-:W-:Y:S02]  /*20a10*/  MOV R28, R15 ;  /* 0x0000000f001c7202 */ /* 0x008fe40000000f00 */
[----:B------:R-:W-:Y:S02]  /*20a20*/  MOV R15, R18 ;  /* 0x00000012000f7202 */ /* 0x000fe40000000f00 */
[----:B------:R-:W0:Y:S04]  /*20a30*/  LDSM.16.M88.4 R16, [R4+UR6+0x28000] ;  /* 0x028000060410783b */ /* 0x000e280008000200 */
[----:B------:R-:W-:Y:S04]  /*20a40*/  STL [R1+0x2b8], R4 ;  /* 0x0002b80401007387 */ /* 0x000fe80000100800 */
[----:B------:R-:W1:Y:S04]  /*20a50*/  LDSM.16.M88.4 R4, [R3+UR6] ;  /* 0x000000060304783b */ /* 0x000e680008000200 */
[----:B0-----:R0:W-:Y:S04]  /*20a60*/  STL.64 [R1+0x1be8], R18 ;  /* 0x001be81201007387 */ /* 0x0011e80000100a00 */
[----:B------:R-:W-:Y:S04]  /*20a70*/  STL.64 [R1+0x1be0], R16 ;  /* 0x001be01001007387 */ /* 0x000fe80000100a00 */
[----:B0-----:R-:W3:Y:S04]  /*20a80*/  LDL.LU R18, [R1+0x48] ;  /* 0x0000480001127983 */ /* 0x001ee80000300800 */
[----:B------:R-:W3:Y:S04]  /*20a90*/  LDL.LU R19, [R1+0x4c] ;  /* 0x00004c0001137983 */ /* 0x000ee80000300800 */
[----:B-1----:R-:W-:Y:S04]  /*20aa0*/  STL.64 [R1+0x1d0], R4 ;  /* 0x0001d00401007387 */ /* 0x002fe80000100a00 */
[----:B------:R-:W-:Y:S04]  /*20ab0*/  STL.64 [R1+0x1d8], R6 ;  /* 0x0001d80601007387 */ /* 0x000fe80000100a00 */
[----:B------:R-:W0:Y:S04]  /*20ac0*/  LDSM.16.M88.4 R4, [R3+UR6+0x4000] ;  /* 0x004000060304783b */ /* 0x000e280008000200 */
[----:B0-----:R-:W-:Y:S04]  /*20ad0*/  STL.64 [R1+0x1f0], R4 ;  /* 0x0001f00401007387 */ /* 0x001fe80000100a00 */
[----:B------:R-:W-:Y:S04]  /*20ae0*/  STL.64 [R1+0x1f8], R6 ;  /* 0x0001f80601007387 */ /* 0x000fe80000100a00 */
[----:B------:R-:W0:Y:S01]  /*20af0*/  LDSM.16.M88.4 R4, [R3+UR6+0x8000] ;  /* 0x008000060304783b */ /* 0x000e220008000200 */
[----:B------:R-:W-:Y:S01]  /*20b00*/  IMAD.MOV.U32 R9, RZ, RZ, R14 ;  /* 0x000000ffff097224 */ /* 0x000fe200078e000e */
[----:B0-----:R-:W-:Y:S01]  /*20b10*/  MOV R14, R5 ;  /* 0x00000005000e7202 */ /* 0x001fe20000000f00 */
[----:B------:R-:W-:Y:S01]  /*20b20*/  IMAD.MOV.U32 R13, RZ, RZ, R4 ;  /* 0x000000ffff0d7224 */ /* 0x000fe200078e0004 */
[----:B------:R-:W-:Y:S04]  /*20b30*/  STL.64 [R1+0x210], R4 ;  /* 0x0002100401007387 */ /* 0x000fe80000100a00 */
[----:B------:R-:W-:Y:S04]  /*20b40*/  STL.64 [R1+0x218], R6 ;  /* 0x0002180601007387 */ /* 0x000fe80000100a00 */
[----:B------:R-:W-:Y:S04]  /*20b50*/  STL.64 [R1+0x1bf8], R14 ;  /* 0x001bf80e01007387 */ /* 0x000fe80000100a00 */
[----:B------:R0:W-:Y:S04]  /*20b60*/  STL.64 [R1+0x1bf0], R12 ;  /* 0x001bf00c01007387 */ /* 0x0001e80000100a00 */
[----:B------:R-:W1:Y:S04]  /*20b70*/  LDSM.16.M88.4 R4, [R3+UR6+0xc000] ;  /* 0x00c000060304783b */ /* 0x000e680008000200 */
[----:B0-----:R-:W3:Y:S04]  /*20b80*/  LDL.LU R12, [R1+0x130] ;  /* 0x00013000010c7983 */ /* 0x001ee80000300800 */
[----:B------:R-:W3:Y:S04]  /*20b90*/  LDL.LU R13, [R1+0x134] ;  /* 0x00013400010d7983 */ /* 0x000ee80000300800 */
[----:B------:R-:W3:Y:S04]  /*20ba0*/  LDL.LU R14, [R1+0x138] ;  /* 0x00013800010e7983 */ /* 0x000ee80000300800 */
[----:B------:R-:W3:Y:S04]  /*20bb0*/  LDL.LU R15, [R1+0x13c] ;  /* 0x00013c00010f7983 */ /* 0x000ee80000300800 */
[----:B-1----:R-:W-:Y:S04]  /*20bc0*/  STL.64 [R1+0x240], R4 ;  /* 0x0002400401007387 */ /* 0x002fe80000100a00 */
[----:B------:R-:W-:Y:S04]  /*20bd0*/  STL.64 [R1+0x248], R6 ;  /* 0x0002480601007387 */ /* 0x000fe80000100a00 */
[----:B------:R-:W0:Y:S04]  /*20be0*/  LDSM.16.M88.4 R4, [R3+UR6+0x10000] ;  /* 0x010000060304783b */ /* 0x000e280008000200 */
[----:B0-----:R-:W-:Y:S04]  /*20bf0*/  STL.64 [R1+0x270], R4 ;  /* 0x0002700401007387 */ /* 0x001fe80000100a00 */
[----:B------:R0:W-:Y:S04]  /*20c00*/  STL.64 [R1+0x278], R6 ;  /* 0x0002780601007387 */ /* 0x0001e80000100a00 */
[----:B0-----:R-:W2:Y:S01]  /*20c10*/  LDL.LU.64 R6, [R1+0x1c70] ;  /* 0x001c700001067983 */ /* 0x001ea20000300a00 */
[----:B---3--:R-:W-:-:S15]  /*20c20*/  HMMA.16816.F32.BF16 R12, R24, R18, R12 ;  /* 0x00000012180c723c */ /* 0x008fde000004180c */
[----:B------:R-:W-:-:S04]  /*20c30*/  NOP ;  /* 0x0000000000007918 */ /* 0x000fc80000000000 */
[----:B------:R-:W-:Y:S04]  /*20c40*/  STL.64 [R1+0x140], R12 ;  /* 0x0001400c01007387 */ /* 0x000fe80000100a00 */
[----:B------:R-:W-:Y:S04]  /*20c50*/  STL.64 [R1+0x148], R14 ;  /* 0x0001480e01007387 */ /* 0x000fe80000100a00 */
[----:B------:R-:W0:Y:S04]  /*20c60*/  LDSM.16.M88.4 R12, [R3+UR6+0x14000] ;  /* 0x01400006030c783b */ /* 0x000e280008000200 */
[----:B0-----:R-:W-:Y:S04]  /*20c70*/  STL.64 [R1+0x260], R12 ;  /* 0x0002600c01007387 */ /* 0x001fe80000100a00 */
[----:B------:R-:W-:Y:S04]  /*20c80*/  STL.64 [R1+0x268], R14 ;  /* 0x0002680e01007387 */ /* 0x000fe80000100a00 */
[----:B------:R-:W0:Y:S01]  /*20c90*/  LDSM.16.M88.4 R12, [R3+UR6+0x18000] ;  /* 0x01800006030c783b */ /* 0x000e220008000200 */
[----:B--2---:R-:W-:Y:S03]  /*20ca0*/  HMMA.16816.F32.BF16 R24, R24, R6, R20 ;  /* 0x000000061818723c */ /* 0x004fe60000041814 */
[----:B0-----:R0:W-:Y:S04]  /*20cb0*/  STL.64 [R1+0x280], R12 ;  /* 0x0002800c01007387 */ /* 0x0011e80000100a00 */
[----:B------:R1:W-:Y:S04]  /*20cc0*/  STL.64 [R1+0x288], R14 ;  /* 0x0002880e01007387 */ /* 0x0003e80000100a00 */
[----:B0-----:R-:W2:Y:S04]  /*20cd0*/  LDL.LU R12, [R1+0x10] ;  /* 0x00001000010c7983 */ /* 0x001ea80000300800 */
[----:B------:R-:W2:Y:S04]  /*20ce0*/  LDL.LU R13, [R1+0x14] ;  /* 0x00001400010d7983 */ /* 0x000ea80000300800 */
[----:B-1----:R-:W2:Y:S04]  /*20cf0*/  LDL.LU R14, [R1+0x18] ;  /* 0x00001800010e7983 */ /* 0x002ea80000300800 */
[----:B------:R-:W2:Y:S04]  /*20d00*/  LDL.LU R15, [R1+0x1c] ;  /* 0x00001c00010f7983 */ /* 0x000ea80000300800 */
[----:B------:R-:W3:Y:S01]  /*20d10*/  LDL.LU.64 R20, [R1+0x1c68] ;  /* 0x001c680001147983 */ /* 0x000ee20000300a00 */
[----:B------:R-:W-:Y:S01]  /*20d20*/  MOV R17, R6 ;  /* 0x0000000600117202 */ /* 0x000fe20000000f00 */
[----:B------:R-:W-:-:S02]  /*20d30*/  IMAD.MOV.U32 R16, RZ, RZ, R7 ;  /* 0x000000ffff107224 */ /* 0x000fc400078e0007 */
[----:B------:R-:W-:Y:S04]  /*20d40*/  STL.64 [R1+0x130], R24 ;  /* 0x0001301801007387 */ /* 0x000fe80000100a00 */
[----:B------:R-:W-:Y:S04]  /*20d50*/  STL.64 [R1+0x138], R26 ;  /* 0x0001381a01007387 */ /* 0x000fe80000100a00 */
[----:B------:R-:W4:Y:S04]  /*20d60*/  LDL.LU.64 R6, [R1+0x1c60] ;  /* 0x001c600001067983 */ /* 0x000f280000300a00 */
[----:B------:R-:W4:Y:S04]  /*20d70*/  LDL.LU.64 R4, [R1+0x1c58] ;  /* 0x001c580001047983 */ /* 0x000f280000300a00 */
[----:B------:R3:W-:Y:S04]  /*20d80*/  STL.64 [R1+0x1c08], R18 ;  /* 0x001c081201007387 */ /* 0x0007e80000100a00 */
[----:B------:R-:W-:Y:S01]  /*20d90*/  STL.64 [R1+0x1c00], R16 ;  /* 0x001c001001007387 */ /* 0x000fe20000100a00 */
[----:B---3--:R-:W-:-:S02]  /*20da0*/  MOV R18, R21 ;  /* 0x0000001500127202 */ /* 0x008fc40000000f00 */
[----:B------:R-:W-:Y:S02]  /*20db0*/  MOV R19, R20 ;  /* 0x0000001400137202 */ /* 0x000fe40000000f00 */
[----:B------:R-:W0:Y:S04]  /*20dc0*/  LDSM.16.M88.4 R20, [R3+UR6+0x1c000] ;  /* 0x01c000060314783b */ /* 0x000e280008000200 */
[----:B0-----:R-:W-:Y:S04]  /*20dd0*/  STL.64 [R1+0x250], R20 ;  /* 0x0002501401007387 */ /* 0x001fe80000100a00 */
[----:B------:R0:W-:Y:S04]  /*20de0*/  STL.64 [R1+0x258], R22 ;  /* 0x0002581601007387 */ /* 0x0001e80000100a00 */
[----:B0-----:R-:W4:Y:S04]  /*20df0*/  LDL.LU.64 R22, [R1+0x1c50] ;  /* 0x001c500001167983 */ /* 0x001f280000300a00 */
[----:B------:R-:W4:Y:S04]  /*20e00*/  LDL.LU.64 R20, [R1+0x1c48] ;  /* 0x001c480001147983 */ /* 0x000f280000300a00 */
[----:B------:R-:W-:Y:S01]  /*20e10*/  STL [R1+0x1820], R3 ;  /* 0x0018200301007387 */ /* 0x000fe20000100800 */
[----:B----4-:R-:W-:Y:S01]  /*20e20*/  HMMA.16816.F32.BF16 R20, R4, R18, R20 ;  /* 0x000000120414723c */ /* 0x010fe20000041814 */
[----:B------:R-:W-:Y:S01]  /*20e30*/  IMAD.MOV.U32 R18, RZ, RZ, R9 ;  /* 0x000000ffff127224 */ /* 0x000fe200078e0009 */
[----:B------:R-:W-:-:S15]  /*20e40*/  MOV R19, R28 ;  /* 0x0000001c00137202 */ /* 0x000fde0000000f00 */
[----:B------:R-:W-:Y:S02]  /*20e50*/  NOP ;  /* 0x0000000000007918 */ /* 0x000fe40000000000 */
[----:B------:R-:W-:Y:S04]  /*20e60*/  STL.64 [R1+0xe0], R20 ;  /* 0x0000e01401007387 */ /* 0x000fe80000100a00 */
[----:B------:R-:W-:Y:S04]  /*20e70*/  STL.64 [R1+0xe8], R22 ;  /* 0x0000e81601007387 */ /* 0x000fe80000100a00 */
[----:B------:R-:W3:Y:S04]  /*20e80*/  LDL.LU R9, [R1+0x1c40] ;  /* 0x001c400001097983 */ /* 0x000ee80000300800 */
[----:B------:R0:W-:Y:S04]  /*20e90*/  STL.64 [R1+0x1c10], R18 ;  /* 0x001c101201007387 */ /* 0x0001e80000100a00 */
[----:B0-----:R-:W4:Y:S04]  /*20ea0*/  LDL.LU R18, [R1+0x68] ;  /* 0x0000680001127983 */ /* 0x001f280000300800 */
[----:B------:R-:W4:Y:S01]  /*20eb0*/  LDL.LU R19, [R1+0x6c] ;  /* 0x00006c0001137983 */ /* 0x000f220000300800 */
[----:B------:R-:W-:-:S06]  /*20ec0*/  LOP3.LUT R27, R29, 0x40, RZ, 0x3c, !PT ;  /* 0x000000401d1b7812 */ /* 0x000fcc00078e3cff */
[----:B------:R-:W0:Y:S04]  /*20ed0*/  LDSM.16.M88.4 R24, [R27+UR6+0x29000] ;  /* 0x029000061b18783b */ /* 0x000e280008000200 */
[----:B----4-:R1:W-:Y:S02]  /*20ee0*/  STL.64 [R1+0x1c18], R18 ;  /* 0x001c181201007387 */ /* 0x0103e40000100a00 */
[----:B-1----:R-:W-:Y:S01]  /*20ef0*/  MOV R18, R10 ;  /* 0x0000000a00127202 */ /* 0x002fe20000000f00 */
[----:B------:R-:W-:Y:S01]  /*20f00*/  IMAD.MOV.U32 R19, RZ, RZ, R11 ;  /* 0x000000ffff137224 */ /* 0x000fe200078e000b */
[----:B------:R-:W2:Y:S04]  /*20f10*/  LDL.LU R10, [R1+0x1c3c] ;  /* 0x001c3c00010a7983 */ /* 0x000ea80000300800 */
[----:B------:R-:W2:Y:S04]  /*20f20*/  LDL.LU R11, [R1+0x1c38] ;  /* 0x001c3800010b7983 */ /* 0x000ea80000300800 */
[----:B------:R3:W-:Y:S04]  /*20f30*/  STL.64 [R1+0x1c30], R18 ;  /* 0x001c301201007387 */ /* 0x0007e80000100a00 */
[----:B0-----:R0:W-:Y:S01]  /*20f40*/  STL [R1+0x1b24], R24 ;  /* 0x001b241801007387 */ /* 0x0011e20000100800 */
[----:B---3--:R-:W-:-:S02]  /*20f50*/  MOV R18, R9 ;  /* 0x0000000900127202 */ /* 0x008fc40000000f00 */
[----:B------:R-:W-:Y:S01]  /*20f60*/  MOV R19, R8 ;  /* 0x0000000800137202 */ /* 0x000fe20000000f00 */
[----:B------:R1:W-:Y:S04]  /*20f70*/  STL [R1+0x1b20], R25 ;  /* 0x001b201901007387 */ /* 0x0003e80000100800 */
[----:B------:R3:W-:Y:S04]  /*20f80*/  STL [R1+0x1b1c], R26 ;  /* 0x001b1c1a01007387 */ /* 0x0007e80000100800 */
[----:B------:R4:W-:Y:S04]  /*20f90*/  STL [R1+0x1b18], R27 ;  /* 0x001b181b01007387 */ /* 0x0009e80000100800 */
[----:B0-----:R-:W5:Y:S01]  /*20fa0*/  LDL.LU R24, [R1+0x190] ;  /* 0x0001900001187983 */ /* 0x001f620000300800 */
[----:B------:R-:W-:-:S05]  /*20fb0*/  LOP3.LUT R3, R29, 0x60, RZ, 0x3c, !PT ;  /* 0x000000601d037812 */ /* 0x000fca00078e3cff */
[----:B------:R-:W0:Y:S04]  /*20fc0*/  LDSM.16.M88.4 R20, [R3+UR6+0x28000] ;  /* 0x028000060314783b */ /* 0x000e280008000200 */
[----:B-1----:R-:W5:Y:S04]  /*20fd0*/  LDL.LU R25, [R1+0x194] ;  /* 0x0001940001197983 */ /* 0x002f680000300800 */
[----:B---3--:R-:W5:Y:S04]  /*20fe0*/  LDL.LU R26, [R1+0x198] ;  /* 0x00019800011a7983 */ /* 0x008f680000300800 */
[----:B----4-:R-:W5:Y:S04]  /*20ff0*/  LDL.LU R27, [R1+0x19c] ;  /* 0x00019c00011b7983 */ /* 0x010f680000300800 */
[----:B------:R-:W-:Y:S04]  /*21000*/  STL [R1+0x19dc], R29 ;  /* 0x0019dc1d01007387 */ /* 0x000fe80000100800 */
[----:B------:R-:W-:Y:S01]  /*21010*/  STL [R1+0x2c0], R3 ;  /* 0x0002c00301007387 */ /* 0x000fe20000100800 */
[----:B--2---:R-:W-:-:S15]  /*21020*/  HMMA.16816.F32.BF16 R8, R4, R10, R12 ;  /* 0x0000000a0408723c */ /* 0x004fde000004180c */
[----:B------:R-:W-:-:S04]  /*21030*/  NOP ;  /* 0x0000000000007918 */ /* 0x000fc80000000000 */
[----:B------:R-:W-:Y:S04]  /*21040*/  STL.64 [R1+0xd0], R8 ;  /* 0x0000d00801007387 */ /* 0x000fe80000100a00 */
[----:B------:R-:W-:Y:S04]  /*21050*/  STL.64 [R1+0xd8], R10 ;  /* 0x0000d80a01007387 */ /* 0x000fe80000100a00 */
[----:B------:R-:W2:Y:S04]  /*21060*/  LDL.LU R12, [R1+0x150] ;  /* 0x00015000010c7983 */ /* 0x000ea80000300800 */
[----:B------:R-:W2:Y:S04]  /*21070*/  LDL.LU R13, [R1+0x154] ;  /* 0x00015400010d7983 */ /* 0x000ea80000300800 */
[----:B------:R-:W3:Y:S04]  /*21080*/  LDL.LU R14, [R1+0x158] ;  /* 0x00015800010e7983 */ /* 0x000ee80000300800 */
[----:B------:R-:W3:Y:S01]  /*21090*/  LDL.LU R15, [R1+0x15c] ;  /* 0x00015c00010f7983 */ /* 0x000ee20000300800 */
[----:B-----5:R-:W-:-:S15]  /*210a0*/  HMMA.16816.F32.BF16 R16, R4, R18, R24 ;  /* 0x000000120410723c */ /* 0x020fde0000041818 */
[----:B------:R-:W-:-:S04]  /*210b0*/  NOP ;  /* 0x0000000000007918 */ /* 0x000fc80000000000 */
[----:B------:R-:W-:Y:S01]  /*210c0*/  IMAD.MOV.U32 R24, RZ, RZ, R18 ;  /* 0x000000ffff187224 */ /* 0x000fe200078e0012 */
[----:B------:R-:W-:Y:S01]  /*210d0*/  MOV R25, R19 ;  /* 0x0000001300197202 */ /* 0x000fe20000000f00 */
[----:B---3--:R-:W-:Y:S04]  /*210e0*/  STL.64 [R1+0x1c28], R14 ;  /* 0x001c280e01007387 */ /* 0x008fe80000100a00 */
[----:B--2---:R1:W-:Y:S04]  /*210f0*/  STL.64 [R1+0x1c20], R12 ;  /* 0x001c200c01007387 */ /* 0x0043e80000100a00 */
[----:B-1----:R-:W2:Y:S04]  /*21100*/  LDL.LU R12, [R1+0x180] ;  /* 0x00018000010c7983 */ /* 0x002ea80000300800 */
[----:B------:R-:W2:Y:S04]  /*21110*/  LDL.LU R13, [R1+0x184] ;  /* 0x00018400010d7983 */ /* 0x000ea80000300800 */
[----:B------:R-:W2:Y:S04]  /*21120*/  LDL.LU R14, [R1+0x188] ;  /* 0x00018800010e7983 */ /* 0x000ea80000300800 */
[----:B------:R-:W2:Y:S04]  /*21130*/  LDL.LU R15, [R1+0x18c] ;  /* 0x00018c00010f7983 */ /* 0x000ea80000300800 */
[----:B------:R-:W3:Y:S04]  /*21140*/  LDL.LU R8, [R1] ;  /* 0x0000000001087983 */ /* 0x000ee80000300800 */
[----:B------:R-:W3:Y:S04]  /*21150*/  LDL.LU R9, [R1+0x4] ;  /* 0x0000040001097983 */ /* 0x000ee80000300800 */
[----:B------:R-:W3:Y:S04]  /*21160*/  LDL.LU R10, [R1+0x8] ;  /* 0x00000800010a7983 */ /* 0x000ee80000300800 */
[----:B------:R-:W3:Y:S04]  /*21170*/  LDL.LU R11, [R1+0xc] ;  /* 0x00000c00010b7983 */ /* 0x000ee80000300800 */
[----:B0-----:R-:W-:Y:S04]  /*21180*/  STL.64 [R1+0x1a78], R22 ;  /* 0x001a781601007387 */ /* 0x001fe80000100a00 */
[----:B------:R0:W-:Y:S04]  /*21190*/  STL.64 [R1+0x1a70], R20 ;  /* 0x001a701401007387 */ /* 0x0001e80000100a00 */
[----:B0-----:R-:W4:Y:S04]  /*211a0*/  LDL.LU R20, [R1+0x160] ;  /* 0x0001600001147983 */ /* 0x001f280000300800 */
[----:B------:R-:W4:Y:S04]  /*211b0*/  LDL.LU R21, [R1+0x164] ;  /* 0x0001640001157983 */ /* 0x000f280000300800 */
[----:B------:R-:W4:Y:S04]  /*211c0*/  LDL.LU R22, [R1+0x168] ;  /* 0x0001680001167983 */ /* 0x000f280000300800 */
[----:B------:R-:W4:Y:S04]  /*211d0*/  LDL.LU R23, [R1+0x16c] ;  /* 0x00016c0001177983 */ /* 0x000f280000300800 */
[----:B------:R-:W-:Y:S04]  /*211e0*/  STL.64 [R1+0xc0], R16 ;  /* 0x0000c01001007387 */ /* 0x000fe80000100a00 */
[----:B------:R-:W2:Y:S04]  /*211f0*/  LDL.LU.64 R18, [R1+0x1c30] ;  /* 0x001c300001127983 */ /* 0x000ea80000300a00 */
[----:B------:R-:W-:Y:S04]  /*21200*/  STL [R1+0x1b34], R25 ;  /* 0x001b341901007387 */ /* 0x000fe80000100800 */
[----:B------:R0:W-:Y:S04]  /*21210*/  STL [R1+0x1b30], R24 ;  /* 0x001b301801007387 */ /* 0x0001e80000100800 */
[----:B0-----:R-:W5:Y:S04]  /*21220*/  LDL.LU R24, [R1+0x170] ;  /* 0x0001700001187983 */ /* 0x001f680000300800 */
[----:B------:R-:W5:Y:S04]  /*21230*/  LDL.LU R25, [R1+0x174] ;  /* 0x0001740001197983 */ /* 0x000f680000300800 */
[----:B------:R-:W5:Y:S04]  /*21240*/  LDL.LU R26, [R1+0x178] ;  /* 0x00017800011a7983 */ /* 0x000f680000300800 */
[----:B------:R-:W5:Y:S01]  /*21250*/  LDL.LU R27, [R1+0x17c] ;  /* 0x00017c00011b7983 */ /* 0x000f620000300800 */
[----:B--2---:R-:W-:Y:S03]  /*21260*/  HMMA.16816.F32.BF16 R16, R4, R18, R12 ;  /* 0x000000120410723c */ /* 0x004fe6000004180c */
[----:B------:R-:W2:Y:S04]  /*21270*/  LDL.LU.64 R14, [R1+0x1c28] ;  /* 0x001c2800010e7983 */ /* 0x000ea80000300a00 */
[----:B------:R-:W2:-:S12]  /*21280*/  LDL.LU.64 R12, [R1+0x1c20] ;  /* 0x001c2000010c7983 */ /* 0x000e980000300a00 */
[----:B------:R-:W-:Y:S01]  /*21290*/  MOV R29, R18 ;  /* 0x00000012001d7202 */ /* 0x000fe20000000f00 */
[----:B------:R5:W-:Y:S01]  /*212a0*/  STL.64 [R1+0xb0], R16 ;  /* 0x0000b01001007387 */ /* 0x000be20000100a00 */
[----:B------:R-:W-:-:S03]  /*212b0*/  IMAD.MOV.U32 R28, RZ, RZ, R19 ;  /* 0x000000ffff1c7224 */ /* 0x000fc600078e0013 */
[----:B------:R-:W5:Y:S04]  /*212c0*/  LDL.LU.64 R18, [R1+0x1c18] ;  /* 0x001c180001127983 */ /* 0x000f680000300a00 */
[----:B------:R-:W-:Y:S04]  /*212d0*/  STL [R1+0x1b2c], R28 ;  /* 0x001b2c1c01007387 */ /* 0x000fe80000100800 */
[----:B------:R-:W-:Y:S01]  /*212e0*/  STL [R1+0x1b28], R29 ;  /* 0x001b281d01007387 */ /* 0x000fe20000100800 */
[----:B-----5:R-:W-:-:S15]  /*212f0*/  HMMA.16816.F32.BF16 R16, R4, R18, R24 ;  /* 0x000000120410723c */ /* 0x020fde0000041818 */
[----:B------:R-:W-:-:S04]  /*21300*/  NOP ;  /* 0x0000000000007918 */ /* 0x000fc80000000000 */
[----:B------:R0:W-:Y:S04]  /*21310*/  STL.64 [R1+0xa8], R18 ;  /* 0x0000a81201007387 */ /* 0x0001e80000100a00 */
[----:B0-----:R-:W4:Y:S01]  /*21320*/  LDL.LU.64 R18, [R1+0x1c10] ;  /* 0x001c100001127983 */ /* 0x001f220000300a00 */
[----:B------:R-:W-:Y:S02]  /*21330*/  MOV R26, R16 ;  /* 0x00000010001a7202 */ /* 0x000fe40000000f00 */
[----:B------:R-:W-:-:S05]  /*21340*/  MOV R27, R17 ;  /* 0x00000011001b7202 */ /* 0x000fca0000000f00 */
[----:B------:R-:W-:Y:S04]  /*21350*/  STL [R1+0x1b3c], R27 ;  /* 0x001b3c1b01007387 */ /* 0x000fe80000100800 */
[----:B------:R0:W-:Y:S01]  /*21360*/  STL [R1+0x1b38], R26 ;  /* 0x001b381a01007387 */ /* 0x0001e20000100800 */
[----:B----4-:R-:W-:-:S15]  /*21370*/  HMMA.16816.F32.BF16 R16, R4, R18, R20 ;  /* 0x000000120410723c */ /* 0x010fde0000041814 */
[----:B------:R-:W-:-:S04]  /*21380*/  NOP ;  /* 0x0000000000007918 */ /* 0x000fc80000000000 */
[----:B------:R-:W-:Y:S01]  /*21390*/  MOV R22, R18 ;  /* 0x0000001200167202 */ /* 0x000fe20000000f00 */
[----:B------:R-:W-:Y:S02]  /*213a0*/  IMAD.MOV.U32 R23, RZ, RZ, R19 ;  /* 0x000000ffff177224 */ /* 0x000fe400078e0013 */
[----:B------:R-:W-:Y:S01]  /*213b0*/  IMAD.MOV.U32 R25, RZ, RZ, R16 ;  /* 0x000000ffff197224 */ /* 0x000fe200078e0010 */
[----:B------:R-:W-:Y:S01]  /*213c0*/  MOV R24, R17 ;  /* 0x0000001100187202 */ /* 0x000fe20000000f00 */
[----:B------:R-:W2:Y:S04]  /*213d0*/  LDL.LU.64 R18, [R1+0x1c08] ;  /* 0x001c080001127983 */ /* 0x000ea80000300a00 */
[----:B------:R-:W0:Y:S04]  /*213e0*/  LDL.LU.64 R16, [R1+0x1c00] ;  /* 0x001c000001107983 */ /* 0x000e280000300a00 */
[----:B------:R-:W-:Y:S04]  /*213f0*/  STL [R1+0x1b4c], R23 ;  /* 0x001b4c1701007387 */ /* 0x000fe80000100800 */
[----:B------:R-:W-:Y:S04]  /*21400*/  STL [R1+0x1b48], R22 ;  /* 0x001b481601007387 */ /* 0x000fe80000100800 */
[----:B------:R-:W4:Y:S04]  /*21410*/  LDL.LU.64 R20, [R1+0x1d0] ;  /* 0x0001d00001147983 */ /* 0x000f280000300a00 */
[----:B------:R-:W-:Y:S04]  /*21420*/  STL [R1+0x1b44], R24 ;  /* 0x001b441801007387 */ /* 0x000fe80000100800 */
[----:B------:R3:W-:Y:S01]  /*21430*/  STL [R1+0x1b40], R25 ;  /* 0x001b401901007387 */ /* 0x0007e20000100800 */
[----:B0-----:R-:W-:-:S02]  /*21440*/  MOV R26, R17 ;  /* 0x00000011001a7202 */ /* 0x001fc40000000f00 */
[----:B------:R-:W-:Y:S02]  /*21450*/  MOV R27, R16 ;  /* 0x00000010001b7202 */ /* 0x000fe40000000f00 */
[C---:B--2---:R-:W-:Y:S01]  /*21460*/  HMMA.16816.F32.BF16 R16, R4.reuse, R18, R12 ;  /* 0x000000120410723c */ /* 0x044fe2000004180c */
[----:B------:R-:W2:Y:S04]  /*21470*/  LDL.LU.64 R14, [R1+0x1bf8] ;  /* 0x001bf800010e7983 */ /* 0x000ea80000300a00 */
[----:B------:R-:W5:Y:S03]  /*21480*/  LDL.LU.64 R12, [R1+0x1bf0] ;  /* 0x001bf000010c7983 */ /* 0x000f660000300a00 */
[----:B---3--:R-:W-:Y:S11]  /*21490*/  HMMA.16816.F32.BF16 R24, R4, R26, R8 ;  /* 0x0000001a0418723c */ /* 0x008ff60000041808 */
[----:B------:R-:W-:Y:S04]  /*214a0*/  STL.64 [R1+0x80], R16 ;  /* 0x0000801001007387 */ /* 0x000fe80000100a00 */
[----:B------:R0:W-:Y:S04]  /*214b0*/  STL.64 [R1+0x88], R18 ;  /* 0x0000881201007387 */ /* 0x0001e80000100a00 */
[----:B0-----:R-:W4:Y:S04]  /*214c0*/  LDL.LU.64 R18, [R1+0x1be8] ;  /* 0x001be80001127983 */ /* 0x001f280000300a00 */
[----:B------:R-:W4:Y:S04]  /*214d0*/  LDL.LU.64 R16, [R1+0x1be0] ;  /* 0x001be00001107983 */ /* 0x000f280000300a00 */
[----:B------:R-:W4:Y:S04]  /*214e0*/  LDL.LU.64 R10, [R1+0x1bd8] ;  /* 0x001bd800010a7983 */ /* 0x000f280000300a00 */
[----:B------:R-:W4:Y:S04]  /*214f0*/  LDL.LU.64 R8, [R1+0x1bd0] ;  /* 0x001bd00001087983 */ /* 0x000f280000300a00 */
[----:B------:R-:W-:Y:S04]  /*21500*/  STL.64 [R1+0x70], R24 ;  /* 0x0000701801007387 */ /* 0x000fe80000100a00 */
[----:B------:R-:W-:Y:S01]  /*21510*/  STL.64 [R1+0x78], R26 ;  /* 0x0000781a01007387 */ /* 0x000fe20000100a00 */
[----:B----4-:R-:W-:Y:S01]  /*21520*/  HMMA.16816.F32.BF16 R4, R16, R20, R8 ;  /* 0x000000141004723c */ /* 0x010fe20000041808 */
[----:B------:R-:W-:Y:S01]  /*21530*/  MOV R8, R0 ;  /* 0x0000000000087202 */ /* 0x000fe20000000f00 */
[----:B------:R-:W-:Y:S01]  /*21540*/  IMAD.MOV.U32 R9, RZ, RZ, R2 ;  /* 0x000000ffff097224 */ /* 0x000fe200078e0002 */
[----:B--2---:R-:W-:-:S02]  /*21550*/  MOV R10, R15 ;  /* 0x0000000f000a7202 */ /* 0x004fc40000000f00 */
[----:B-----5:R-:W-:-:S14]  /*21560*/  MOV R11, R12 ;  /* 0x0000000c000b7202 */ /* 0x020fdc0000000f00 */
[----:B------:R0:W-:Y:S04]  /*21570*/  STL.64 [R1+0x60], R4 ;  /* 0x0000600401007387 */ /* 0x0001e80000100a00 */
[----:B------:R-:W-:Y:S04]  /*21580*/  STL.64 [R1+0x68], R6 ;  /* 0x0000680601007387 */ /* 0x000fe80000100a00 */
[----:B------:R-:W2:Y:S04]  /*21590*/  LDL.LU R0, [R1+0x1bcc] ;  /* 0x001bcc0001007983 */ /* 0x000ea80000300800 */
[----:B------:R-:W3:Y:S04]  /*215a0*/  LDL.LU R2, [R1+0x1bc8] ;  /* 0x001bc80001027983 */ /* 0x000ee80000300800 */
[----:B------:R-:W4:Y:S04]  /*215b0*/  LDL.LU R15, [R1+0x1bc4] ;  /* 0x001bc400010f7983 */ /* 0x000f280000300800 */
[----:B------:R-:W5:Y:S04]  /*215c0*/  LDL.LU R12, [R1+0x1bc0] ;  /* 0x001bc000010c7983 */ /* 0x000f680000300800 */
[----:B0-----:R-:W2:Y:S04]  /*215d0*/  LDL.LU.64 R4, [R1+0x240] ;  /* 0x0002400001047983 */ /* 0x001ea80000300a00 */
[----:B--2---:R0:W-:Y:S02]  /*215e0*/  STL.64 [R1+0x1b98], R4 ;  /* 0x001b980401007387 */ /* 0x0041e40000100a00 */
[----:B0-----:R-:W-:Y:S01]  /*215f0*/  IMAD.MOV.U32 R4, RZ, RZ, R13 ;  /* 0x000000ffff047224 */ /* 0x001fe200078e000d */
[----:B------:R-:W-:Y:S01]  /*21600*/  MOV R5, R14 ;  /* 0x0000000e00057202 */ /* 0x000fe20000000f00 */
[----:B------:R-:W2:Y:S04]  /*21610*/  LDL.LU R13, [R1+0x1bbc] ;  /* 0x001bbc00010d7983 */ /* 0x000ea80000300800 */
[----:B------:R-:W2:Y:S04]  /*21620*/  LDL.LU R14, [R1+0x1bb8] ;  /* 0x001bb800010e7983 */ /* 0x000ea80000300800 */
[----:B------:R0:W-:Y:S04]  /*21630*/  STL.64 [R1+0x1ba0], R4 ;  /* 0x001ba00401007387 */ /* 0x0001e80000100a00 */
[----:B0-----:R-:W3:Y:S04]  /*21640*/  LDL.LU.64 R4, [R1+0x1f0] ;  /* 0x0001f00001047983 */ /* 0x001ee80000300a00 */
[----:B------:R-:W-:Y:S04]  /*21650*/  STL.64 [R1+0x1b80], R10 ;  /* 0x001b800a01007387 */ /* 0x000fe80000100a00 */
[----:B------:R0:W-:Y:S04]  /*21660*/  STL.64 [R1+0x1b78], R8 ;  /* 0x001b780801007387 */ /* 0x0001e80000100a00 */
[----:B0-----:R-:W3:Y:S01]  /*21670*/  LDL.LU.64 R8, [R1+0x270] ;  /* 0x0002700001087983 */ /* 0x001ee20000300a00 */
[----:B----4-:R-:W-:Y:S01]  /*21680*/  MOV R11, R15 ;  /* 0x0000000f000b7202 */ /* 0x010fe20000000f00 */
[----:B------:R-:W-:Y:S01]  /*21690*/  IMAD.MOV.U32 R24, RZ, RZ, R20 ;  /* 0x000000ffff187224 */ /* 0x000fe200078e0014 */
[----:B------:R-:W-:-:S02]  /*216a0*/  MOV R25, R21 ;  /* 0x0000001500197202 */ /* 0x000fc40000000f00 */
[----:B--2---:R-:W-:Y:S01]  /*216b0*/  MOV R10, R14 ;  /* 0x0000000e000a7202 */ /* 0x004fe20000000f00 */
[----:B---3--:R5:W-:Y:S02]  /*216c0*/  STL.64 [R1+0x1b90], R8 ;  /* 0x001b900801007387 */ /* 0x008be40000100a00 */
[----:B-----5:R-:W-:Y:S01]  /*216d0*/  MOV R8, R12 ;  /* 0x0000000c00087202 */ /* 0x020fe20000000f00 */
[----:B------:R-:W-:Y:S01]  /*216e0*/  IMAD.MOV.U32 R9, RZ, RZ, R13 ;  /* 0x000000ffff097224 */ /* 0x000fe200078e000d */
[----:B------:R-:W2:Y:S04]  /*216f0*/  LDL.LU R12, [R1+0x1bb4] ;  /* 0x001bb400010c7983 */ /* 0x000ea80000300800 */
[----:B------:R-:W2:Y:S04]  /*21700*/  LDL.LU R13, [R1+0x1bb0] ;  /* 0x001bb000010d7983 */ /* 0x000ea80000300800 */
[----:B------:R-:W2:Y:S04]  /*21710*/  LDL.LU R14, [R1+0x1bac] ;  /* 0x001bac00010e7983 */ /* 0x000ea80000300800 */
[----:B------:R-:W2:Y:S04]  /*21720*/  LDL.LU R15, [R1+0x1ba8] ;  /* 0x001ba800010f7983 */ /* 0x000ea80000300800 */
[----:B------:R-:W3:Y:S01]  /*21730*/  LDL.LU.64 R20, [R1+0x260] ;  /* 0x0002600001147983 */ /* 0x000ee20000300a00 */
[----:B------:R-:W-:Y:S01]  /*21740*/  MOV R27, R4 ;  /* 0x00000004001b7202 */ /* 0x000fe20000000f00 */
[----:B------:R-:W-:Y:S01]  /*21750*/  IMAD.MOV.U32 R26, RZ, RZ, R5 ;  /* 0x000000ffff1a7224 */ /* 0x000fe200078e0005 */
[----:B------:R-:W-:Y:S01]  /*21760*/  MOV R23, R0 ;  /* 0x0000000000177202 */ /* 0x000fe20000000f00 */
[----:B------:R-:W-:Y:S01]  /*21770*/  IMAD.MOV.U32 R22, RZ, RZ, R2 ;  /* 0x000000ffff167224 */ /* 0x000fe200078e0002 */
[----:B--2---:R-:W-:Y:S01]  /*21780*/  HMMA.16816.F32.BF16 R12, R16, R4, R12 ;  /* 0x00000004100c723c */ /* 0x004fe2000004180c */
[----:B---3--:R0:W-:Y:S04]  /*21790*/  STL.64 [R1+0x1b88], R20 ;  /* 0x001b881401007387 */ /* 0x0081e80000100a00 */
[----:B0-----:R-:W2:Y:S04]  /*217a0*/  LDL.LU R20, [R1+0x100] ;  /* 0x0001000001147983 */ /* 0x001ea80000300800 */
[----:B------:R-:W2:Y:S04]  /*217b0*/  LDL.LU R21, [R1+0x104] ;  /* 0x0001040001157983 */ /* 0x000ea80000300800 */
[----:B------:R-:W-:Y:S04]  /*217c0*/  STL [R1+0x1b54], R25 ;  /* 0x001b541901007387 */ /* 0x000fe80000100800 */
[----:B------:R-:W-:Y:S04]  /*217d0*/  STL [R1+0x1b50], R24 ;  /* 0x001b501801007387 */ /* 0x000fe80000100800 */
[----:B------:R-:W3:Y:S04]  /*217e0*/  LDL.LU.64 R4, [R1+0x1ba0] ;  /* 0x001ba00001047983 */ /* 0x000ee80000300a00 */
[----:B------:R0:W-:Y:S01]  /*217f0*/  STL [R1+0x50], R12 ;  /* 0x0000500c01007387 */ /* 0x0001e20000100800 */
[----:B------:R-:W-:Y:S01]  /*21800*/  IMAD.MOV.U32 R0, RZ, RZ, R15 ;  /* 0x000000ffff007224 */ /* 0x000fe200078e000f */
[----:B------:R-:W-:-:S02]  /*21810*/  MOV R3, R13 ;  /* 0x0000000d00037202 */ /* 0x000fc40000000f00 */
[----:B------:R-:W-:Y:S01]  /*21820*/  MOV R2, R14 ;  /* 0x0000000e00027202 */ /* 0x000fe20000000f00 */
[----:B0-----:R-:W4:Y:S04]  /*21830*/  LDL.LU R12, [R1+0x140] ;  /* 0x00014000010c7983 */ /* 0x001f280000300800 */
[----:B------:R-:W4:Y:S04]  /*21840*/  LDL.LU R13, [R1+0x144] ;  /* 0x00014400010d7983 */ /* 0x000f280000300800 */
[----:B------:R-:W4:Y:S04]  /*21850*/  LDL.LU R14, [R1+0x148] ;  /* 0x00014800010e7983 */ /* 0x000f280000300800 */
[----:B------:R-:W4:Y:S04]  /*21860*/  LDL.LU R15, [R1+0x14c] ;  /* 0x00014c00010f7983 */ /* 0x000f280000300800 */
[----:B------:R-:W-:Y:S04]  /*21870*/  STL [R1+0x1b68], R0 ;  /* 0x001b680001007387 */ /* 0x000fe80000100800 */
[----:B------:R-:W-:Y:S04]  /*21880*/  STL [R1+0x1b64], R2 ;  /* 0x001b640201007387 */ /* 0x000fe80000100800 */
[----:B------:R-:W-:Y:S04]  /*21890*/  STL [R1+0x1b60], R3 ;  /* 0x001b600301007387 */ /* 0x000fe80000100800 */
[----:B------:R0:W-:Y:S04]  /*218a0*/  STL [R1+0x1b5c], R26 ;  /* 0x001b5c1a01007387 */ /* 0x0001e80000100800 */
[----:B------:R1:W-:Y:S04]  /*218b0*/  STL [R1+0x1b58], R27 ;  /* 0x001b581b01007387 */ /* 0x0003e80000100800 */
[----:B------:R-:W3:Y:S04]  /*218c0*/  LDL.LU R24, [R1+0x120] ;  /* 0x0001200001187983 */ /* 0x000ee80000300800 */
[----:B------:R-:W3:Y:S04]  /*218d0*/  LDL.LU R25, [R1+0x124] ;  /* 0x0001240001197983 */ /* 0x000ee80000300800 */
[----:B0-----:R-:W3:Y:S04]  /*218e0*/  LDL.LU R26, [R1+0x128] ;  /* 0x00012800011a7983 */ /* 0x001ee80000300800 */
[----:B-1----:R-:W3:Y:S02]  /*218f0*/  LDL.LU R27, [R1+0x12c] ;  /* 0x00012c00011b7983 */ /* 0x002ee40000300800 */
[----:B---3--:R-:W-:-:S15]  /*21900*/  HMMA.16816.F32.BF16 R4, R16, R4, R24 ;  /* 0x000000041004723c */ /* 0x008fde0000041818 */
[----:B------:R-:W-:-:S04]  /*21910*/  NOP ;  /* 0x0000000000007918 */ /* 0x000fc80000000000 */
[----:B------:R0:W-:Y:S04]  /*21920*/  STL.64 [R1+0x40], R4 ;  /* 0x0000400401007387 */ /* 0x0001e80000100a00 */
[----:B0-----:R-:W3:Y:S01]  /*21930*/  LDL.LU.64 R4, [R1+0x1b98] ;  /* 0x001b980001047983 */ /* 0x001ee20000300a00 */
[----:B------:R-:W-:Y:S02]  /*21940*/  MOV R24, R7 ;  /* 0x0000000700187202 */ /* 0x000fe40000000f00 */
[----:B------:R-:W-:-:S03]  /*21950*/  MOV R25, R6 ;  /* 0x0000000600197202 */ /* 0x000fc60000000f00 */
[----:B------:R-:W-:Y:S04]  /*21960*/  STL [R1+0x1b70], R24 ;  /* 0x001b701801007387 */ /* 0x000fe80000100800 */
[----:B------:R-:W-:Y:S01]  /*21970*/  STL [R1+0x1b6c], R25 ;  /* 0x001b6c1901007387 */ /* 0x000fe20000100800 */
[----:B---3--:R-:W-:-:S15]  /*21980*/  HMMA.16816.F32.BF16 R8, R16, R4, R8 ;  /* 0x000000041008723c */ /* 0x008fde0000041808 */
[----:B------:R-:W-:-:S04]  /*21990*/  NOP ;  /* 0x0000000000007918 */ /* 0x000fc80000000000 */
[----:B------:R-:W-:Y:S01]  /*219a0*/  MOV R2, R8 ;  /* 0x0000000800027202 */ /* 0x000fe20000000f00 */
[----:B------:R-:W-:Y:S02]  /*219b0*/  IMAD.MOV.U32 R3, RZ, RZ, R9 ;  /* 0x000000ffff037224 */ /* 0x000fe400078e0009 */
[----:B------:R-:W2:Y:S01]  /*219c0*/  LDL.LU.64 R8, [R1+0x1b90] ;  /* 0x001b900001087983 */ /* 0x000ea20000300a00 */
[----:B------:R-:W-:Y:S02]  /*219d0*/  MOV R26, R10 ;  /* 0x0000000a001a7202 */ /* 0x000fe40000000f00 */
[----:B------:R-:W-:Y:S01]  /*219e0*/  MOV R27, R11 ;  /* 0x0000000b001b7202 */ /* 0x000fe20000000f00 */
[----:B--2---:R-:W-:Y:S01]  /*219f0*/  HMMA.16816.F32.BF16 R20, R16, R8, R20 ;  /* 0x000000081014723c */ /* 0x004fe20000041814 */
[----:B------:R-:W-:Y:S01]  /*21a00*/  MOV R28, R8 ;  /* 0x00000008001c7202 */ /* 0x000fe20000000f00 */
[----:B------:R-:W-:-:S15]  /*21a10*/  IMAD.MOV.U32 R29, RZ, RZ, R9 ;  /* 0x000000ffff1d7224 */ /* 0x000fde00078e0009 */
[----:B------:R-:W-:Y:S02]  /*21a20*/  NOP ;  /* 0x0000000000007918 */ /* 0x000fe40000000000 */
[----:B------:R0:W-:Y:S04]  /*21a30*/  STL.64 [R1+0x20], R20 ;  /* 0x0000201401007387 */ /* 0x0001e80000100a00 */
[----:B0-----:R-:W2:Y:S04]  /*21a40*/  LDL.LU.64 R20, [R1+0x1b88] ;  /* 0x001b880001147983 */ /* 0x001ea80000300a00 */
[----:B------:R-:W2:Y:S04]  /*21a50*/  LDL.LU.64 R10, [R1+0x1b80] ;  /* 0x001b8000010a7983 */ /* 0x000ea80000300a00 */
[----:B------:R-:W2:Y:S01]  /*21a60*/  LDL.LU.64 R8, [R1+0x1b78] ;  /* 0x001b780001087983 */ /* 0x000ea20000300a00 */
[----:B------:R-:W-:Y:S01]  /*21a70*/  MOV R6, R5 ;  /* 0x0000000500067202 */ /* 0x000fe20000000f00 */
[----:B------:R-:W-:-:S02]  /*21a80*/  IMAD.MOV.U32 R0, RZ, RZ, R4 ;  /* 0x000000ffff007224 */ /* 0x000fc400078e0004 */
[----:B------:R-:W3:Y:S01]  /*21a90*/  LDL R7, [R1+0x2c0] ;  /* 0x0002c00001077983 */ /* 0x000ee20000100800 */
[C---:B--2---:R-:W-:Y:S01]  /*21aa0*/  HMMA.16816.F32.BF16 R8, R16.reuse, R20, R8 ;  /* 0x000000141008723c */ /* 0x044fe20000041808 */
[----:B------:R-:W-:Y:S02]  /*21ab0*/  MOV R5, R20 ;  /* 0x0000001400057202 */ /* 0x000fe40000000f00 */
[----:B------:R-:W-:Y:S01]  /*21ac0*/  MOV R4, R21 ;  /* 0x0000001500047202 */ /* 0x000fe20000000f00 */
[----:B------:R-:W2:Y:S04]  /*21ad0*/  LDL.LU R20, [R1+0x250] ;  /* 0x0002500001147983 */ /* 0x000ea80000300800 */
[----:B------:R-:W2:Y:S11]  /*21ae0*/  LDL.LU R21, [R1+0x254] ;  /* 0x0002540001157983 */ /* 0x000eb60000300800 */
[----:B------:R-:W-:Y:S04]  /*21af0*/  STL.64 [R1+0x19f8], R10 ;  /* 0x0019f80a01007387 */ /* 0x000fe80000100a00 */
[----:B------:R0:W-:Y:S04]  /*21b00*/  STL.64 [R1+0x19f0], R8 ;  /* 0x0019f00801007387 */ /* 0x0001e80000100a00 */
[----:B0-----:R-:W4:Y:S01]  /*21b10*/  LDL.LU.64 R8, [R1+0x280] ;  /* 0x0002800001087983 */ /* 0x001f220000300a00 */
[----:B------:R-:W-:Y:S01]  /*21b20*/  MOV R25, R23 ;  /* 0x0000001700197202 */ /* 0x000fe20000000f00 */
[----:B------:R-:W-:Y:S01]  /*21b30*/  IMAD.MOV.U32 R24, RZ, RZ, R22 ;  /* 0x000000ffff187224 */ /* 0x000fe200078e0016 */
[----:B----4-:R-:W-:Y:S01]  /*21b40*/  HMMA.16816.F32.BF16 R12, R16, R8, R12 ;  /* 0x00000008100c723c */ /* 0x010fe2000004180c */
[----:B------:R-:W-:Y:S01]  /*21b50*/  IMAD.MOV.U32 R23, RZ, RZ, R8 ;  /* 0x000000ffff177224 */ /* 0x000fe200078e0008 */
[----:B------:R-:W-:Y:S01]  /*21b60*/  MOV R22, R9 ;  /* 0x0000000900167202 */ /* 0x000fe20000000f00 */
[----:B------:R-:W4:Y:S04]  /*21b70*/  LDL.LU R8, [R1+0x20] ;  /* 0x0000200001087983 */ /* 0x000f280000300800 */
[----:B------:R-:W4:Y:S01]  /*21b80*/  LDL.LU R9, [R1+0x24] ;  /* 0x0000240001097983 */ /* 0x000f220000300800 */
[----:B------:R-:W-:Y:S01]  /*21b90*/  MOV R10, R24 ;  /* 0x00000018000a7202 */ /* 0x000fe20000000f00 */
[----:B------:R-:W-:-:S02]  /*21ba0*/  IMAD.MOV.U32 R11, RZ, RZ, R25 ;  /* 0x000000ffff0b7224 */ /* 0x000fc400078e0019 */
[----:B------:R-:W5:Y:S04]  /*21bb0*/  LDL.LU R24, [R1+0x1b70] ;  /* 0x001b700001187983 */ /* 0x000f680000300800 */
[----:B------:R-:W2:Y:S04]  /*21bc0*/  LDL.LU R25, [R1+0x1b6c] ;  /* 0x001b6c0001197983 */ /* 0x000ea80000300800 */
[----:B------:R-:W-:Y:S04]  /*21bd0*/  STL.64 [R1+0x1a08], R10 ;  /* 0x001a080a01007387 */ /* 0x000fe80000100a00 */
[----:B----4-:R0:W-:Y:S02]  /*21be0*/  STL.64 [R1+0x1a00], R8 ;  /* 0x001a000801007387 */ /* 0x0101e40000100a00 */
[----:B0-----:R-:W-:-:S02]  /*21bf0*/  MOV R8, R0 ;  /* 0x0000000000087202 */ /* 0x001fc40000000f00 */
[----:B------:R-:W4:Y:S04]  /*21c00*/  LDL.LU R0, [R1+0x1b68] ;  /* 0x001b680001007983 */ /* 0x000f280000300800 */
[----:B------:R-:W2:Y:S04]  /*21c10*/  LDL R10, [R1+0x248] ;  /* 0x00024800010a7983 */ /* 0x000ea80000100800 */
[----:B------:R-:W2:Y:S01]  /*21c20*/  LDL R11, [R1+0x24c] ;  /* 0x00024c00010b7983 */ /* 0x000ea20000100800 */
[----:B------:R-:W-:-:S03]  /*21c30*/  MOV R9, R6 ;  /* 0x0000000600097202 */ /* 0x000fc60000000f00 */
[----:B--2---:R-:W-:Y:S04]  /*21c40*/  STL.64 [R1+0x1ae0], R10 ;  /* 0x001ae00a01007387 */ /* 0x004fe80000100a00 */
[----:B------:R0:W-:Y:S04]  /*21c50*/  STL.64 [R1+0x1ad8], R8 ;  /* 0x001ad80801007387 */ /* 0x0001e80000100a00 */
[----:B0-----:R-:W2:Y:S04]  /*21c60*/  LDL.LU R8, [R1+0x130] ;  /* 0x0001300001087983 */ /* 0x001ea80000300800 */
[----:B------:R-:W2:Y:S04]  /*21c70*/  LDL.LU R9, [R1+0x134] ;  /* 0x0001340001097983 */ /* 0x000ea80000300800 */
[----:B------:R-:W2:Y:S04]  /*21c80*/  LDL.LU R10, [R1+0x138] ;  /* 0x00013800010a7983 */ /* 0x000ea80000300800 */
[----:B------:R-:W2:Y:S04]  /*21c90*/  LDL.LU R11, [R1+0x13c] ;  /* 0x00013c00010b7983 */ /* 0x000ea80000300800 */
[----:B------:R0:W-:Y:S04]  /*21ca0*/  STL.64 [R1+0x19e8], R14 ;  /* 0x0019e80e01007387 */ /* 0x0001e80000100a00 */
[----:B------:R1:W-:Y:S04]  /*21cb0*/  STL.64 [R1+0x19e0], R12 ;  /* 0x0019e00c01007387 */ /* 0x0003e80000100a00 */
[----:B0-----:R-:W2:Y:S04]  /*21cc0*/  LDL R14, [R1+0x268] ;  /* 0x00026800010e7983 */ /* 0x001ea80000100800 */
[----:B------:R-:W2:Y:S01]  /*21cd0*/  LDL R15, [R1+0x26c] ;  /* 0x00026c00010f7983 */ /* 0x000ea20000100800 */
[----:B-1----:R-:W-:Y:S01]  /*21ce0*/  IMAD.MOV.U32 R12, RZ, RZ, R5 ;  /* 0x000000ffff0c7224 */ /* 0x002fe200078e0005 */
[----:B------:R-:W-:-:S02]  /*21cf0*/  MOV R13, R4 ;  /* 0x00000004000d7202 */ /* 0x000fc40000000f00 */
[----:B---3--:R-:W0:Y:S04]  /*21d00*/  LDSM.16.M88.4 R4, [R7+UR6+0x29000] ;  /* 0x029000060704783b */ /* 0x008e280008000200 */
[----:B--2---:R-:W-:Y:S04]  /*21d10*/  STL.64 [R1+0x1ab8], R14 ;  /* 0x001ab80e01007387 */ /* 0x004fe80000100a00 */
[----:B------:R-:W-:Y:S04]  /*21d20*/  STL.64 [R1+0x1ab0], R12 ;  /* 0x001ab00c01007387 */ /* 0x000fe80000100a00 */
[----:B0-----:R0:W-:Y:S04]  /*21d30*/  STL.64 [R1+0x1a18], R6 ;  /* 0x001a180601007387 */ /* 0x0011e80000100a00 */
[----:B------:R1:W-:Y:S01]  /*21d40*/  STL.64 [R1+0x1a10], R4 ;  /* 0x001a100401007387 */ /* 0x0003e20000100a00 */
[----:B0-----:R-:W-:-:S02]  /*21d50*/  MOV R6, R26 ;  /* 0x0000001a00067202 */ /* 0x001fc40000000f00 */
[----:B-1----:R-:W-:Y:S02]  /*21d60*/  MOV R4, R2 ;  /* 0x0000000200047202 */ /* 0x002fe40000000f00 */
[----:B------:R-:W-:Y:S01]  /*21d70*/  MOV R7, R27 ;  /* 0x0000001b00077202 */ /* 0x000fe20000000f00 */
[----:B------:R-:W2:Y:S01]  /*21d80*/  LDL.LU R2, [R1+0x1b64] ;  /* 0x001b640001027983 */ /* 0x000ea20000300800 */
[----:B------:R-:W-:-:S03]  /*21d90*/  IMAD.MOV.U32 R5, RZ, RZ, R3 ;  /* 0x000000ffff057224 */ /* 0x000fc600078e0003 */
[----:B------:R-:W3:Y:S04]  /*21da0*/  LDL.LU R3, [R1+0x1b60] ;  /* 0x001b600001037983 */ /* 0x000ee80000300800 */
[----:B------:R-:W2:Y:S04]  /*21db0*/  LDL.LU R26, [R1+0x1b5c] ;  /* 0x001b5c00011a7983 */ /* 0x000ea80000300800 */
[----:B------:R-:W2:Y:S04]  /*21dc0*/  LDL.LU R27, [R1+0x1b58] ;  /* 0x001b5800011b7983 */ /* 0x000ea80000300800 */
[----:B------:R-:W-:Y:S04]  /*21dd0*/  STL.64 [R1+0x1a28], R6 ;  /* 0x001a280601007387 */ /* 0x000fe80000100a00 */
[----:B------:R0:W-:Y:S04]  /*21de0*/  STL.64 [R1+0x1a20], R4 ;  /* 0x001a200401007387 */ /* 0x0001e80000100a00 */
[----:B0-----:R-:W2:Y:S04]  /*21df0*/  LDL.LU R4, [R1+0x210] ;  /* 0x0002100001047983 */ /* 0x001ea80000300800 */
[----:B------:R-:W2:Y:S04]  /*21e00*/  LDL.LU R5, [R1+0x214] ;  /* 0x0002140001057983 */ /* 0x000ea80000300800 */
[----:B------:R-:W2:Y:S04]  /*21e10*/  LDL R6, [R1+0x218] ;  /* 0x0002180001067983 */ /* 0x000ea80000100800 */
[----:B------:R-:W2:Y:S01]  /*21e20*/  LDL R7, [R1+0x21c] ;  /* 0x00021c0001077983 */ /* 0x000ea20000100800 */
[----:B------:R-:W-:Y:S03]  /*21e30*/  HMMA.16816.F32.BF16 R16, R16, R20, R8 ;  /* 0x000000141010723c */ /* 0x000fe60000041808 */
[----:B--2---:R-:W-:Y:S04]  /*21e40*/  STL.64 [R1+0x1af0], R6 ;  /* 0x001af00601007387 */ /* 0x004fe80000100a00 */
[----:B------:R-:W-:Y:S04]  /*21e50*/  STL.64 [R1+0x1ae8], R4 ;  /* 0x001ae80401007387 */ /* 0x000fe80000100a00 */
[----:B------:R-:W-:Y:S08]  /*21e60*/  STL.64 [R1+0x1a90], R20 ;  /* 0x001a901401007387 */ /* 0x000ff00000100a00 */
[----:B------:R0:W-:Y:S04]  /*21e70*/  STL.64 [R1+0x1a38], R18 ;  /* 0x001a381201007387 */ /* 0x0001e80000100a00 */
[----:B------:R1:W-:Y:S01]  /*21e80*/  STL.64 [R1+0x1a30], R16 ;  /* 0x001a301001007387 */ /* 0x0003e20000100a00 */
[----:B0-----:R-:W-:-:S03]  /*21e90*/  IMAD.MOV.U32 R18, RZ, RZ, R25 ;  /* 0x000000ffff127224 */ /* 0x001fc600078e0019 */
[----:B-1----:R-:W2:Y:S04]  /*21ea0*/  LDL.LU R16, [R1+0x40] ;  /* 0x0000400001107983 */ /* 0x002ea80000300800 */
[----:B------:R-:W2:Y:S04]  /*21eb0*/  LDL.LU R17, [R1+0x44] ;  /* 0x0000440001117983 */ /* 0x000ea80000300800 */
[----:B------:R-:W2:Y:S01]  /*21ec0*/  LDL.LU R25, [R1+0x1b54] ;  /* 0x001b540001197983 */ /* 0x000ea20000300800 */
[----:B-----5:R-:W-:Y:S02]  /*21ed0*/  MOV R19, R24 ;  /* 0x0000001800137202 */ /* 0x020fe40000000f00 */
[----:B------:R-:W-:Y:S01]  /*21ee0*/  MOV R20, R23 ;  /* 0x0000001700147202 */ /* 0x000fe20000000f00 */
[----:B------:R-:W5:Y:S04]  /*21ef0*/  LDL.LU R24, [R1+0x1b50] ;  /* 0x001b500001187983 */ /* 0x000f680000300800 */
[----:B------:R-:W2:Y:S01]  /*21f00*/  LDL.LU R23, [R1+0x1b4c] ;  /* 0x001b4c0001177983 */ /* 0x000ea20000300800 */
[----:B------:R-:W-:-:S03]  /*21f10*/  IMAD.MOV.U32 R21, RZ, RZ, R22 ;  /* 0x000000ffff157224 */ /* 0x000fc600078e0016 */
[----:B------:R-:W2:Y:S04]  /*21f20*/  LDL.LU R22, [R1+0x1b48] ;  /* 0x001b480001167983 */ /* 0x000ea80000300800 */
[----:B------:R-:W2:Y:S04]  /*21f30*/  LDL.LU R4, [R1+0xd0] ;  /* 0x0000d00001047983 */ /* 0x000ea80000300800 */
[----:B------:R-:W2:Y:S04]  /*21f40*/  LDL.LU R5, [R1+0xd4] ;  /* 0x0000d40001057983 */ /* 0x000ea80000300800 */
[----:B------:R-:W2:Y:S04]  /*21f50*/  LDL.LU R6, [R1+0xd8] ;  /* 0x0000d80001067983 */ /* 0x000ea80000300800 */
[----:B------:R-:W2:Y:S04]  /*21f60*/  LDL.LU R7, [R1+0xdc] ;  /* 0x0000dc0001077983 */ /* 0x000ea80000300800 */
[----:B--2---:R-:W-:Y:S04]  /*21f70*/  STL.64 [R1+0x1b00], R6 ;  /* 0x001b000601007387 */ /* 0x004fe80000100a00 */
[----:B------:R5:W-:Y:S02]  /*21f80*/  STL.64 [R1+0x1af8], R4 ;  /* 0x001af80401007387 */ /* 0x000be40000100a00 */
[----:B-----5:R-:W-:-:S02]  /*21f90*/  MOV R4, R24 ;  /* 0x0000001800047202 */ /* 0x020fc40000000f00 */
[----:B------:R-:W-:Y:S01]  /*21fa0*/  MOV R5, R25 ;  /* 0x0000001900057202 */ /* 0x000fe20000000f00 */
[----:B------:R-:W2:Y:S04]  /*21fb0*/  LDL.LU R24, [R1+0x1b44] ;  /* 0x001b440001187983 */ /* 0x000ea80000300800 */
[----:B------:R-:W5:Y:S04]  /*21fc0*/  LDL.LU R25, [R1+0x1b40] ;  /* 0x001b400001197983 */ /* 0x000f680000300800 */
[----:B------:R-:W-:Y:S04]  /*21fd0*/  STL.64 [R1+0x1aa8], R20 ;  /* 0x001aa81401007387 */ /* 0x000fe80000100a00 */
[----:B------:R-:W-:Y:S04]  /*21fe0*/  STL.64 [R1+0x1a48], R18 ;  /* 0x001a481201007387 */ /* 0x000fe80000100a00 */
[----:B------:R0:W-:Y:S02]  /*21ff0*/  STL.64 [R1+0x1a40], R16 ;  /* 0x001a401001007387 */ /* 0x0001e40000100a00 */
[----:B0-----:R-:W-:Y:S01]  /*22000*/  IMAD.MOV.U32 R16, RZ, RZ, R27 ;  /* 0x000000ffff107224 */ /* 0x001fe200078e001b */
[----:B------:R-:W-:Y:S01]  /*22010*/  MOV R17, R26 ;  /* 0x0000001a00117202 */ /* 0x000fe20000000f00 */
[----:B------:R-:W3:Y:S04]  /*22020*/  LDL.LU R27, [R1+0x1b3c] ;  /* 0x001b3c00011b7983 */ /* 0x000ee80000300800 */
[----:B------:R-:W3:Y:S04]  /*22030*/  LDL.LU R26, [R1+0x1b38] ;  /* 0x001b3800011a7983 */ /* 0x000ee80000300800 */
[----:B------:R-:W3:Y:S04]  /*22040*/  LDL R18, [R1+0x1f8] ;  /* 0x0001f80001127983 */ /* 0x000ee80000100800 */
[----:B------:R-:W3:Y:S01]  /*22050*/  LDL R19, [R1+0x1fc] ;  /* 0x0001fc0001137983 */ /* 0x000ee20000100800 */
[----:B--2---:R-:W-:Y:S01]  /*22060*/  IMAD.MOV.U32 R21, RZ, RZ, R24 ;  /* 0x000000ffff157224 */ /* 0x004fe200078e0018 */
[----:B-----5:R-:W-:-:S02]  /*22070*/  MOV R20, R25 ;  /* 0x0000001900147202 */ /* 0x020fc40000000f00 */
[----:B---3--:R-:W-:Y:S04]  /*22080*/  STL.64 [R1+0x1b10], R18 ;  /* 0x001b101201007387 */ /* 0x008fe80000100a00 */
[----:B------:R0:W-:Y:S04]  /*22090*/  STL.64 [R1+0x1b08], R16 ;  /* 0x001b081001007387 */ /* 0x0001e80000100a00 */
[----:B0-----:R-:W2:Y:S04]  /*220a0*/  LDL.LU R16, [R1+0xe0] ;  /* 0x0000e00001107983 */ /* 0x001ea80000300800 */
[----:B------:R-:W2:Y:S04]  /*220b0*/  LDL.LU R17, [R1+0xe4] ;  /* 0x0000e40001117983 */ /* 0x000ea80000300800 */
[----:B------:R-:W2:Y:S04]  /*220c0*/  LDL.LU R18, [R1+0xe8] ;  /* 0x0000e80001127983 */ /* 0x000ea80000300800 */
[----:B------:R-:W2:Y:S04]  /*220d0*/  LDL.LU R19, [R1+0xec] ;  /* 0x0000ec0001137983 */ /* 0x000ea80000300800 */
[----:B------:R-:W3:Y:S04]  /*220e0*/  LDL.LU R25, [R1+0x1b34] ;  /* 0x001b340001197983 */ /* 0x000ee80000300800 */
[----:B------:R-:W5:Y:S04]  /*220f0*/  LDL.LU R24, [R1+0x1b30] ;  /* 0x001b300001187983 */ /* 0x000f680000300800 */
[----:B------:R-:W-:Y:S04]  /*22100*/  STL.64 [R1+0x1ac8], R22 ;  /* 0x001ac81601007387 */ /* 0x000fe80000100a00 */
[----:B------:R0:W-:Y:S01]  /*22110*/  STL.64 [R1+0x1ac0], R20 ;  /* 0x001ac01401007387 */ /* 0x0001e20000100a00 */
[----:B------:R-:W-:-:S02]  /*22120*/  MOV R12, R28 ;  /* 0x0000001c000c7202 */ /* 0x000fc40000000f00 */
[----:B------:R-:W-:Y:S01]  /*22130*/  MOV R13, R29 ;  /* 0x0000001d000d7202 */ /* 0x000fe20000000f00 */
[----:B------:R-:W2:Y:S04]  /*22140*/  LDL.LU R28, [R1+0x1b2c] ;  /* 0x001b2c00011c7983 */ /* 0x000ea80000300800 */
[----:B------:R-:W2:Y:S04]  /*22150*/  LDL.LU R29, [R1+0x1b28] ;  /* 0x001b2800011d7983 */ /* 0x000ea80000300800 */
[----:B------:R-:W2:Y:S04]  /*22160*/  LDL.LU R8, [R1+0xc0] ;  /* 0x0000c00001087983 */ /* 0x000ea80000300800 */
[----:B------:R-:W2:Y:S01]  /*22170*/  LDL.LU R9, [R1+0xc4] ;  /* 0x0000c40001097983 */ /* 0x000ea20000300800 */
[----:B0-----:R-:W-:Y:S01]  /*22180*/  MOV R20, R26 ;  /* 0x0000001a00147202 */ /* 0x001fe20000000f00 */
[----:B------:R-:W-:Y:S01]  /*22190*/  IMAD.MOV.U32 R21, RZ, RZ, R27 ;  /* 0x000000ffff157224 */ /* 0x000fe200078e001b */
[----:B---3--:R-:W-:Y:S01]  /*221a0*/  MOV R11, R25 ;  /* 0x00000019000b7202 */ /* 0x008fe20000000f00 */
[----:B-----5:R-:W-:-:S02]  /*221b0*/  IMAD.MOV.U32 R10, RZ, RZ, R24 ;  /* 0x000000ffff0a7224 */ /* 0x020fc400078e0018 */
[----:B------:R-:W3:Y:S04]  /*221c0*/  LDL.LU R24, [R1+0x1b24] ;  /* 0x001b240001187983 */ /* 0x000ee80000300800 */
[----:B------:R-:W3:Y:S04]  /*221d0*/  LDL.LU R25, [R1+0x1b20] ;  /* 0x001b200001197983 */ /* 0x000ee80000300800 */
[----:B------:R0:W-:Y:S04]  /*221e0*/  STL.64 [R1+0x1ad0], R12 ;  /* 0x001ad00c01007387 */ /* 0x0001e80000100a00 */
[----:B------:R-:W3:Y:S04]  /*221f0*/  LDL.LU R26, [R1+0x1b1c] ;  /* 0x001b1c00011a7983 */ /* 0x000ee80000300800 */
[----:B------:R-:W3:Y:S04]  /*22200*/  LDL.LU R27, [R1+0x1b18] ;  /* 0x001b1800011b7983 */ /* 0x000ee80000300800 */
[----:B------:R-:W5:Y:S04]  /*22210*/  LDL.LU R22, [R1+0xa8] ;  /* 0x0000a80001167983 */ /* 0x000f680000300800 */
[----:B------:R-:W5:Y:S01]  /*22220*/  LDL.LU R23, [R1+0xac] ;  /* 0x0000ac0001177983 */ /* 0x000f620000300800 */
[----:B--2---:R-:W-:-:S02]  /*22230*/  MOV R15, R28 ;  /* 0x0000001c000f7202 */ /* 0x004fc40000000f00 */
[----:B------:R-:W-:Y:S01]  /*22240*/  MOV R14, R29 ;  /* 0x0000001d000e7202 */ /* 0x000fe20000000f00 */
[----:B0-----:R-:W2:Y:S04]  /*22250*/  LDL.LU R12, [R1+0xb0] ;  /* 0x0000b000010c7983 */ /* 0x001ea80000300800 */
[----:B------:R-:W2:Y:S01]  /*22260*/  LDL.LU R13, [R1+0xb4] ;  /* 0x0000b400010d7983 */ /* 0x000ea20000300800 */
[----:B---3--:R-:W-:Y:S03]  /*22270*/  HMMA.16816.F32.BF16 R4, R24, R4, R16 ;  /* 0x000000041804723c */ /* 0x008fe60000041810 */
[----:B------:R-:W3:Y:S04]  /*22280*/  LDL.LU.64 R18, [R1+0x1b10] ;  /* 0x001b100001127983 */ /* 0x000ee80000300a00 */
[----:B------:R-:W2:-:S12]  /*22290*/  LDL.LU.64 R16, [R1+0x1b08] ;  /* 0x001b080001107983 */ /* 0x000e980000300a00 */
[----:B------:R-:W-:Y:S04]  /*222a0*/  STL [R1+0x14], R5 ;  /* 0x0000140501007387 */ /* 0x000fe80000100800 */
[----:B------:R0:W-:Y:S01]  /*222b0*/  STL [R1+0x1c], R7 ;  /* 0x00001c0701007387 */ /* 0x0001e20000100800 */
[----:B------:R-:W-:Y:S01]  /*222c0*/  MOV R28, R6 ;  /* 0x00000006001c7202 */ /* 0x000fe20000000f00 */
[----:B------:R-:W-:Y:S02]  /*222d0*/  IMAD.MOV.U32 R29, RZ, RZ, R4 ;  /* 0x000000ffff1d7224 */ /* 0x000fe400078e0004 */
[----:B0-----:R-:W2:Y:S04]  /*222e0*/  LDL.LU.64 R6, [R1+0x1b00] ;  /* 0x001b000001067983 */ /* 0x001ea80000300a00 */
[----:B------:R-:W2:Y:S02]  /*222f0*/  LDL.LU.64 R4, [R1+0x1af8] ;  /* 0x001af80001047983 */ /* 0x000ea40000300a00 */
[----:B--2---:R-:W-:-:S15]  /*22300*/  HMMA.16816.F32.BF16 R4, R24, R16, R4 ;  /* 0x000000101804723c */ /* 0x004fde0000041804 */
[----:B------:R-:W-:-:S04]  /*22310*/  NOP ;  /* 0x0000000000007918 */ /* 0x000fc80000000000 */
[----:B------:R-:W-:Y:S04]  /*22320*/  STL.64 [R1], R4 ;  /* 0x0000000401007387 */ /* 0x000fe80000100a00 */
[----:B------:R0:W-:Y:S04]  /*22330*/  STL.64 [R1+0x8], R6 ;  /* 0x0000080601007387 */ /* 0x0001e80000100a00 */
[----:B0-----:R-:W2:Y:S04]  /*22340*/  LDL.LU.64 R6, [R1+0x1af0] ;  /* 0x001af00001067983 */ /* 0x001ea80000300a00 */
[----:B------:R-:W2:Y:S04]  /*22350*/  LDL.LU.64 R4, [R1+0x1ae8] ;  /* 0x001ae80001047983 */ /* 0x000ea80000300a00 */
[----:B---3--:R0:W-:Y:S04]  /*22360*/  STL.64 [R1+0x1a58], R18 ;  /* 0x001a581201007387 */ /* 0x0081e80000100a00 */
[----:B------:R-:W3:Y:S04]  /*22370*/  LDL.LU R16, [R1+0x60] ;  /* 0x0000600001107983 */ /* 0x000ee80000300800 */
[----:B------:R-:W3:Y:S04]  /*22380*/  LDL.LU R17, [R1+0x64] ;  /* 0x0000640001117983 */ /* 0x000ee80000300800 */
[----:B0-----:R-:W2:Y:S04]  /*22390*/  LDL.LU R18, [R1+0x68] ;  /* 0x0000680001127983 */ /* 0x001ea80000300800 */
[----:B------:R-:W2:Y:S04]  /*223a0*/  LDL.LU R19, [R1+0x6c] ;  /* 0x00006c0001137983 */ /* 0x000ea80000300800 */
[----:B--2---:R-:W-:Y:S04]  /*223b0*/  STL.64 [R1+0x1a88], R18 ;  /* 0x001a881201007387 */ /* 0x004fe80000100a00 */
[----:B---3--:R0:W-:Y:S04]  /*223c0*/  STL.64 [R1+0x1a80], R16 ;  /* 0x001a801001007387 */ /* 0x0081e80000100a00 */
[----:B0-----:R-:W2:Y:S04]  /*223d0*/  LDL.LU R16, [R1+0x70] ;  /* 0x0000700001107983 */ /* 0x001ea80000300800 */
[----:B------:R-:W2:Y:S04]  /*223e0*/  LDL.LU R17, [R1+0x74] ;  /* 0x0000740001117983 */ /* 0x000ea80000300800 */
[----:B------:R-:W3:Y:S04]  /*223f0*/  LDL.LU R18, [R1+0x78] ;  /* 0x0000780001127983 */ /* 0x000ee80000300800 */
[----:B------:R-:W3:Y:S01]  /*22400*/  LDL.LU R19, [R1+0x7c] ;  /* 0x00007c0001137983 */ /* 0x000ee20000300800 */
[----:B------:R-:W-:Y:S03]  /*22410*/  HMMA.16816.F32.BF16 R8, R24, R4, R8 ;  /* 0x000000041808723c */ /* 0x000fe60000041808 */
[----:B---3--:R-:W-:Y:S04]  /*22420*/  STL.64 [R1+0x1aa0], R18 ;  /* 0x001aa01201007387 */ /* 0x008fe80000100a00 */
[----:B--2---:R0:W-:Y:S04]  /*22430*/  STL.64 [R1+0x1a98], R16 ;  /* 0x001a981001007387 */ /* 0x0041e80000100a00 */
[----:B0-----:R-:W2:Y:S04]  /*22440*/  LDL.LU R16, [R1+0x80] ;  /* 0x0000800001107983 */ /* 0x001ea80000300800 */
[----:B------:R-:W2:Y:S04]  /*22450*/  LDL.LU R17, [R1+0x84] ;  /* 0x0000840001117983 */ /* 0x000ea80000300800 */
[----:B------:R-:W2:Y:S04]  /*22460*/  LDL.LU R18, [R1+0x88] ;  /* 0x0000880001127983 */ /* 0x000ea80000300800 */
[----:B------:R-:W2:Y:S04]  /*22470*/  LDL.LU R19, [R1+0x8c] ;  /* 0x00008c0001137983 */ /* 0x000ea80000300800 */
[----:B------:R-:W-:Y:S04]  /*22480*/  STL.64 [R1+0x140], R8 ;  /* 0x0001400801007387 */ /* 0x000fe80000100a00 */
[----:B------:R0:W-:Y:S04]  /*22490*/  STL.64 [R1+0x148], R10 ;  /* 0x0001480a01007387 */ /* 0x0001e80000100a00 */
[----:B0-----:R-:W3:Y:S04]  /*224a0*/  LDL.LU.64 R10, [R1+0x1ae0] ;  /* 0x001ae000010a7983 */ /* 0x001ee80000300a00 */
[----:B------:R-:W2:Y:S04]  /*224b0*/  LDL.LU.64 R8, [R1+0x1ad8] ;  /* 0x001ad80001087983 */ /* 0x000ea80000300a00 */
[----:B------:R0:W-:Y:S04]  /*224c0*/  STL.64 [R1+0x1a50], R6 ;  /* 0x001a500601007387 */ /* 0x0001e80000100a00 */
[----:B------:R-:W3:Y:S01]  /*224d0*/  LDL.LU R4, [R1+0x50] ;  /* 0x0000500001047983 */ /* 0x000ee20000300800 */
[----:B------:R-:W-:Y:S01]  /*224e0*/  MOV R5, R3 ;  /* 0x0000000300057202 */ /* 0x000fe20000000f00 */
[----:B0-----:R-:W-:Y:S01]  /*224f0*/  IMAD.MOV.U32 R6, RZ, RZ, R2 ;  /* 0x000000ffff067224 */ /* 0x001fe200078e0002 */
[----:B----4-:R-:W-:-:S05]  /*22500*/  MOV R7, R0 ;  /* 0x0000000000077202 */ /* 0x010fca0000000f00 */
[----:B------:R0:W-:Y:S01]  /*22510*/  STL.64 [R1+0x1a68], R6 ;  /* 0x001a680601007387 */ /* 0x0001e20000100a00 */
[----:B--2---:R-:W-:Y:S03]  /*22520*/  HMMA.16816.F32.BF16 R12, R24, R8, R12 ;  /* 0x00000008180c723c */ /* 0x004fe6000004180c */
[----:B---3--:R-:W-:Y:S04]  /*22530*/  STL.64 [R1+0x1a60], R4 ;  /* 0x001a600401007387 */ /* 0x008fe80000100a00 */
[----:B0-----:R-:W2:-:S12]  /*22540*/  LDL.LU.64 R6, [R1+0x1d8] ;  /* 0x0001d80001067983 */ /* 0x001e980000300a00 */
[----:B------:R0:W-:Y:S04]  /*22550*/  STL.64 [R1+0x1b0], R12 ;  /* 0x0001b00c01007387 */ /* 0x0001e80000100a00 */
[----:B------:R5:W-:Y:S04]  /*22560*/  STL.64 [R1+0x1b8], R14 ;  /* 0x0001b80e01007387 */ /* 0x000be80000100a00 */
[----:B0-----:R-:W5:Y:S02]  /*22570*/  LDL.LU.64 R12, [R1+0x1ad0] ;  /* 0x001ad000010c7983 */ /* 0x001f640000300a00 */
[----:B-----5:R-:W-:Y:S02]  /*22580*/  HMMA.16816.F32.BF16 R12, R24, R12, R20 ;  /* 0x0000000c180c723c */ /* 0x020fe40000041814 */
[----:B------:R-:W3:Y:S04]  /*22590*/  LDL.LU.64 R22, [R1+0x1ac8] ;  /* 0x001ac80001167983 */ /* 0x000ee80000300a00 */
[----:B------:R-:W3:-:S13]  /*225a0*/  LDL.LU.64 R20, [R1+0x1ac0] ;  /* 0x001ac00001147983 */ /* 0x000eda0000300a00 */
[----:B------:R-:W-:Y:S04]  /*225b0*/  STL.64 [R1+0x1a0], R12 ;  /* 0x0001a00c01007387 */ /* 0x000fe80000100a00 */
[----:B------:R0:W-:Y:S04]  /*225c0*/  STL.64 [R1+0x1a8], R14 ;  /* 0x0001a80e01007387 */ /* 0x0001e80000100a00 */
[----:B0-----:R-:W4:Y:S04]  /*225d0*/  LDL.LU.64 R14, [R1+0x1ab8] ;  /* 0x001ab800010e7983 */ /* 0x001f280000300a00 */
[----:B------:R-:W3:Y:S02]  /*225e0*/  LDL.LU.64 R12, [R1+0x1ab0] ;  /* 0x001ab000010c7983 */ /* 0x000ee40000300a00 */
[----:B---3--:R-:W-:-:S15]  /*225f0*/  HMMA.16816.F32.BF16 R20, R24, R12, R20 ;  /* 0x0000000c1814723c */ /* 0x008fde0000041814 */
[----:B------:R-:W-:-:S04]  /*22600*/  NOP ;  /* 0x0000000000007918 */ /* 0x000fc80000000000 */
[----:B------:R0:W-:Y:S04]  /*22610*/  STL.64 [R1+0x180], R20 ;  /* 0x0001801401007387 */ /* 0x0001e80000100a00 */
[----:B------:R1:W-:Y:S04]  /*22620*/  STL.64 [R1+0x188], R22 ;  /* 0x0001881601007387 */ /* 0x0003e80000100a00 */
[----:B0-----:R-:W1:Y:S02]  /*22630*/  LDL.LU.64 R20, [R1+0x1aa8] ;  /* 0x001aa80001147983 */ /* 0x001e640000300a00 */
[----:B-1----:R-:W-:Y:S02]  /*22640*/  HMMA.16816.F32.BF16 R20, R24, R20, R16 ;  /* 0x000000141814723c */ /* 0x002fe40000041810 */
[----:B------:R-:W3:Y:S04]  /*22650*/  LDL.LU.64 R18, [R1+0x1aa0] ;  /* 0x001aa00001127983 */ /* 0x000ee80000300a00 */
[----:B------:R-:W3:-:S13]  /*22660*/  LDL.LU.64 R16, [R1+0x1a98] ;  /* 0x001a980001107983 */ /* 0x000eda0000300a00 */
[----:B------:R0:W-:Y:S04]  /*22670*/  STL.64 [R1+0x170], R20 ;  /* 0x0001701401007387 */ /* 0x0001e80000100a00 */
[----:B------:R1:W-:Y:S04]  /*22680*/  STL.64 [R1+0x178], R22 ;  /* 0x0001781601007387 */ /* 0x0003e80000100a00 */
[----:B0-----:R-:W3:Y:S02]  /*22690*/  LDL.LU.64 R20, [R1+0x1a90] ;  /* 0x001a900001147983 */ /* 0x001ee40000300a00 */
[----:B---3--:R-:W-:Y:S02]  /*226a0*/  HMMA.16816.F32.BF16 R24, R24, R20, R16 ;  /* 0x000000141818723c */ /* 0x008fe40000041810 */
[----:B------:R-:W3:Y:S04]  /*226b0*/  LDL.LU.64 R18, [R1+0x1a88] ;  /* 0x001a880001127983 */ /* 0x000ee80000300a00 */
[----:B------:R-:W3:Y:S04]  /*226c0*/  LDL.LU.64 R16, [R1+0x1a80] ;  /* 0x001a800001107983 */ /* 0x000ee80000300a00 */
[----:B-1----:R-:W3:Y:S04]  /*226d0*/  LDL.LU.64 R22, [R1+0x1a78] ;  /* 0x001a780001167983 */ /* 0x002ee80000300a00 */
[----:B------:R-:W3:Y:S05]  /*226e0*/  LDL.LU.64 R20, [R1+0x1a70] ;  /* 0x001a700001147983 */ /* 0x000eea0000300a00 */
[----:B------:R-:W-:Y:S01]  /*226f0*/  IMAD.MOV.U32 R0, RZ, RZ, R27 ;  /* 0x000000ffff007224 */ /* 0x000fe200078e001b */
[----:B------:R-:W-:Y:S01]  /*22700*/  MOV R2, R26 ;  /* 0x0000001a00027202 */ /* 0x000fe20000000f00 */
[----:B------:R-:W-:Y:S04]  /*22710*/  STL.64 [R1+0x130], R24 ;  /* 0x0001301801007387 */ /* 0x000fe80000100a00 */
[----:B------:R-:W5:Y:S04]  /*22720*/  LDL R26, [R1+0x278] ;  /* 0x00027800011a7983 */ /* 0x000f680000100800 */
[----:B------:R-:W5:Y:S04]  /*22730*/  LDL R27, [R1+0x27c] ;  /* 0x00027c00011b7983 */ /* 0x000f680000100800 */
[----:B------:R2:W-:Y:S04]  /*22740*/  STL [R1+0x19b4], R0 ;  /* 0x0019b40001007387 */ /* 0x0005e80000100800 */
[----:B------:R0:W-:Y:S01]  /*22750*/  STL [R1+0x19b0], R2 ;  /* 0x0019b00201007387 */ /* 0x0001e20000100800 */
[----:B--2---:R-:W-:-:S02]  /*22760*/  MOV R0, R7 ;  /* 0x0000000700007202 */ /* 0x004fc40000000f00 */
[----:B0-----:R-:W-:Y:S01]  /*22770*/  MOV R2, R6 ;  /* 0x0000000600027202 */ /* 0x001fe20000000f00 */
[----:B---3--:R-:W-:Y:S01]  /*22780*/  HMMA.16816.F32.BF16 R16, R20, R6, R16 ;  /* 0x000000061410723c */ /* 0x008fe20000041810 */
[----:B------:R-:W2:Y:S04]  /*22790*/  LDL.LU.64 R6, [R1+0x1a68] ;  /* 0x001a680001067983 */ /* 0x000ea80000300a00 */
[----:B------:R-:W2:-:S14]  /*227a0*/  LDL.LU.64 R4, [R1+0x1a60] ;  /* 0x001a600001047983 */ /* 0x000e9c0000300a00 */
[----:B------:R-:W-:Y:S04]  /*227b0*/  STL.64 [R1+0x120], R16 ;  /* 0x0001201001007387 */ /* 0x000fe80000100a00 */
[----:B------:R0:W-:Y:S01]  /*227c0*/  STL [R1+0x128], R18 ;  /* 0x0001281201007387 */ /* 0x0001e20000100800 */
[----:B------:R-:W-:-:S03]  /*227d0*/  IMAD.MOV.U32 R3, RZ, RZ, R19 ;  /* 0x000000ffff037224 */ /* 0x000fc600078e0013 */
[----:B0-----:R-:W2:Y:S04]  /*227e0*/  LDL.LU.64 R18, [R1+0x1a58] ;  /* 0x001a580001127983 */ /* 0x001ea80000300a00 */
[----:B------:R-:W-:Y:S01]  /*227f0*/  STL [R1+0x1970], R3 ;  /* 0x0019700301007387 */ /* 0x000fe20000100800 */
[----:B--2---:R-:W-:Y:S03]  /*22800*/  HMMA.16816.F32.BF16 R16, R20, R18, R4 ;  /* 0x000000121410723c */ /* 0x004fe60000041804 */
[----:B------:R-:W2:-:S15]  /*22810*/  LDL.LU.64 R6, [R1+0x1a50] ;  /* 0x001a500001067983 */ /* 0x000e9e0000300a00 */
[----:B------:R-:W-:Y:S01]  /*22820*/  NOP ;  /* 0x0000000000007918 */ /* 0x000fe20000000000 */
[----:B------:R-:W-:Y:S04]  /*22830*/  STL.64 [R1+0x110], R16 ;  /* 0x0001101001007387 */ /* 0x000fe80000100a00 */
[----:B------:R0:W-:Y:S04]  /*22840*/  STL.64 [R1+0x118], R18 ;  /* 0x0001181201007387 */ /* 0x0001e80000100a00 */
[----:B0-----:R-:W2:Y:S04]  /*22850*/  LDL.LU.64 R18, [R1+0x1a48] ;  /* 0x001a480001127983 */ /* 0x001ea80000300a00 */
[----:B------:R-:W2:Y:S02]  /*22860*/  LDL.LU.64 R16, [R1+0x1a40] ;  /* 0x001a400001107983 */ /* 0x000ea40000300a00 */
[----:B--2---:R-:W-:Y:S02]  /*22870*/  HMMA.16816.F32.BF16 R4, R20, R6, R16 ;  /* 0x000000061404723c */ /* 0x004fe40000041810 */
[----:B------:R-:W2:Y:S04]  /*22880*/  LDL.LU.64 R18, [R1+0x1a38] ;  /* 0x001a380001127983 */ /* 0x000ea80000300a00 */
[----:B------:R-:W2:-:S13]  /*22890*/  LDL.LU.64 R16, [R1+0x1a30] ;  /* 0x001a300001107983 */ /* 0x000e9a0000300a00 */
[----:B------:R-:W-:Y:S04]  /*228a0*/  STL.64 [R1+0x100], R4 ;  /* 0x0001000401007387 */ /* 0x000fe80000100a00 */
[----:B------:R0:W-:Y:S04]  /*228b0*/  STL.64 [R1+0x108], R6 ;  /* 0x0001080601007387 */ /* 0x0001e80000100a00 */
[----:B0-----:R-:W3:Y:S04]  /*228c0*/  LDL.LU.64 R6, [R1+0x1a28] ;  /* 0x001a280001067983 */ /* 0x001ee80000300a00 */
[----:B------:R-:W3:Y:S02]  /*228d0*/  LDL.LU.64 R4, [R1+0x1a20] ;  /* 0x001a200001047983 */ /* 0x000ee40000300a00 */
[----:B---3--:R-:W-:Y:S02]  /*228e0*/  HMMA.16816.F32.BF16 R8, R20, R10, R4 ;  /* 0x0000000a1408723c */ /* 0x008fe40000041804 */
[----:B------:R-:W3:Y:S04]  /*228f0*/  LDL.LU.64 R6, [R1+0x1a18] ;  /* 0x001a180001067983 */ /* 0x000ee80000300a00 */
[----:B------:R-:W3:-:S13]  /*22900*/  LDL.LU.64 R4, [R1+0x1a10] ;  /* 0x001a100001047983 */ /* 0x000eda0000300a00 */
[----:B------:R-:W-:Y:S04]  /*22910*/  STL.64 [R1+0xf0], R8 ;  /* 0x0000f00801007387 */ /* 0x000fe80000100a00 */
[----:B------:R0:W-:Y:S01]  /*22920*/  STL [R1+0xf8], R10 ;  /* 0x0000f80a01007387 */ /* 0x0001e20000100800 */
[----:B------:R-:W-:-:S03]  /*22930*/  MOV R3, R11 ;  /* 0x0000000b00037202 */ /* 0x000fc60000000f00 */
[----:B0-----:R-:W5:Y:S04]  /*22940*/  LDL.LU.64 R10, [R1+0x1a08] ;  /* 0x001a0800010a7983 */ /* 0x001f680000300a00 */
[----:B------:R-:W5:Y:S02]  /*22950*/  LDL.LU.64 R8, [R1+0x1a00] ;  /* 0x001a000001087983 */ /* 0x000f640000300a00 */
[----:B-----5:R-:W-:Y:S02]  /*22960*/  HMMA.16816.F32.BF16 R24, R20, R26, R8 ;  /* 0x0000001a1418723c */ /* 0x020fe40000041808 */
[----:B------:R-:W4:Y:S04]  /*22970*/  LDL.LU.64 R10, [R1+0x19f8] ;  /* 0x0019f800010a7983 */ /* 0x000f280000300a00 */
[----:B------:R-:W4:-:S13]  /*22980*/  LDL.LU.64 R8, [R1+0x19f0] ;  /* 0x0019f00001087983 */ /* 0x000f1a0000300a00 */
[----:B------:R0:W-:Y:S04]  /*22990*/  STL.64 [R1+0x1938], R26 ;  /* 0x0019381a01007387 */ /* 0x0001e80000100a00 */
[----:B------:R1:W-:Y:S04]  /*229a0*/  STL.64 [R1+0x1930], R24 ;  /* 0x0019301801007387 */ /* 0x0003e80000100a00 */
[----:B0-----:R-:W5:Y:S04]  /*229b0*/  LDL.LU R26, [R1+0x288] ;  /* 0x00028800011a7983 */ /* 0x001f680000300800 */
[----:B------:R-:W5:Y:S01]  /*229c0*/  LDL.LU R27, [R1+0x28c] ;  /* 0x00028c00011b7983 */ /* 0x000f620000300800 */
[----:B----4-:R-:W-:Y:S03]  /*229d0*/  HMMA.16816.F32.BF16 R8, R20, R14, R8 ;  /* 0x0000000e1408723c */ /* 0x010fe60000041808 */
[----:B------:R-:W5:Y:S04]  /*229e0*/  LDL.LU.64 R14, [R1+0x19e8] ;  /* 0x0019e800010e7983 */ /* 0x000f680000300a00 */
[----:B------:R-:W5:Y:S01]  /*229f0*/  LDL.LU.64 R12, [R1+0x19e0] ;  /* 0x0019e000010c7983 */ /* 0x000f620000300a00 */
[----:B-1----:R-:W-:-:S11]  /*22a00*/  MOV R24, R29 ;  /* 0x0000001d00187202 */ /* 0x002fd60000000f00 */
[----:B------:R0:W-:Y:S04]  /*22a10*/  STL.64 [R1+0x1920], R10 ;  /* 0x0019200a01007387 */ /* 0x0001e80000100a00 */
[----:B------:R-:W-:Y:S04]  /*22a20*/  STL.64 [R1+0x1918], R8 ;  /* 0x0019180801007387 */ /* 0x000fe80000100a00 */
[----:B0-----:R-:W2:Y:S01]  /*22a30*/  LDL.LU.64 R10, [R1+0x258] ;  /* 0x00025800010a7983 */ /* 0x001ea20000300a00 */
[----:B-----5:R-:W-:-:S15]  /*22a40*/  HMMA.16816.F32.BF16 R12, R20, R26, R12 ;  /* 0x0000001a140c723c */ /* 0x020fde000004180c */
[----:B------:R-:W-:-:S04]  /*22a50*/  NOP ;  /* 0x0000000000007918 */ /* 0x000fc80000000000 */
[----:B------:R-:W-:Y:S04]  /*22a60*/  STL.64 [R1+0x160], R12 ;  /* 0x0001600c01007387 */ /* 0x000fe80000100a00 */
[----:B------:R-:W-:Y:S04]  /*22a70*/  STL.64 [R1+0x168], R14 ;  /* 0x0001680e01007387 */ /* 0x000fe80000100a00 */
[----:B------:R0:W-:Y:S04]  /*22a80*/  STL.64 [R1+0x1988], R26 ;  /* 0x0019881a01007387 */ /* 0x0001e80000100a00 */
[----:B------:R-:W4:Y:S04]  /*22a90*/  LDL.LU R29, [R1+0x19dc] ;  /* 0x0019dc00011d7983 */ /* 0x000f280000300800 */
[----:B------:R-:W3:Y:S01]  /*22aa0*/  LDL.LU R25, [R1+0x14] ;  /* 0x0000140001197983 */ /* 0x000ee20000300800 */
[----:B0-----:R-:W-:-:S03]  /*22ab0*/  MOV R26, R28 ;  /* 0x0000001c001a7202 */ /* 0x001fc60000000f00 */
[----:B------:R-:W5:Y:S04]  /*22ac0*/  LDL.LU R28, [R1+0x19d8] ;  /* 0x0019d800011c7983 */ /* 0x000f680000300800 */
[----:B------:R-:W3:Y:S01]  /*22ad0*/  LDL.LU R27, [R1+0x1c] ;  /* 0x00001c00011b7983 */ /* 0x000ee20000300800 */
[----:B--2---:R-:W-:Y:S01]  /*22ae0*/  HMMA.16816.F32.BF16 R16, R20, R10, R16 ;  /* 0x0000000a1410723c */ /* 0x004fe20000041810 */
[----:B------:R-:W-:Y:S01]  /*22af0*/  MOV R14, R2 ;  /* 0x00000002000e7202 */ /* 0x000fe20000000f00 */
[----:B------:R-:W-:Y:S02]  /*22b00*/  IMAD.MOV.U32 R15, RZ, RZ, R0 ;  /* 0x000000ffff0f7224 */ /* 0x000fe400078e0000 */
[----:B------:R-:W-:Y:S01]  /*22b10*/  IMAD.MOV.U32 R0, RZ, RZ, R10 ;  /* 0x000000ffff007224 */ /* 0x000fe200078e000a */
[----:B------:R-:W-:-:S14]  /*22b20*/  MOV R2, R11 ;  /* 0x0000000b00027202 */ /* 0x000fdc0000000f00 */
[----:B------:R-:W-:Y:S04]  /*22b30*/  STL.64 [R1+0xe0], R16 ;  /* 0x0000e01001007387 */ /* 0x000fe80000100a00 */
[----:B------:R-:W-:Y:S04]  /*22b40*/  STL.64 [R1+0xe8], R18 ;  /* 0x0000e81201007387 */ /* 0x000fe80000100a00 */
[----:B----4-:R-:W0:Y:S04]  /*22b50*/  LDSM.16.M88.4 R20, [R29+UR6+0x28080] ;  /* 0x028080061d14783b */ /* 0x010e280008000200 */
[----:B-----5:R-:W1:Y:S04]  /*22b60*/  LDSM.16.M88.4 R8, [R28+UR6+0x80] ;  /* 0x000080061c08783b */ /* 0x020e680008000200 */
[----:B------:R-:W-:Y:S04]  /*22b70*/  LDSM.16.M88.4 R16, [R28+UR6+0x8080] ;  /* 0x008080061c10783b */ /* 0x000fe80008000200 */
[----:B0-----:R-:W-:Y:S04]  /*22b80*/  STL.64 [R1+0x1980], R22 ;  /* 0x0019801601007387 */ /* 0x001fe80000100a00 */
[----:B------:R-:W-:Y:S04]  /*22b90*/  STL.64 [R1+0x1978], R20 ;  /* 0x0019781401007387 */ /* 0x000fe80000100a00 */
[----:B------:R-:W0:Y:S04]  /*22ba0*/  LDSM.16.M88.4 R20, [R28+UR6+0x4080] ;  /* 0x004080061c14783b */ /* 0x000e280008000200 */
[----:B-1----:R-:W-:Y:S04]  /*22bb0*/  STL.64 [R1+0x60], R8 ;  /* 0x0000600801007387 */ /* 0x002fe80000100a00 */
[----:B------:R-:W-:Y:S01]  /*22bc0*/  STL.64 [R1+0x68], R10 ;  /* 0x0000680a01007387 */ /* 0x000fe20000100a00 */
[----:B---3--:R-:W-:Y:S03]  /*22bd0*/  HMMA.16816.F32.BF16 R12, R4, R14, R24 ;  /* 0x0000000e040c723c */ /* 0x008fe60000041818 */
[----:B------:R-:W-:Y:S04]  /*22be0*/  LDSM.16.M88.4 R8, [R28+UR6+0xc080] ;  /* 0x00c080061c08783b */ /* 0x000fe80008000200 */
[----:B0-----:R-:W-:Y:S04]  /*22bf0*/  STL.64 [R1+0x150], R20 ;  /* 0x0001501401007387 */ /* 0x001fe80000100a00 */
[----:B------:R-:W-:Y:S04]  /*22c00*/  STL.64 [R1+0x158], R22 ;  /* 0x0001581601007387 */ /* 0x000fe80000100a00 */
[----:B------:R-:W0:Y:S04]  /*22c10*/  LDSM.16.M88.4 R20, [R28+UR6+0x10080] ;  /* 0x010080061c14783b */ /* 0x000e280008000200 */
[----:B------:R-:W-:Y:S04]  /*22c20*/  STL.64 [R1+0x190], R16 ;  /* 0x0001901001007387 */ /* 0x000fe80000100a00 */
[----:B------:R-:W-:Y:S04]  /*22c30*/  STL.64 [R1+0x198], R18 ;  /* 0x0001981201007387 */ /* 0x000fe80000100a00 */
[----:B------:R-:W1:Y:S04]  /*22c40*/  LDSM.16.M88.4 R16, [R28+UR6+0x14080] ;  /* 0x014080061c10783b */ /* 0x000e680008000200 */
[----:B0-----:R-:W-:Y:S04]  /*22c50*/  STL.64 [R1+0x200], R20 ;  /* 0x0002001401007387 */ /* 0x001fe80000100a00 */
[----:B------:R-:W-:Y:S04]  /*22c60*/  STL.64 [R1+0x208], R22 ;  /* 0x0002081601007387 */ /* 0x000fe80000100a00 */
[----:B------:R-:W-:Y:S04]  /*22c70*/  STL.64 [R1+0x19d0], R6 ;  /* 0x0019d00601007387 */ /* 0x000fe80000100a00 */
[----:B-1----:R-:W-:Y:S04]  /*22c80*/  STL.64 [R1+0x230], R16 ;  /* 0x0002301001007387 */ /* 0x002fe80000100a00 */
[----:B------:R0:W-:Y:S04]  /*22c90*/  STL.64 [R1+0x238], R18 ;  /* 0x0002381201007387 */ /* 0x0001e80000100a00 */
[----:B------:R-:W-:Y:S04]  /*22ca0*/  STL.64 [R1+0x19c8], R4 ;  /* 0x0019c80401007387 */ /* 0x000fe80000100a00 */
[----:B------:R-:W-:Y:S04]  /*22cb0*/  STL.64 [R1+0xd0], R12 ;  /* 0x0000d00c01007387 */ /* 0x000fe80000100a00 */
[----:B------:R-:W-:Y:S04]  /*22cc0*/  STL.64 [R1+0xd8], R14 ;  /* 0x0000d80e01007387 */ /* 0x000fe80000100a00 */
[----:B------:R-:W1:Y:S04]  /*22cd0*/  LDSM.16.M88.4 R4, [R28+UR6+0x18080] ;  /* 0x018080061c04783b */ /* 0x000e680008000200 */
[----:B0-----:R-:W2:Y:S04]  /*22ce0*/  LDL.LU R18, [R1+0x1f8] ;  /* 0x0001f80001127983 */ /* 0x001ea80000300800 */
[----:B------:R-:W2:Y:S04]  /*22cf0*/  LDL.LU R19, [R1+0x1fc] ;  /* 0x0001fc0001137983 */ /* 0x000ea80000300800 */
[----:B------:R-:W3:Y:S04]  /*22d00*/  LDL.LU R22, [R1+0x218] ;  /* 0x0002180001167983 */ /* 0x000ee80000300800 */
[----:B------:R-:W3:Y:S04]  /*22d10*/  LDL.LU R23, [R1+0x21c] ;  /* 0x00021c0001177983 */ /* 0x000ee80000300800 */
[----:B---3--:R0:W-:Y:S04]  /*22d20*/  STL.64 [R1+0x19c0], R22 ;  /* 0x0019c01601007387 */ /* 0x0081e80000100a00 */
[----:B------:R-:W2:Y:S04]  /*22d30*/  LDL.LU R20, [R1] ;  /* 0x0000000001147983 */ /* 0x000ea80000300800 */
[----:B------:R-:W2:Y:S04]  /*22d40*/  LDL.LU R21, [R1+0x4] ;  /* 0x0000040001157983 */ /* 0x000ea80000300800 */
[----:B0-----:R-:W2:Y:S04]  /*22d50*/  LDL.LU R22, [R1+0x8] ;  /* 0x0000080001167983 */ /* 0x001ea80000300800 */
[----:B------:R-:W2:Y:S04]  /*22d60*/  LDL.LU R23, [R1+0xc] ;  /* 0x00000c0001177983 */ /* 0x000ea80000300800 */
[----:B------:R-:W3:Y:S04]  /*22d70*/  LDL R15, [R1+0x2a8] ;  /* 0x0002a800010f7983 */ /* 0x000ee80000100800 */
[----:B---3--:R0:W-:Y:S04]  /*22d80*/  STL [R1+0x19b8], R15 ;  /* 0x0019b80f01007387 */ /* 0x0081e80000100800 */
[----:B------:R-:W3:Y:S04]  /*22d90*/  LDL.LU R12, [R1+0x140] ;  /* 0x00014000010c7983 */ /* 0x000ee80000300800 */
[----:B------:R-:W3:Y:S04]  /*22da0*/  LDL.LU R13, [R1+0x144] ;  /* 0x00014400010d7983 */ /* 0x000ee80000300800 */
[----:B------:R-:W3:Y:S04]  /*22db0*/  LDL.LU R14, [R1+0x148] ;  /* 0x00014800010e7983 */ /* 0x000ee80000300800 */
[----:B0-----:R-:W3:Y:S04]  /*22dc0*/  LDL.LU R15, [R1+0x14c] ;  /* 0x00014c00010f7983 */ /* 0x001ee80000300800 */
[----:B------:R-:W4:Y:S04]  /*22dd0*/  LDL.LU R24, [R1+0x180] ;  /* 0x0001800001187983 */ /* 0x000f280000300800 */
[----:B------:R-:W4:Y:S04]  /*22de0*/  LDL.LU R25, [R1+0x184] ;  /* 0x0001840001197983 */ /* 0x000f280000300800 */
[----:B------:R-:W5:Y:S04]  /*22df0*/  LDL.LU R26, [R1+0x188] ;  /* 0x00018800011a7983 */ /* 0x000f680000300800 */
[----:B------:R-:W5:Y:S04]  /*22e00*/  LDL.LU R27, [R1+0x18c] ;  /* 0x00018c00011b7983 */ /* 0x000f680000300800 */
[----:B-----5:R0:W-:Y:S04]  /*22e10*/  STL.64 [R1+0x1998], R26 ;  /* 0x0019981a01007387 */ /* 0x0201e80000100a00 */
[----:B----4-:R-:W-:Y:S04]  /*22e20*/  STL.64 [R1+0x1990], R24 ;  /* 0x0019901801007387 */ /* 0x010fe80000100a00 */
[----:B0-----:R-:W4:Y:S04]  /*22e30*/  LDL.LU R26, [R1+0x278] ;  /* 0x00027800011a7983 */ /* 0x001f280000300800 */
[----:B------:R-:W4:Y:S04]  /*22e40*/  LDL.LU R27, [R1+0x27c] ;  /* 0x00027c00011b7983 */ /* 0x000f280000300800 */
[----:B----4-:R0:W-:Y:S04]  /*22e50*/  STL.64 [R1+0x19a8], R26 ;  /* 0x0019a81a01007387 */ /* 0x0101e80000100a00 */
[----:B0-----:R-:W4:Y:S04]  /*22e60*/  LDL.LU R26, [R1+0x248] ;  /* 0x00024800011a7983 */ /* 0x001f280000300800 */
[----:B------:R-:W4:Y:S04]  /*22e70*/  LDL.LU R27, [R1+0x24c] ;  /* 0x00024c00011b7983 */ /* 0x000f280000300800 */
[----:B------:R0:W-:Y:S04]  /*22e80*/  STL.64 [R1+0x1c8], R10 ;  /* 0x0001c80a01007387 */ /* 0x0001e80000100a00 */
[----:B------:R5:W-:Y:S04]  /*22e90*/  STL.64 [R1+0x1940], R8 ;  /* 0x0019400801007387 */ /* 0x000be80000100a00 */
[----:B0-----:R-:W2:Y:S04]  /*22ea0*/  LDL.LU R10, [R1+0x268] ;  /* 0x00026800010a7983 */ /* 0x001ea80000300800 */
[----:B------:R-:W2:Y:S04]  /*22eb0*/  LDL.LU R11, [R1+0x26c] ;  /* 0x00026c00010b7983 */ /* 0x000ea80000300800 */
[----:B--2---:R0:W-:Y:S04]  /*22ec0*/  STL.64 [R1+0x19a0], R10 ;  /* 0x0019a00a01007387 */ /* 0x0041e80000100a00 */
[----:B-----5:R-:W2:Y:S04]  /*22ed0*/  LDL.LU R8, [R1+0x1a0] ;  /* 0x0001a00001087983 */ /* 0x020ea80000300800 */
[----:B------:R-:W2:Y:S04]  /*22ee0*/  LDL.LU R9, [R1+0x1a4] ;  /* 0x0001a40001097983 */ /* 0x000ea80000300800 */
[----:B0-----:R-:W2:Y:S04]  /*22ef0*/  LDL.LU R10, [R1+0x1a8] ;  /* 0x0001a800010a7983 */ /* 0x001ea80000300800 */
[----:B------:R-:W2:Y:S04]  /*22f00*/  LDL.LU R11, [R1+0x1ac] ;  /* 0x0001ac00010b7983 */ /* 0x000ea80000300800 */
[----:B-1----:R-:W-:Y:S04]  /*22f10*/  STL.64 [R1+0x1e0], R4 ;  /* 0x0001e00401007387 */ /* 0x002fe80000100a00 */
[----:B------:R-:W-:Y:S04]  /*22f20*/  STL.64 [R1+0x1e8], R6 ;  /* 0x0001e80601007387 */ /* 0x000fe80000100a00 */
[----:B------:R-:W0:Y:S04]  /*22f30*/  LDSM.16.M88.4 R4, [R28+UR6+0x1c080] ;  /* 0x01c080061c04783b */ /* 0x000e280008000200 */
[----:B0-----:R-:W-:Y:S04]  /*22f40*/  STL.64 [R1+0x220], R4 ;  /* 0x0002200401007387 */ /* 0x001fe80000100a00 */
[----:B------:R0:W-:Y:S04]  /*22f50*/  STL.64 [R1+0x228], R6 ;  /* 0x0002280601007387 */ /* 0x0001e80000100a00 */
[----:B0-----:R-:W5:Y:S04]  /*22f60*/  LDL.LU.64 R6, [R1+0x19d0] ;  /* 0x0019d00001067983 */ /* 0x001f680000300a00 */
[----:B------:R-:W5:Y:S02]  /*22f70*/  LDL.LU.64 R4, [R1+0x19c8] ;  /* 0x0019c80001047983 */ /* 0x000f640000300a00 */
[----:B-----5:R-:W-:Y:S02]  /*22f80*/  HMMA.16816.F32.BF16 R16, R4, R18, R20 ;  /* 0x000000120410723c */ /* 0x020fe40000041814 */
[----:B------:R-:W3:-:S15]  /*22f90*/  LDL.LU.64 R22, [R1+0x19c0] ;  /* 0x0019c00001167983 */ /* 0x000ede0000300a00 */
[----:B------:R-:W-:Y:S02]  /*22fa0*/  NOP ;  /* 0x0000000000007918 */ /* 0x000fe40000000000 */
[----:B------:R-:W-:Y:S04]  /*22fb0*/  STL.64 [R1+0xc0], R16 ;  /* 0x0000c01001007387 */ /* 0x000fe80000100a00 */
[----:B------:R-:W-:Y:S04]  /*22fc0*/  STL.64 [R1+0xc8], R18 ;  /* 0x0000c81201007387 */ /* 0x000fe80000100a00 */
[----:B------:R-:W0:Y:S04]  /*22fd0*/  LDSM.16.M88.4 R16, [R29+UR6+0x29080] ;  /* 0x029080061d10783b */ /* 0x000e280008000200 */
[----:B0-----:R-:W-:Y:S04]  /*22fe0*/  STL.64 [R1+0x18e0], R18 ;  /* 0x0018e01201007387 */ /* 0x001fe80000100a00 */
[----:B------:R0:W-:Y:S04]  /*22ff0*/  STL.64 [R1+0x18d8], R16 ;  /* 0x0018d81001007387 */ /* 0x0001e80000100a00 */
[----:B0-----:R-:W4:Y:S04]  /*23000*/  LDL.LU R16, [R1+0x1b0] ;  /* 0x0001b00001107983 */ /* 0x001f280000300800 */
[----:B------:R-:W4:Y:S04]  /*23010*/  LDL.LU R17, [R1+0x1b4] ;  /* 0x0001b40001117983 */ /* 0x000f280000300800 */
[----:B------:R-:W4:Y:S04]  /*23020*/  LDL.LU R18, [R1+0x1b8] ;  /* 0x0001b80001127983 */ /* 0x000f280000300800 */
[----:B------:R-:W4:Y:S01]  /*23030*/  LDL.LU R19, [R1+0x1bc] ;  /* 0x0001bc0001137983 */ /* 0x000f220000300800 */
[----:B---3--:R-:W-:Y:S03]  /*23040*/  HMMA.16816.F32.BF16 R20, R4, R22, R12 ;  /* 0x000000160414723c */ /* 0x008fe6000004180c */
[----:B------:R-:W3:-:S15]  /*23050*/  LDL.LU R15, [R1+0x19b8] ;  /* 0x0019b800010f7983 */ /* 0x000ede0000300800 */
[----:B------:R-:W-:Y:S01]  /*23060*/  NOP ;  /* 0x0000000000007918 */ /* 0x000fe20000000000 */
[----:B------:R0:W-:Y:S04]  /*23070*/  STL.64 [R1+0xb0], R20 ;  /* 0x0000b01401007387 */ /* 0x0001e80000100a00 */
[----:B------:R1:W-:Y:S04]  /*23080*/  STL.64 [R1+0xb8], R22 ;  /* 0x0000b81601007387 */ /* 0x0003e80000100a00 */
[----:B0-----:R-:W5:Y:S04]  /*23090*/  LDL.LU R20, [R1+0x170] ;  /* 0x0001700001147983 */ /* 0x001f680000300800 */
[----:B------:R-:W5:Y:S04]  /*230a0*/  LDL.LU R21, [R1+0x174] ;  /* 0x0001740001157983 */ /* 0x000f680000300800 */
[----:B-1----:R-:W5:Y:S04]  /*230b0*/  LDL.LU R22, [R1+0x178] ;  /* 0x0001780001167983 */ /* 0x002f680000300800 */
[----:B------:R-:W5:Y:S01]  /*230c0*/  LDL.LU R23, [R1+0x17c] ;  /* 0x00017c0001177983 */ /* 0x000f620000300800 */
[----:B----4-:R-:W-:-:S15]  /*230d0*/  HMMA.16816.F32.BF16 R24, R4, R26, R16 ;  /* 0x0000001a0418723c */ /* 0x010fde0000041810 */
[----:B------:R-:W-:-:S04]  /*230e0*/  NOP ;  /* 0x0000000000007918 */ /* 0x000fc80000000000 */
[----:B------:R-:W-:Y:S01]  /*230f0*/  IMAD.MOV.U32 R17, RZ, RZ, R26 ;  /* 0x000000ffff117224 */ /* 0x000fe200078e001a */
[----:B------:R-:W-:Y:S01]  /*23100*/  MOV R16, R27 ;  /* 0x0000001b00107202 */ /* 0x000fe20000000f00 */
[----:B---3--:R-:W0:Y:S04]  /*23110*/  LDSM.16.M88.4 R12, [R15+UR6+0x28080] ;  /* 0x028080060f0c783b */ /* 0x008e280008000200 */
[----:B0-----:R0:W-:Y:S04]  /*23120*/  STL.64 [R1+0x1830], R14 ;  /* 0x0018300e01007387 */ /* 0x0011e80000100a00 */
[----:B------:R-:W-:Y:S01]  /*23130*/  STL.64 [R1+0x1828], R12 ;  /* 0x0018280c01007387 */ /* 0x000fe20000100a00 */
[----:B0-----:R-:W-:Y:S01]  /*23140*/  MOV R14, R0 ;  /* 0x00000000000e7202 */ /* 0x001fe20000000f00 */
[----:B------:R-:W-:-:S02]  /*23150*/  IMAD.MOV.U32 R15, RZ, RZ, R2 ;  /* 0x000000ffff0f7224 */ /* 0x000fc400078e0002 */
[----:B------:R-:W3:Y:S04]  /*23160*/  LDL.LU R0, [R1+0x19b4] ;  /* 0x0019b40001007983 */ /* 0x000ee80000300800 */
[----:B------:R-:W4:Y:S04]  /*23170*/  LDL.LU R2, [R1+0x19b0] ;  /* 0x0019b00001027983 */ /* 0x000f280000300800 */
[----:B------:R-:W2:Y:S01]  /*23180*/  LDL.LU.64 R26, [R1+0x19a8] ;  /* 0x0019a800011a7983 */ /* 0x000ea20000300a00 */
[----:B------:R-:W-:Y:S02]  /*23190*/  MOV R19, R24 ;  /* 0x0000001800137202 */ /* 0x000fe40000000f00 */
[----:B------:R-:W-:-:S05]  /*231a0*/  MOV R18, R25 ;  /* 0x0000001900127202 */ /* 0x000fca0000000f00 */
[----:B------:R-:W-:Y:S04]  /*231b0*/  STL.64 [R1+0x1910], R18 ;  /* 0x0019101201007387 */ /* 0x000fe80000100a00 */
[----:B------:R0:W-:Y:S04]  /*231c0*/  STL.64 [R1+0x1908], R16 ;  /* 0x0019081001007387 */ /* 0x0001e80000100a00 */
[----:B0-----:R-:W3:Y:S04]  /*231d0*/  LDL.LU R16, [R1+0x130] ;  /* 0x0001300001107983 */ /* 0x001ee80000300800 */
[----:B------:R-:W3:Y:S01]  /*231e0*/  LDL.LU R17, [R1+0x134] ;  /* 0x0001340001117983 */ /* 0x000ee20000300800 */
[----:B--2---:R-:W-:Y:S03]  /*231f0*/  HMMA.16816.F32.BF16 R24, R4, R26, R8 ;  /* 0x0000001a0418723c */ /* 0x004fe60000041808 */
[----:B------:R-:W2:-:S15]  /*23200*/  LDL.LU.64 R10, [R1+0x19a0] ;  /* 0x0019a000010a7983 */ /* 0x000e9e0000300a00 */
[----:B------:R-:W-:Y:S01]  /*23210*/  NOP ;  /* 0x0000000000007918 */ /* 0x000fe20000000000 */
[----:B------:R-:W-:Y:S04]  /*23220*/  STL.64 [R1+0x90], R24 ;  /* 0x0000901801007387 */ /* 0x000fe80000100a00 */
[----:B------:R0:W-:Y:S04]  /*23230*/  STL.64 [R1+0x98], R26 ;  /* 0x0000981a01007387 */ /* 0x0001e80000100a00 */
[----:B0-----:R-:W2:Y:S04]  /*23240*/  LDL.LU.64 R26, [R1+0x1998] ;  /* 0x00199800011a7983 */ /* 0x001ea80000300a00 */
[----:B------:R-:W2:Y:S01]  /*23250*/  LDL.LU.64 R24, [R1+0x1990] ;  /* 0x0019900001187983 */ /* 0x000ea20000300a00 */
[----:B----4-:R-:W-:Y:S01]  /*23260*/  MOV R18, R2 ;  /* 0x0000000200127202 */ /* 0x010fe20000000f00 */
[----:B---3--:R-:W-:Y:S01]  /*23270*/  IMAD.MOV.U32 R19, RZ, RZ, R0 ;  /* 0x000000ffff137224 */ /* 0x008fe200078e0000 */
[----:B--2---:R-:W-:Y:S01]  /*23280*/  HMMA.16816.F32.BF16 R8, R4, R10, R24 ;  /* 0x0000000a0408723c */ /* 0x004fe20000041818 */
[----:B------:R-:W5:-:S15]  /*23290*/  LDL.LU.64 R26, [R1+0x1988] ;  /* 0x00198800011a7983 */ /* 0x000f5e0000300a00 */
[----:B------:R-:W-:-:S03]  /*232a0*/  NOP ;  /* 0x0000000000007918 */ /* 0x000fc60000000000 */
[----:B------:R0:W-:Y:S01]  /*232b0*/  STL.64 [R1+0x80], R8 ;  /* 0x0000800801007387 */ /* 0x0001e20000100a00 */
[----:B------:R-:W-:Y:S02]  /*232c0*/  MOV R2, R10 ;  /* 0x0000000a00027202 */ /* 0x000fe40000000f00 */
[----:B------:R-:W-:Y:S01]  /*232d0*/  MOV R0, R11 ;  /* 0x0000000b00007202 */ /* 0x000fe20000000f00 */
[----:B0-----:R-:W2:Y:S04]  /*232e0*/  LDL.LU R8, [R1+0x100] ;  /* 0x0001000001087983 */ /* 0x001ea80000300800 */
[----:B------:R-:W2:Y:S04]  /*232f0*/  LDL.LU R9, [R1+0x104] ;  /* 0x0001040001097983 */ /* 0x000ea80000300800 */
[----:B------:R-:W3:Y:S04]  /*23300*/  LDL.LU R10, [R1+0x108] ;  /* 0x00010800010a7983 */ /* 0x000ee80000300800 */
[----:B------:R-:W3:Y:S04]  /*23310*/  LDL.LU R11, [R1+0x10c] ;  /* 0x00010c00010b7983 */ /* 0x000ee80000300800 */
[----:B---3--:R-:W-:Y:S04]  /*23320*/  STL.64 [R1+0x1960], R10 ;  /* 0x0019600a01007387 */ /* 0x008fe80000100a00 */
[----:B--2---:R0:W-:Y:S04]  /*23330*/  STL.64 [R1+0x1958], R8 ;  /* 0x0019580801007387 */ /* 0x0041e80000100a00 */
[----:B0-----:R-:W2:Y:S01]  /*23340*/  LDL.LU.64 R8, [R1+0x150] ;  /* 0x0001500001087983 */ /* 0x001ea20000300a00 */
[----:B-----5:R-:W-:Y:S03]  /*23350*/  HMMA.16816.F32.BF16 R24, R4, R26, R20 ;  /* 0x0000001a0418723c */ /* 0x020fe60000041814 */
[----:B--2---:R0:W-:Y:S04]  /*23360*/  STL.64 [R1+0x1968], R8 ;  /* 0x0019680801007387 */ /* 0x0041e80000100a00 */
[----:B0-----:R-:W2:Y:S04]  /*23370*/  LDL.LU.64 R8, [R1+0x60] ;  /* 0x0000600001087983 */ /* 0x001ea80000300a00 */
[----:B------:R-:W-:Y:S04]  /*23380*/  STL [R1+0x18ec], R0 ;  /* 0x0018ec0001007387 */ /* 0x000fe80000100800 */
[----:B------:R-:W-:Y:S04]  /*23390*/  STL [R1+0x18e8], R2 ;  /* 0x0018e80201007387 */ /* 0x000fe80000100800 */
[----:B------:R-:W2:Y:S04]  /*233a0*/  LDL.LU.64 R22, [R1+0x1980] ;  /* 0x0019800001167983 */ /* 0x000ea80000300a00 */
[----:B------:R-:W2:Y:S04]  /*233b0*/  LDL.LU.64 R20, [R1+0x1978] ;  /* 0x0019780001147983 */ /* 0x000ea80000300a00 */
[----:B------:R0:W-:Y:S04]  /*233c0*/  STL.64 [R1+0x70], R24 ;  /* 0x0000701801007387 */ /* 0x0001e80000100a00 */
[----:B------:R1:W-:Y:S04]  /*233d0*/  STL.64 [R1+0x78], R26 ;  /* 0x0000781a01007387 */ /* 0x0003e80000100a00 */
[----:B0-----:R-:W3:Y:S04]  /*233e0*/  LDL.LU R24, [R1+0xf0] ;  /* 0x0000f00001187983 */ /* 0x001ee80000300800 */
[----:B------:R-:W3:Y:S04]  /*233f0*/  LDL.LU R25, [R1+0xf4] ;  /* 0x0000f40001197983 */ /* 0x000ee80000300800 */
[----:B-1----:R-:W4:Y:S01]  /*23400*/  LDL.LU R26, [R1+0xf8] ;  /* 0x0000f800011a7983 */ /* 0x002f220000300800 */
[----:B------:R-:W-:-:S03]  /*23410*/  IMAD.MOV.U32 R27, RZ, RZ, R3 ;  /* 0x000000ffff1b7224 */ /* 0x000fc600078e0003 */
[----:B------:R-:W5:Y:S01]  /*23420*/  LDL.LU R3, [R1+0x1970] ;  /* 0x0019700001037983 */ /* 0x000f620000300800 */
[----:B------:R-:W-:Y:S03]  /*23430*/  HMMA.16816.F32.BF16 R12, R4, R14, R16 ;  /* 0x0000000e040c723c */ /* 0x000fe60000041810 */
[----:B----4-:R-:W-:Y:S04]  /*23440*/  STL.64 [R1+0x1950], R26 ;  /* 0x0019501a01007387 */ /* 0x010fe80000100a00 */
[----:B---3--:R0:W-:Y:S04]  /*23450*/  STL.64 [R1+0x1948], R24 ;  /* 0x0019481801007387 */ /* 0x0081e80000100a00 */
[----:B0-----:R-:W3:Y:S04]  /*23460*/  LDL.LU.64 R24, [R1+0x190] ;  /* 0x0001900001187983 */ /* 0x001ee80000300a00 */
[----:B------:R-:W2:Y:S04]  /*23470*/  LDL.LU R4, [R1+0x120] ;  /* 0x0001200001047983 */ /* 0x000ea80000300800 */
[----:B------:R-:W2:Y:S04]  /*23480*/  LDL.LU R5, [R1+0x124] ;  /* 0x0001240001057983 */ /* 0x000ea80000300800 */
[----:B------:R-:W2:Y:S04]  /*23490*/  LDL.LU R6, [R1+0x128] ;  /* 0x0001280001067983 */ /* 0x000ea80000300800 */
[----:B------:R-:W4:Y:S01]  /*234a0*/  LDL.LU.64 R16, [R1+0x230] ;  /* 0x0002300001107983 */ /* 0x000f220000300a00 */
[----:B-----5:R-:W-:-:S03]  /*234b0*/  MOV R7, R3 ;  /* 0x0000000300077202 */ /* 0x020fc60000000f00 */
[----:B----4-:R0:W-:Y:S04]  /*234c0*/  STL.64 [R1+0x1928], R16 ;  /* 0x0019281001007387 */ /* 0x0101e80000100a00 */
[----:B0-----:R-:W4:Y:S04]  /*234d0*/  LDL.LU.64 R16, [R1+0x200] ;  /* 0x0002000001107983 */ /* 0x001f280000300a00 */
[----:B------:R-:W-:Y:S04]  /*234e0*/  STL.64 [R1+0x1840], R14 ;  /* 0x0018400e01007387 */ /* 0x000fe80000100a00 */
[----:B------:R2:W-:Y:S02]  /*234f0*/  STL.64 [R1+0x1838], R12 ;  /* 0x0018380c01007387 */ /* 0x0005e40000100a00 */
[----:B--2---:R-:W-:Y:S01]  /*23500*/  HMMA.16816.F32.BF16 R12, R20, R8, R4 ;  /* 0x00000008140c723c */ /* 0x004fe20000041804 */
[----:B------:R-:W-:Y:S01]  /*23510*/  IMAD.MOV.U32 R6, RZ, RZ, R9 ;  /* 0x000000ffff067224 */ /* 0x000fe200078e0009 */
[----:B------:R-:W-:-:S02]  /*23520*/  MOV R7, R8 ;  /* 0x0000000800077202 */ /* 0x000fc40000000f00 */
[----:B------:R-:W2:-:S15]  /*23530*/  LDL.LU.64 R8, [R1+0x1968] ;  /* 0x0019680001087983 */ /* 0x000e9e0000300a00 */
[----:B------:R-:W-:Y:S01]  /*23540*/  STL [R1+0x40], R12 ;  /* 0x0000400c01007387 */ /* 0x000fe20000100800 */
[----:B------:R-:W-:-:S03]  /*23550*/  IMAD.MOV.U32 R28, RZ, RZ, R15 ;  /* 0x000000ffff1c7224 */ /* 0x000fc600078e000f */
[----:B------:R-:W5:Y:S04]  /*23560*/  LDL.LU R15, [R1+0x2a8] ;  /* 0x0002a800010f7983 */ /* 0x000f680000300800 */
[----:B------:R0:W-:Y:S04]  /*23570*/  STL [R1+0x1904], R6 ;  /* 0x0019040601007387 */ /* 0x0001e80000100800 */
[----:B------:R1:W-:Y:S04]  /*23580*/  STL [R1+0x1900], R7 ;  /* 0x0019000701007387 */ /* 0x0003e80000100800 */
[----:B------:R-:W2:Y:S04]  /*23590*/  LDL.LU R4, [R1+0x110] ;  /* 0x0001100001047983 */ /* 0x000ea80000300800 */
[----:B------:R-:W2:Y:S04]  /*235a0*/  LDL.LU R5, [R1+0x114] ;  /* 0x0001140001057983 */ /* 0x000ea80000300800 */
[----:B0-----:R-:W2:Y:S04]  /*235b0*/  LDL.LU R6, [R1+0x118] ;  /* 0x0001180001067983 */ /* 0x001ea80000300800 */
[----:B-1----:R-:W2:Y:S01]  /*235c0*/  LDL.LU R7, [R1+0x11c] ;  /* 0x00011c0001077983 */ /* 0x002ea20000300800 */
[----:B------:R-:W-:-:S02]  /*235d0*/  MOV R29, R14 ;  /* 0x0000000e001d7202 */ /* 0x000fc40000000f00 */
[----:B------:R-:W-:Y:S01]  /*235e0*/  MOV R3, R13 ;  /* 0x0000000d00037202 */ /* 0x000fe20000000f00 */
[----:B------:R-:W-:Y:S04]  /*235f0*/  STL [R1+0x1850], R28 ;  /* 0x0018501c01007387 */ /* 0x000fe80000100800 */
[----:B------:R-:W-:Y:S04]  /*23600*/  STL [R1+0x184c], R29 ;  /* 0x00184c1d01007387 */ /* 0x000fe80000100800 */
[----:B------:R-:W-:Y:S01]  /*23610*/  STL [R1+0x1848], R3 ;  /* 0x0018480301007387 */ /* 0x000fe20000100800 */
[----:B--2---:R-:W-:-:S15]  /*23620*/  HMMA.16816.F32.BF16 R4, R20, R8, R4 ;  /* 0x000000081404723c */ /* 0x004fde0000041804 */
[----:B------:R-:W-:-:S04]  /*23630*/  NOP ;  /* 0x0000000000007918 */ /* 0x000fc80000000000 */
[----:B------:R0:W-:Y:S04]  /*23640*/  STL.64 [R1+0x30], R4 ;  /* 0x0000300401007387 */ /* 0x0001e80000100a00 */
[----:B------:R3:W-:Y:S04]  /*23650*/  STL.64 [R1+0x38], R6 ;  /* 0x0000380601007387 */ /* 0x0007e80000100a00 */
[----:B------:R-:W2:Y:S01]  /*23660*/  LDL.LU.64 R10, [R1+0x1960] ;  /* 0x00196000010a7983 */ /* 0x000ea20000300a00 */
[----:B0-----:R-:W-:Y:S02]  /*23670*/  MOV R5, R8 ;  /* 0x0000000800057202 */ /* 0x001fe40000000f00 */
[----:B------:R-:W-:-:S02]  /*23680*/  MOV R4, R9 ;  /* 0x0000000900047202 */ /* 0x000fc40000000f00 */
[----:B------:R-:W2:Y:S01]  /*23690*/  LDL.LU.64 R8, [R1+0x1958] ;  /* 0x0019580001087983 */ /* 0x000ea20000300a00 */
[----:B---3--:R-:W-:Y:S01]  /*236a0*/  IMAD.MOV.U32 R6, RZ, RZ, R24 ;  /* 0x000000ffff067224 */ /* 0x008fe200078e0018 */
[----:B------:R-:W-:Y:S02]  /*236b0*/  MOV R7, R25 ;  /* 0x0000001900077202 */ /* 0x000fe40000000f00 */
[----:B------:R-:W3:Y:S01]  /*236c0*/  LDL.LU.64 R26, [R1+0x1950] ;  /* 0x00195000011a7983 */ /* 0x000ee20000300a00 */
[----:B--2---:R-:W-:Y:S03]  /*236d0*/  HMMA.16816.F32.BF16 R8, R20, R24, R8 ;  /* 0x000000181408723c */ /* 0x004fe60000041808 */
[----:B------:R-:W3:-:S15]  /*236e0*/  LDL.LU.64 R24, [R1+0x1948] ;  /* 0x0019480001187983 */ /* 0x000ede0000300a00 */
[----:B------:R-:W-:Y:S01]  /*236f0*/  NOP ;  /* 0x0000000000007918 */ /* 0x000fe20000000000 */
[----:B------:R-:W-:Y:S01]  /*23700*/  MOV R28, R9 ;  /* 0x00000009001c7202 */ /* 0x000fe20000000f00 */
[----:B------:R0:W-:Y:S04]  /*23710*/  STL [R1+0x20], R8 ;  /* 0x0000200801007387 */ /* 0x0001e80000100800 */
[----:B0-----:R-:W3:Y:S01]  /*23720*/  LDL.LU.64 R8, [R1+0x1940] ;  /* 0x0019400001087983 */ /* 0x001ee20000300a00 */
[----:B------:R-:W-:Y:S01]  /*23730*/  MOV R3, R11 ;  /* 0x0000000b00037202 */ /* 0x000fe20000000f00 */
[----:B------:R-:W-:-:S04]  /*23740*/  IMAD.MOV.U32 R29, RZ, RZ, R10 ;  /* 0x000000ffff1d7224 */ /* 0x000fc800078e000a */
[----:B------:R-:W-:Y:S04]  /*23750*/  STL [R1+0x185c], R3 ;  /* 0x00185c0301007387 */ /* 0x000fe80000100800 */
[----:B------:R-:W-:Y:S04]  /*23760*/  STL [R1+0x1858], R29 ;  /* 0x0018581d01007387 */ /* 0x000fe80000100800 */
[----:B------:R-:W-:Y:S01]  /*23770*/  STL [R1+0x1854], R28 ;  /* 0x0018541c01007387 */ /* 0x000fe20000100800 */
[----:B---3--:R-:W-:-:S15]  /*23780*/  HMMA.16816.F32.BF16 R24, R20, R8, R24 ;  /* 0x000000081418723c */ /* 0x008fde0000041818 */
[----:B------:R-:W-:-:S04]  /*23790*/  NOP ;  /* 0x0000000000007918 */ /* 0x000fc80000000000 */
[----:B------:R-:W-:Y:S04]  /*237a0*/  STL.64 [R1+0x10], R24 ;  /* 0x0000101801007387 */ /* 0x000fe80000100a00 */
[----:B------:R0:W-:Y:S04]  /*237b0*/  STL.64 [R1+0x18], R26 ;  /* 0x0000181a01007387 */ /* 0x0001e80000100a00 */
[----:B0-----:R-:W2:Y:S04]  /*237c0*/  LDL.LU.64 R26, [R1+0x1938] ;  /* 0x00193800011a7983 */ /* 0x001ea80000300a00 */
[----:B------:R-:W2:Y:S01]  /*237d0*/  LDL.LU.64 R24, [R1+0x1930] ;  /* 0x0019300001187983 */ /* 0x000ea20000300a00 */
[----:B------:R-:W-:Y:S01]  /*237e0*/  MOV R13, R8 ;  /* 0x00000008000d7202 */ /* 0x000fe20000000f00 */
[----:B------:R-:W-:Y:S01]  /*237f0*/  IMAD.MOV.U32 R12, RZ, RZ, R9 ;  /* 0x000000ffff0c7224 */ /* 0x000fe200078e0009 */
[----:B----4-:R-:W-:Y:S01]  /*23800*/  MOV R14, R17 ;  /* 0x00000011000e7202 */ /* 0x010fe20000000f00 */
[----:B--2---:R-:W-:Y:S01]  /*23810*/  HMMA.16816.F32.BF16 R8, R20, R16, R24 ;  /* 0x000000101408723c */ /* 0x004fe20000041818 */
[----:B------:R-:W-:-:S02]  /*23820*/  MOV R24, R16 ;  /* 0x0000001000187202 */ /* 0x000fc40000000f00 */
[----:B------:R-:W2:-:S15]  /*23830*/  LDL.LU.64 R16, [R1+0x1928] ;  /* 0x0019280001107983 */ /* 0x000e9e0000300a00 */
[----:B------:R-:W-:Y:S01]  /*23840*/  NOP ;  /* 0x0000000000007918 */ /* 0x000fe20000000000 */
[----:B------:R-:W-:Y:S01]  /*23850*/  MOV R29, R10 ;  /* 0x0000000a001d7202 */ /* 0x000fe20000000f00 */
[----:B------:R0:W-:Y:S01]  /*23860*/  STL [R1], R8 ;  /* 0x0000000801007387 */ /* 0x0001e20000100800 */
[----:B------:R-:W-:Y:S01]  /*23870*/  MOV R28, R11 ;  /* 0x0000000b001c7202 */ /* 0x000fe20000000f00 */
[----:B------:R-:W-:Y:S02]  /*23880*/  IMAD.MOV.U32 R3, RZ, RZ, R9 ;  /* 0x000000ffff037224 */ /* 0x000fe400078e0009 */
[----:B------:R-:W3:Y:S04]  /*23890*/  LDL.LU.64 R10, [R1+0x1920] ;  /* 0x00192000010a7983 */ /* 0x000ee80000300a00 */
[----:B0-----:R-:W3:Y:S04]  /*238a0*/  LDL.LU.64 R8, [R1+0x1918] ;  /* 0x0019180001087983 */ /* 0x001ee80000300a00 */
[----:B------:R-:W4:Y:S01]  /*238b0*/  LDL.LU.64 R18, [R1+0x1910] ;  /* 0x0019100001127983 */ /* 0x000f220000300a00 */
[----:B--2---:R-:W-:Y:S01]  /*238c0*/  IMAD.MOV.U32 R0, RZ, RZ, R16 ;  /* 0x000000ffff007224 */ /* 0x004fe200078e0010 */
[----:B------:R-:W-:Y:S01]  /*238d0*/  MOV R2, R17 ;  /* 0x0000001100027202 */ /* 0x000fe20000000f00 */
[----:B---3--:R-:W-:Y:S01]  /*238e0*/  HMMA.16816.F32.BF16 R8, R20, R16, R8 ;  /* 0x000000101408723c */ /* 0x008fe20000041808 */
[----:B------:R-:W2:-:S15]  /*238f0*/  LDL.LU.64 R16, [R1+0x1908] ;  /* 0x0019080001107983 */ /* 0x000e9e0000300a00 */
[----:B------:R-:W-:-:S03]  /*23900*/  NOP ;  /* 0x0000000000007918 */ /* 0x000fc60000000000 */
[----:B------:R0:W-:Y:S04]  /*23910*/  STL.64 [R1+0x17c0], R10 ;  /* 0x0017c00a01007387 */ /* 0x0001e80000100a00 */
[----:B------:R1:W-:Y:S04]  /*23920*/  STL.64 [R1+0x17b8], R8 ;  /* 0x0017b80801007387 */ /* 0x0003e80000100a00 */
[----:B0-----:R-:W3:Y:S04]  /*23930*/  LDL R10, [R1+0x208] ;  /* 0x00020800010a7983 */ /* 0x001ee80000100800 */
[----:B------:R-:W3:Y:S01]  /*23940*/  LDL R11, [R1+0x20c] ;  /* 0x00020c00010b7983 */ /* 0x000ee20000100800 */
[----:B-1----:R-:W-:Y:S01]  /*23950*/  MOV R8, R24 ;  /* 0x0000001800087202 */ /* 0x002fe20000000f00 */
[----:B------:R-:W-:-:S02]  /*23960*/  IMAD.MOV.U32 R9, RZ, RZ, R14 ;  /* 0x000000ffff097224 */ /* 0x000fc400078e000e */
[----:B-----5:R-:W0:Y:S04]  /*23970*/  LDSM.16.M88.4 R24, [R15+UR6+0x29080] ;  /* 0x029080060f18783b */ /* 0x020e280008000200 */
[----:B---3--:R-:W-:Y:S04]  /*23980*/  STL.64 [R1+0x1878], R10 ;  /* 0x0018780a01007387 */ /* 0x008fe80000100a00 */
[----:B------:R1:W-:Y:S02]  /*23990*/  STL.64 [R1+0x1870], R8 ;  /* 0x0018700801007387 */ /* 0x0003e40000100a00 */
[----:B-1----:R-:W-:-:S02]  /*239a0*/  MOV R8, R13 ;  /* 0x0000000d00087202 */ /* 0x002fc40000000f00 */
[----:B------:R-:W-:-:S05]  /*239b0*/  MOV R9, R12 ;  /* 0x0000000c00097202 */ /* 0x000fca0000000f00 */
[----:B------:R1:W-:Y:S04]  /*239c0*/  STL.64 [R1+0x1890], R8 ;  /* 0x0018900801007387 */ /* 0x0003e80000100a00 */
[----:B------:R-:W3:Y:S04]  /*239d0*/  LDL.LU R12, [R1+0x90] ;  /* 0x00009000010c7983 */ /* 0x000ee80000300800 */
[----:B------:R-:W3:Y:S04]  /*239e0*/  LDL.LU R13, [R1+0x94] ;  /* 0x00009400010d7983 */ /* 0x000ee80000300800 */
[----:B------:R-:W5:Y:S04]  /*239f0*/  LDL.LU R14, [R1+0x98] ;  /* 0x00009800010e7983 */ /* 0x000f680000300800 */
[----:B------:R-:W5:Y:S01]  /*23a00*/  LDL.LU R15, [R1+0x9c] ;  /* 0x00009c00010f7983 */ /* 0x000f620000300800 */
[----:B-1----:R-:W-:Y:S01]  /*23a10*/  IMAD.MOV.U32 R8, RZ, RZ, R6 ;  /* 0x000000ffff087224 */ /* 0x002fe200078e0006 */
[----:B------:R-:W-:-:S02]  /*23a20*/  MOV R9, R7 ;  /* 0x0000000700097202 */ /* 0x000fc40000000f00 */
[----:B------:R-:W2:Y:S04]  /*23a30*/  LDL.LU R6, [R1+0x1904] ;  /* 0x0019040001067983 */ /* 0x000ea80000300800 */
[----:B------:R-:W2:Y:S04]  /*23a40*/  LDL.LU R7, [R1+0x1900] ;  /* 0x0019000001077983 */ /* 0x000ea80000300800 */
[----:B------:R1:W-:Y:S02]  /*23a50*/  STL.64 [R1+0x18a8], R8 ;  /* 0x0018a80801007387 */ /* 0x0003e40000100a00 */
[----:B-1----:R-:W-:Y:S01]  /*23a60*/  IMAD.MOV.U32 R8, RZ, RZ, R5 ;  /* 0x000000ffff087224 */ /* 0x002fe200078e0005 */
[----:B------:R-:W-:Y:S01]  /*23a70*/  MOV R9, R4 ;  /* 0x0000000400097202 */ /* 0x000fe20000000f00 */
[----:B-----5:R2:W-:Y:S04]  /*23a80*/  STL.64 [R1+0x1888], R14 ;  /* 0x0018880e01007387 */ /* 0x0205e80000100a00 */
[----:B---3--:R4:W-:Y:S04]  /*23a90*/  STL.64 [R1+0x1880], R12 ;  /* 0x0018800c01007387 */ /* 0x0089e80000100a00 */
[----:B------:R-:W3:Y:S04]  /*23aa0*/  LDL R4, [R1+0x1e0] ;  /* 0x0001e00001047983 */ /* 0x000ee80000100800 */
[----:B------:R-:W3:Y:S01]  /*23ab0*/  LDL R5, [R1+0x1e4] ;  /* 0x0001e40001057983 */ /* 0x000ee20000100800 */
[----:B--2---:R-:W-:-:S02]  /*23ac0*/  MOV R15, R16 ;  /* 0x00000010000f7202 */ /* 0x004fc40000000f00 */
[----:B------:R-:W-:Y:S01]  /*23ad0*/  MOV R14, R17 ;  /* 0x00000011000e7202 */ /* 0x000fe20000000f00 */
[----:B------:R-:W2:Y:S01]  /*23ae0*/  LDL.LU R16, [R1+0xe0] ;  /* 0x0000e00001107983 */ /* 0x000ea20000300800 */
[----:B----4-:R-:W-:-:S03]  /*23af0*/  IMAD.MOV.U32 R13, RZ, RZ, R18 ;  /* 0x000000ffff0d7224 */ /* 0x010fc600078e0012 */
[----:B------:R-:W2:Y:S01]  /*23b00*/  LDL.LU R17, [R1+0xe4] ;  /* 0x0000e40001117983 */ /* 0x000ea20000300800 */
[----:B------:R-:W-:-:S03]  /*23b10*/  MOV R12, R19 ;  /* 0x00000013000c7202 */ /* 0x000fc60000000f00 */
[----:B------:R-:W4:Y:S04]  /*23b20*/  LDL.LU R18, [R1+0xe8] ;  /* 0x0000e80001127983 */ /* 0x000f280000300800 */
[----:B------:R-:W4:Y:S04]  /*23b30*/  LDL.LU R19, [R1+0xec] ;  /* 0x0000ec0001137983 */ /* 0x000f280000300800 */
[----:B----4-:R-:W-:Y:S04]  /*23b40*/  STL.64 [R1+0x18f8], R18 ;  /* 0x0018f81201007387 */ /* 0x010fe80000100a00 */
[----:B--2---:R1:W-:Y:S04]  /*23b50*/  STL.64 [R1+0x18f0], R16 ;  /* 0x0018f01001007387 */ /* 0x0043e80000100a00 */
[----:B-1----:R-:W3:Y:S04]  /*23b60*/  LDL.LU R16, [R1+0x160] ;  /* 0x0001600001107983 */ /* 0x002ee80000300800 */
[----:B------:R-:W3:Y:S04]  /*23b70*/  LDL.LU R17, [R1+0x164] ;  /* 0x0001640001117983 */ /* 0x000ee80000300800 */
[----:B------:R-:W3:Y:S04]  /*23b80*/  LDL.LU R18, [R1+0x168] ;  /* 0x0001680001127983 */ /* 0x000ee80000300800 */
[----:B------:R-:W3:Y:S04]  /*23b90*/  LDL.LU R19, [R1+0x16c] ;  /* 0x00016c0001137983 */ /* 0x000ee80000300800 */
[----:B------:R-:W-:Y:S04]  /*23ba0*/  STL.64 [R1+0x18c0], R8 ;  /* 0x0018c00801007387 */ /* 0x000fe80000100a00 */
[----:B------:R-:W-:Y:S04]  /*23bb0*/  STL.64 [R1+0x18a0], R14 ;  /* 0x0018a00e01007387 */ /* 0x000fe80000100a00 */
[----:B------:R1:W-:Y:S04]  /*23bc0*/  STL.64 [R1+0x1898], R12 ;  /* 0x0018980c01007387 */ /* 0x0003e80000100a00 */
[----:B-1----:R-:W2:Y:S04]  /*23bd0*/  LDL.LU R12, [R1+0xb0] ;  /* 0x0000b000010c7983 */ /* 0x002ea80000300800 */
[----:B------:R-:W2:Y:S04]  /*23be0*/  LDL.LU R13, [R1+0xb4] ;  /* 0x0000b400010d7983 */ /* 0x000ea80000300800 */
[----:B------:R-:W4:Y:S04]  /*23bf0*/  LDL.LU R14, [R1+0xb8] ;  /* 0x0000b800010e7983 */ /* 0x000f280000300800 */
[----:B------:R-:W4:Y:S04]  /*23c00*/  LDL.LU R15, [R1+0xbc] ;  /* 0x0000bc00010f7983 */ /* 0x000f280000300800 */
[----:B----4-:R-:W-:Y:S04]  /*23c10*/  STL.64 [R1+0x18b8], R14 ;  /* 0x0018b80e01007387 */ /* 0x010fe80000100a00 */
[----:B--2---:R1:W-:Y:S04]  /*23c20*/  STL.64 [R1+0x18b0], R12 ;  /* 0x0018b00c01007387 */ /* 0x0043e80000100a00 */
[----:B-1----:R-:W2:Y:S04]  /*23c30*/  LDL.LU R12, [R1+0xc0] ;  /* 0x0000c000010c7983 */ /* 0x002ea80000300800 */
[----:B------:R-:W2:Y:S04]  /*23c40*/  LDL.LU R13, [R1+0xc4] ;  /* 0x0000c400010d7983 */ /* 0x000ea80000300800 */
[----:B------:R-:W4:Y:S04]  /*23c50*/  LDL.LU R14, [R1+0xc8] ;  /* 0x0000c800010e7983 */ /* 0x000f280000300800 */
[----:B------:R-:W4:Y:S01]  /*23c60*/  LDL.LU R15, [R1+0xcc] ;  /* 0x0000cc00010f7983 */ /* 0x000f220000300800 */
[----:B------:R-:W-:Y:S01]  /*23c70*/  MOV R8, R7 ;  /* 0x0000000700087202 */ /* 0x000fe20000000f00 */
[----:B------:R-:W-:-:S02]  /*23c80*/  IMAD.MOV.U32 R9, RZ, RZ, R6 ;  /* 0x000000ffff097224 */ /* 0x000fc400078e0006 */
[----:B---3--:R-:W-:Y:S01]  /*23c90*/  HMMA.16816.F32.BF16 R4, R20, R4, R16 ;  /* 0x000000041404723c */ /* 0x008fe20000041810 */
[----:B----4-:R-:W-:Y:S04]  /*23ca0*/  STL.64 [R1+0x18d0], R14 ;  /* 0x0018d00e01007387 */ /* 0x010fe80000100a00 */
[----:B--2---:R1:W-:Y:S04]  /*23cb0*/  STL.64 [R1+0x18c8], R12 ;  /* 0x0018c80c01007387 */ /* 0x0043e80000100a00 */
[----:B-1----:R-:W2:Y:S04]  /*23cc0*/  LDL.LU R12, [R1+0xd0] ;  /* 0x0000d000010c7983 */ /* 0x002ea80000300800 */
[----:B------:R-:W2:Y:S04]  /*23cd0*/  LDL.LU R13, [R1+0xd4] ;  /* 0x0000d400010d7983 */ /* 0x000ea80000300800 */
[----:B------:R-:W2:Y:S04]  /*23ce0*/  LDL.LU R14, [R1+0xd8] ;  /* 0x0000d800010e7983 */ /* 0x000ea80000300800 */
[----:B------:R-:W2:Y:S04]  /*23cf0*/  LDL.LU R15, [R1+0xdc] ;  /* 0x0000dc00010f7983 */ /* 0x000ea80000300800 */
[----:B0-----:R-:W-:Y:S04]  /*23d00*/  STL.64 [R1+0x1790], R26 ;  /* 0x0017901a01007387 */ /* 0x001fe80000100a00 */
[----:B------:R0:W-:Y:S04]  /*23d10*/  STL.64 [R1+0x1788], R24 ;  /* 0x0017881801007387 */ /* 0x0001e80000100a00 */
[----:B0-----:R-:W3:Y:S04]  /*23d20*/  LDL.LU R24, [R1+0x220] ;  /* 0x0002200001187983 */ /* 0x001ee80000300800 */
[----:B------:R-:W3:Y:S04]  /*23d30*/  LDL.LU R25, [R1+0x224] ;  /* 0x0002240001197983 */ /* 0x000ee80000300800 */
[----:B------:R-:W4:Y:S04]  /*23d40*/  LDL R26, [R1+0x228] ;  /* 0x00022800011a7983 */ /* 0x000f280000100800 */
[----:B------:R-:W4:Y:S04]  /*23d50*/  LDL R27, [R1+0x22c] ;  /* 0x00022c00011b7983 */ /* 0x000f280000100800 */
[----:B------:R-:W3:Y:S04]  /*23d60*/  LDL.LU.64 R18, [R1+0x18f8] ;  /* 0x0018f80001127983 */ /* 0x000ee80000300a00 */
[----:B------:R-:W3:Y:S04]  /*23d70*/  LDL.LU.64 R16, [R1+0x18f0] ;  /* 0x0018f00001107983 */ /* 0x000ee80000300a00 */
[----:B------:R-:W-:Y:S04]  /*23d80*/  STL.64 [R1+0x17b0], R6 ;  /* 0x0017b00601007387 */ /* 0x000fe80000100a00 */
[----:B------:R0:W-:Y:S02]  /*23d90*/  STL.64 [R1+0x17a8], R4 ;  /* 0x0017a80401007387 */ /* 0x0001e40000100a00 */
[----:B0-----:R-:W-:-:S02]  /*23da0*/  MOV R4, R0 ;  /* 0x0000000000047202 */ /* 0x001fc40000000f00 */
[----:B------:R-:W-:Y:S01]  /*23db0*/  MOV R5, R2 ;  /* 0x0000000200057202 */ /* 0x000fe20000000f00 */
[----:B------:R-:W5:Y:S04]  /*23dc0*/  LDL.LU R0, [R1+0x18ec] ;  /* 0x0018ec0001007983 */ /* 0x000f680000300800 */
[----:B------:R-:W2:Y:S04]  /*23dd0*/  LDL.LU R2, [R1+0x18e8] ;  /* 0x0018e80001027983 */ /* 0x000ea80000300800 */
[----:B------:R-:W2:Y:S04]  /*23de0*/  LDL R6, [R1+0x238] ;  /* 0x0002380001067983 */ /* 0x000ea80000100800 */
[----:B------:R-:W2:Y:S01]  /*23df0*/  LDL R7, [R1+0x23c] ;  /* 0x00023c0001077983 */ /* 0x000ea20000100800 */
[----:B---3--:R-:W-:Y:S03]  /*23e00*/  HMMA.16816.F32.BF16 R20, R20, R24, R16 ;  /* 0x000000181414723c */ /* 0x008fe60000041810 */
[----:B------:R-:W2:Y:S04]  /*23e10*/  LDL.LU.64 R18, [R1+0x18e0] ;  /* 0x0018e00001127983 */ /* 0x000ea80000300a00 */
[----:B------:R-:W2:Y:S04]  /*23e20*/  LDL.LU.64 R16, [R1+0x18d8] ;  /* 0x0018d80001107983 */ /* 0x000ea80000300a00 */
[----:B----4-:R-:W-:Y:S04]  /*23e30*/  STL.64 [R1+0x1868], R26 ;  /* 0x0018681a01007387 */ /* 0x010fe80000100a00 */
[----:B------:R0:W-:Y:S04]  /*23e40*/  STL.64 [R1+0x1860], R24 ;  /* 0x0018601801007387 */ /* 0x0001e80000100a00 */
[----:B0-----:R-:W3:Y:S04]  /*23e50*/  LDL.LU R24, [R1+0x80] ;  /* 0x0000800001187983 */ /* 0x001ee80000300800 */
[----:B------:R-:W3:Y:S04]  /*23e60*/  LDL.LU R25, [R1+0x84] ;  /* 0x0000840001197983 */ /* 0x000ee80000300800 */
[----:B------:R-:W-:Y:S04]  /*23e70*/  STL.64 [R1+0x17a0], R22 ;  /* 0x0017a01601007387 */ /* 0x000fe80000100a00 */
[----:B------:R0:W-:Y:S04]  /*23e80*/  STL.64 [R1+0x1798], R20 ;  /* 0x0017981401007387 */ /* 0x0001e80000100a00 */
[----:B0-----:R-:W4:Y:S04]  /*23e90*/  LDL.LU.64 R20, [R1+0x1e0] ;  /* 0x0001e00001147983 */ /* 0x001f280000300a00 */
[----:B------:R-:W3:Y:S01]  /*23ea0*/  LDL.LU.64 R22, [R1+0x1e8] ;  /* 0x0001e80001167983 */ /* 0x000ee20000300a00 */
[----:B--2---:R-:W-:Y:S03]  /*23eb0*/  HMMA.16816.F32.BF16 R8, R16, R8, R12 ;  /* 0x000000081008723c */ /* 0x004fe6000004180c */
[----:B------:R-:W2:Y:S04]  /*23ec0*/  LDL.LU.64 R14, [R1+0x18d0] ;  /* 0x0018d000010e7983 */ /* 0x000ea80000300a00 */
[----:B------:R-:W2:-:S12]  /*23ed0*/  LDL.LU.64 R12, [R1+0x18c8] ;  /* 0x0018c800010c7983 */ /* 0x000e980000300a00 */
[----:B------:R0:W-:Y:S04]  /*23ee0*/  STL.64 [R1+0xe0], R8 ;  /* 0x0000e00801007387 */ /* 0x0001e80000100a00 */
[----:B------:R2:W-:Y:S04]  /*23ef0*/  STL.64 [R1+0xe8], R10 ;  /* 0x0000e80a01007387 */ /* 0x0005e80000100a00 */
[----:B0-----:R-:W2:Y:S02]  /*23f00*/  LDL.LU.64 R8, [R1+0x18c0] ;  /* 0x0018c00001087983 */ /* 0x001ea40000300a00 */
[----:B--2---:R-:W-:Y:S02]  /*23f10*/  HMMA.16816.F32.BF16 R8, R16, R8, R12 ;  /* 0x000000081008723c */ /* 0x004fe4000004180c */
[----:B------:R-:W2:Y:S04]  /*23f20*/  LDL.LU.64 R14, [R1+0x18b8] ;  /* 0x0018b800010e7983 */ /* 0x000ea80000300a00 */
[----:B------:R-:W2:-:S13]  /*23f30*/  LDL.LU.64 R12, [R1+0x18b0] ;  /* 0x0018b000010c7983 */ /* 0x000e9a0000300a00 */
        /* <DEDUP_REMOVED lines=8> */
[----:B0-----:R-:W2:Y:S01]  /*23fc0*/  LDL.LU.64 R8, [R1+0x1890] ;  /* 0x0018900001087983 */ /* 0x001ea20000300a00 */
[----:B------:R-:W-:Y:S01]  /*23fd0*/  IMAD.MOV.U32 R26, RZ, RZ, R2 ;  /* 0x000000ffff1a7224 */ /* 0x000fe200078e0002 */
[----:B-----5:R-:W-:Y:S01]  /*23fe0*/  MOV R27, R0 ;  /* 0x00000000001b7202 */ /* 0x020fe20000000f00 */
[----:B--2---:R-:W-:Y:S01]  /*23ff0*/  HMMA.16816.F32.BF16 R8, R16, R8, R12 ;  /* 0x000000081008723c */ /* 0x004fe2000004180c */
[----:B------:R-:W2:Y:S04]  /*24000*/  LDL.LU.64 R14, [R1+0x1888] ;  /* 0x00188800010e7983 */ /* 0x000ea80000300a00 */
[----:B------:R-:W2:-:S14]  /*24010*/  LDL.LU.64 R12, [R1+0x1880] ;  /* 0x00188000010c7983 */ /* 0x000e9c0000300a00 */
[----:B------:R-:W-:Y:S01]  /*24020*/  MOV R2, R10 ;  /* 0x0000000a00027202 */ /* 0x000fe20000000f00 */
[----:B------:R0:W-:Y:S01]  /*24030*/  STL.64 [R1+0x160], R8 ;  /* 0x0001600801007387 */ /* 0x0001e20000100a00 */
[----:B------:R-:W-:-:S03]  /*24040*/  IMAD.MOV.U32 R0, RZ, RZ, R11 ;  /* 0x000000ffff007224 */ /* 0x000fc600078e000b */
[----:B------:R-:W5:Y:S04]  /*24050*/  LDL.LU.64 R10, [R1+0x1878] ;  /* 0x00187800010a7983 */ /* 0x000f680000300a00 */
[----:B0-----:R-:W2:Y:S04]  /*24060*/  LDL.LU.64 R8, [R1+0x1870] ;  /* 0x0018700001087983 */ /* 0x001ea80000300a00 */
[----:B------:R-:W-:Y:S04]  /*24070*/  STL [R1+0x1784], R0 ;  /* 0x0017840001007387 */ /* 0x000fe80000100800 */
[----:B------:R-:W-:Y:S01]  /*24080*/  STL [R1+0x1780], R2 ;  /* 0x0017800201007387 */ /* 0x000fe20000100800 */
[----:B--2---:R-:W-:-:S15]  /*24090*/  HMMA.16816.F32.BF16 R12, R16, R8, R12 ;  /* 0x00000008100c723c */ /* 0x004fde000004180c */
[----:B------:R-:W-:-:S04]  /*240a0*/  NOP ;  /* 0x0000000000007918 */ /* 0x000fc80000000000 */
[----:B------:R0:W-:Y:S04]  /*240b0*/  STL.64 [R1+0x130], R12 ;  /* 0x0001300c01007387 */ /* 0x0001e80000100a00 */
[----:B------:R1:W-:Y:S04]  /*240c0*/  STL.64 [R1+0x138], R14 ;  /* 0x0001380e01007387 */ /* 0x0003e80000100a00 */
[----:B0-----:R-:W4:Y:S04]  /*240d0*/  LDL.LU R12, [R1+0x70] ;  /* 0x00007000010c7983 */ /* 0x001f280000300800 */
[----:B------:R-:W4:Y:S04]  /*240e0*/  LDL.LU R13, [R1+0x74] ;  /* 0x00007400010d7983 */ /* 0x000f280000300800 */
[----:B-1----:R-:W4:Y:S04]  /*240f0*/  LDL.LU R14, [R1+0x78] ;  /* 0x00007800010e7983 */ /* 0x002f280000300800 */
[----:B------:R-:W4:Y:S04]  /*24100*/  LDL.LU R15, [R1+0x7c] ;  /* 0x00007c00010f7983 */ /* 0x000f280000300800 */
[----:B-----5:R0:W-:Y:S04]  /*24110*/  STL.64 [R1+0x17d0], R10 ;  /* 0x0017d00a01007387 */ /* 0x0201e80000100a00 */
[----:B0-----:R-:W2:Y:S04]  /*24120*/  LDL.LU.64 R10, [R1+0x1c8] ;  /* 0x0001c800010a7983 */ /* 0x001ea80000300a00 */
[----:B--2---:R0:W-:Y:S04]  /*24130*/  STL.64 [R1+0x17e8], R10 ;  /* 0x0017e80a01007387 */ /* 0x0041e80000100a00 */
[----:B0-----:R-:W2:Y:S04]  /*24140*/  LDL R10, [R1+0x198] ;  /* 0x00019800010a7983 */ /* 0x001ea80000100800 */
[----:B------:R-:W2:Y:S01]  /*24150*/  LDL R11, [R1+0x19c] ;  /* 0x00019c00010b7983 */ /* 0x000ea20000100800 */
[----:B---3--:R-:W-:Y:S03]  /*24160*/  HMMA.16816.F32.BF16 R24, R16, R4, R24 ;  /* 0x000000041018723c */ /* 0x008fe60000041818 */
[----:B--2---:R0:W-:Y:S04]  /*24170*/  STL.64 [R1+0x1800], R10 ;  /* 0x0018000a01007387 */ /* 0x0041e80000100a00 */
[----:B0-----:R-:W2:Y:S04]  /*24180*/  LDL.LU.64 R10, [R1+0x158] ;  /* 0x00015800010a7983 */ /* 0x001ea80000300a00 */
[----:B--2---:R0:W-:Y:S04]  /*24190*/  STL.64 [R1+0x1818], R10 ;  /* 0x0018180a01007387 */ /* 0x0041e80000100a00 */
[----:B0-----:R-:W2:Y:S04]  /*241a0*/  LDL.LU.64 R10, [R1+0x68] ;  /* 0x00006800010a7983 */ /* 0x001ea80000300a00 */
[----:B------:R-:W-:Y:S04]  /*241b0*/  STL.64 [R1+0x140], R24 ;  /* 0x0001401801007387 */ /* 0x000fe80000100a00 */
[----:B------:R0:W-:Y:S04]  /*241c0*/  STL.64 [R1+0x148], R26 ;  /* 0x0001481a01007387 */ /* 0x0001e80000100a00 */
[----:B0-----:R-:W3:Y:S04]  /*241d0*/  LDL.LU.64 R26, [R1+0x1868] ;  /* 0x00186800011a7983 */ /* 0x001ee80000300a00 */
[----:B------:R-:W5:Y:S04]  /*241e0*/  LDL.LU.64 R24, [R1+0x1860] ;  /* 0x0018600001187983 */ /* 0x000f680000300a00 */
[----:B------:R0:W-:Y:S04]  /*241f0*/  STL.64 [R1+0x17c8], R6 ;  /* 0x0017c80601007387 */ /* 0x0001e80000100a00 */
[----:B------:R-:W2:Y:S01]  /*24200*/  LDL.LU R4, [R1] ;  /* 0x0000000001047983 */ /* 0x000ea20000300800 */
[----:B------:R-:W-:-:S03]  /*24210*/  MOV R5, R3 ;  /* 0x0000000300057202 */ /* 0x000fc60000000f00 */
[----:B------:R-:W3:Y:S01]  /*24220*/  LDL.LU R3, [R1+0x185c] ;  /* 0x00185c0001037983 */ /* 0x000ee20000300800 */
[----:B0-----:R-:W-:Y:S01]  /*24230*/  MOV R6, R29 ;  /* 0x0000001d00067202 */ /* 0x001fe20000000f00 */
[----:B------:R-:W-:Y:S02]  /*24240*/  IMAD.MOV.U32 R7, RZ, RZ, R28 ;  /* 0x000000ffff077224 */ /* 0x000fe400078e001c */
[----:B------:R-:W3:Y:S04]  /*24250*/  LDL.LU R29, [R1+0x1858] ;  /* 0x00185800011d7983 */ /* 0x000ee80000300800 */
[----:B------:R-:W3:Y:S04]  /*24260*/  LDL.LU R28, [R1+0x1854] ;  /* 0x00185400011c7983 */ /* 0x000ee80000300800 */
[----:B------:R-:W-:Y:S04]  /*24270*/  STL.64 [R1+0x17e0], R6 ;  /* 0x0017e00601007387 */ /* 0x000fe80000100a00 */
[----:B--2---:R0:W-:Y:S04]  /*24280*/  STL.64 [R1+0x17d8], R4 ;  /* 0x0017d80401007387 */ /* 0x0041e80000100a00 */
[----:B0-----:R-:W2:Y:S04]  /*24290*/  LDL.LU R4, [R1+0x10] ;  /* 0x0000100001047983 */ /* 0x001ea80000300800 */
[----:B------:R-:W2:Y:S04]  /*242a0*/  LDL.LU R5, [R1+0x14] ;  /* 0x0000140001057983 */ /* 0x000ea80000300800 */
[----:B------:R-:W2:Y:S04]  /*242b0*/  LDL.LU R6, [R1+0x18] ;  /* 0x0000180001067983 */ /* 0x000ea80000300800 */
[----:B------:R-:W2:Y:S01]  /*242c0*/  LDL.LU R7, [R1+0x1c] ;  /* 0x00001c0001077983 */ /* 0x000ea20000300800 */
[----:B----4-:R-:W-:Y:S03]  /*242d0*/  HMMA.16816.F32.BF16 R12, R16, R20, R12 ;  /* 0x00000014100c723c */ /* 0x010fe6000004180c */
[----:B--2---:R-:W-:Y:S04]  /*242e0*/  STL.64 [R1+0x17f8], R6 ;  /* 0x0017f80601007387 */ /* 0x004fe80000100a00 */
[----:B------:R0:W-:Y:S04]  /*242f0*/  STL.64 [R1+0x17f0], R4 ;  /* 0x0017f00401007387 */ /* 0x0001e80000100a00 */
[----:B0-----:R-:W2:Y:S01]  /*24300*/  LDL.LU R4, [R1+0x20] ;  /* 0x0000200001047983 */ /* 0x001ea20000300800 */
[----:B---3--:R-:W-:Y:S01]  /*24310*/  MOV R6, R29 ;  /* 0x0000001d00067202 */ /* 0x008fe20000000f00 */
[----:B------:R-:W-:Y:S01]  /*24320*/  IMAD.MOV.U32 R7, RZ, RZ, R3 ;  /* 0x000000ffff077224 */ /* 0x000fe200078e0003 */
[----:B------:R-:W-:-:S02]  /*24330*/  MOV R5, R28 ;  /* 0x0000001c00057202 */ /* 0x000fc40000000f00 */
[----:B------:R-:W3:Y:S04]  /*24340*/  LDL.LU R28, [R1+0x1850] ;  /* 0x00185000011c7983 */ /* 0x000ee80000300800 */
[----:B------:R-:W4:Y:S04]  /*24350*/  LDL.LU R29, [R1+0x184c] ;  /* 0x00184c00011d7983 */ /* 0x000f280000300800 */
[----:B------:R-:W3:Y:S04]  /*24360*/  LDL.LU R3, [R1+0x1848] ;  /* 0x0018480001037983 */ /* 0x000ee80000300800 */
[----:B------:R-:W-:Y:S04]  /*24370*/  STL.64 [R1+0x1810], R6 ;  /* 0x0018100601007387 */ /* 0x000fe80000100a00 */
[----:B--2---:R0:W-:Y:S04]  /*24380*/  STL.64 [R1+0x1808], R4 ;  /* 0x0018080401007387 */ /* 0x0041e80000100a00 */
[----:B0-----:R-:W2:Y:S04]  /*24390*/  LDL.LU R4, [R1+0x30] ;  /* 0x0000300001047983 */ /* 0x001ea80000300800 */
[----:B------:R-:W2:Y:S04]  /*243a0*/  LDL.LU R5, [R1+0x34] ;  /* 0x0000340001057983 */ /* 0x000ea80000300800 */
[----:B------:R-:W2:Y:S04]  /*243b0*/  LDL.LU R6, [R1+0x38] ;  /* 0x0000380001067983 */ /* 0x000ea80000300800 */
[----:B------:R-:W2:Y:S04]  /*243c0*/  LDL.LU R7, [R1+0x3c] ;  /* 0x00003c0001077983 */ /* 0x000ea80000300800 */
[----:B------:R-:W-:Y:S04]  /*243d0*/  STL.64 [R1+0x120], R12 ;  /* 0x0001200c01007387 */ /* 0x000fe80000100a00 */
[----:B------:R0:W-:Y:S04]  /*243e0*/  STL.64 [R1+0x128], R14 ;  /* 0x0001280e01007387 */ /* 0x0001e80000100a00 */
[----:B0-----:R-:W5:Y:S04]  /*243f0*/  LDL.LU.64 R14, [R1+0x1840] ;  /* 0x00184000010e7983 */ /* 0x001f680000300a00 */
[----:B------:R-:W5:Y:S02]  /*24400*/  LDL.LU.64 R12, [R1+0x1838] ;  /* 0x00183800010c7983 */ /* 0x000f640000300a00 */
[----:B-----5:R-:W-:Y:S02]  /*24410*/  HMMA.16816.F32.BF16 R16, R16, R24, R12 ;  /* 0x000000181010723c */ /* 0x020fe4000004180c */
[----:B------:R-:W5:Y:S04]  /*24420*/  LDL.LU.64 R14, [R1+0x1830] ;  /* 0x00183000010e7983 */ /* 0x000f680000300a00 */
[----:B------:R-:W5:-:S13]  /*24430*/  LDL.LU.64 R12, [R1+0x1828] ;  /* 0x00182800010c7983 */ /* 0x000f5a0000300a00 */
[----:B------:R0:W-:Y:S04]  /*24440*/  STL.64 [R1+0x100], R16 ;  /* 0x0001001001007387 */ /* 0x0001e80000100a00 */
[----:B------:R4:W-:Y:S04]  /*24450*/  STL.64 [R1+0x108], R18 ;  /* 0x0001081201007387 */ /* 0x0009e80000100a00 */
[----:B0-----:R-:W5:Y:S01]  /*24460*/  LDL.LU R16, [R1+0x40] ;  /* 0x0000400001107983 */ /* 0x001f620000300800 */
[----:B---3--:R-:W-:Y:S02]  /*24470*/  MOV R17, R3 ;  /* 0x0000000300117202 */ /* 0x008fe40000000f00 */
[----:B----4-:R-:W-:Y:S01]  /*24480*/  MOV R18, R29 ;  /* 0x0000001d00127202 */ /* 0x010fe20000000f00 */
[----:B------:R-:W-:Y:S01]  /*24490*/  IMAD.MOV.U32 R19, RZ, RZ, R28 ;  /* 0x000000ffff137224 */ /* 0x000fe200078e001c */
[----:B------:R-:W3:Y:S06]  /*244a0*/  LDL.LU R3, [R1+0x1820] ;  /* 0x0018200001037983 */ /* 0x000eec0000300800 */
[----:B-----5:R-:W-:-:S15]  /*244b0*/  HMMA.16816.F32.BF16 R16, R12, R10, R16 ;  /* 0x0000000a0c10723c */ /* 0x020fde0000041810 */
[----:B------:R-:W-:-:S04]  /*244c0*/  NOP ;  /* 0x0000000000007918 */ /* 0x000fc80000000000 */
[----:B------:R-:W-:Y:S04]  /*244d0*/  STL.64 [R1+0xf0], R16 ;  /* 0x0000f01001007387 */ /* 0x000fe80000100a00 */
[----:B------:R0:W-:Y:S02]  /*244e0*/  STL.64 [R1+0xf8], R18 ;  /* 0x0000f81201007387 */ /* 0x0001e40000100a00 */
[----:B0-----:R-:W-:Y:S02]  /*244f0*/  MOV R19, R10 ;  /* 0x0000000a00137202 */ /* 0x001fe40000000f00 */
[----:B------:R-:W-:Y:S02]  /*24500*/  MOV R18, R11 ;  /* 0x0000000b00127202 */ /* 0x000fe40000000f00 */
[----:B------:R-:W2:Y:S02]  /*24510*/  LDL.LU.64 R10, [R1+0x1818] ;  /* 0x00181800010a7983 */ /* 0x000ea40000300a00 */
[----:B--2---:R-:W-:Y:S01]  /*24520*/  HMMA.16816.F32.BF16 R4, R12, R10, R4 ;  /* 0x0000000a0c04723c */ /* 0x004fe20000041804 */
[----:B------:R-:W-:Y:S01]  /*24530*/  IMAD.MOV.U32 R17, RZ, RZ, R10 ;  /* 0x000000ffff117224 */ /* 0x000fe200078e000a */
[----:B------:R-:W-:-:S15]  /*24540*/  MOV R16, R11 ;  /* 0x0000000b00107202 */ /* 0x000fde0000000f00 */
[----:B------:R-:W-:Y:S02]  /*24550*/  NOP ;  /* 0x0000000000007918 */ /* 0x000fe40000000000 */
[----:B------:R-:W-:Y:S04]  /*24560*/  STL.64 [R1+0xd0], R4 ;  /* 0x0000d00401007387 */ /* 0x000fe80000100a00 */
[----:B------:R0:W-:Y:S04]  /*24570*/  STL.64 [R1+0xd8], R6 ;  /* 0x0000d80601007387 */ /* 0x0001e80000100a00 */
[----:B0-----:R-:W2:Y:S04]  /*24580*/  LDL.LU.64 R6, [R1+0x1810] ;  /* 0x0018100001067983 */ /* 0x001ea80000300a00 */
[----:B------:R-:W2:Y:S04]  /*24590*/  LDL.LU.64 R4, [R1+0x1808] ;  /* 0x0018080001047983 */ /* 0x000ea80000300a00 */
[----:B------:R-:W2:Y:S02]  /*245a0*/  LDL.LU.64 R10, [R1+0x1800] ;  /* 0x00180000010a7983 */ /* 0x000ea40000300a00 */
[----:B--2---:R-:W-:Y:S02]  /*245b0*/  HMMA.16816.F32.BF16 R8, R12, R10, R4 ;  /* 0x0000000a0c08723c */ /* 0x004fe40000041804 */
[----:B------:R-:W2:Y:S04]  /*245c0*/  LDL.LU.64 R6, [R1+0x17f8] ;  /* 0x0017f80001067983 */ /* 0x000ea80000300a00 */
[----:B------:R-:W2:-:S13]  /*245d0*/  LDL.LU.64 R4, [R1+0x17f0] ;  /* 0x0017f00001047983 */ /* 0x000e9a0000300a00 */
[----:B------:R-:W-:Y:S01]  /*245e0*/  MOV R29, R10 ;  /* 0x0000000a001d7202 */ /* 0x000fe20000000f00 */
[----:B------:R-:W-:Y:S01]  /*245f0*/  STL.64 [R1+0xc0], R8 ;  /* 0x0000c00801007387 */ /* 0x000fe20000100a00 */
[----:B------:R-:W-:-:S03]  /*24600*/  IMAD.MOV.U32 R28, RZ, RZ, R11 ;  /* 0x000000ffff1c7224 */ /* 0x000fc600078e000b */
[----:B------:R-:W2:Y:S04]  /*24610*/  LDL.LU.64 R10, [R1+0x17e8] ;  /* 0x0017e800010a7983 */ /* 0x000ea80000300a00 */
[----:B------:R-:W-:Y:S04]  /*24620*/  STL [R1+0x1734], R29 ;  /* 0x0017341d01007387 */ /* 0x000fe80000100800 */
[----:B------:R-:W-:Y:S01]  /*24630*/  STL [R1+0x1730], R28 ;  /* 0x0017301c01007387 */ /* 0x000fe20000100800 */
[----:B--2---:R-:W-:Y:S01]  /*24640*/  HMMA.16816.F32.BF16 R4, R12, R10, R4 ;  /* 0x0000000a0c04723c */ /* 0x004fe20000041804 */
[----:B------:R-:W-:-:S02]  /*24650*/  MOV R0, R10 ;  /* 0x0000000a00007202 */ /* 0x000fc40000000f00 */
[----:B------:R-:W-:-:S15]  /*24660*/  MOV R2, R11 ;  /* 0x0000000b00027202 */ /* 0x000fde0000000f00 */
[----:B------:R-:W-:Y:S01]  /*24670*/  NOP ;  /* 0x0000000000007918 */ /* 0x000fe20000000000 */
[----:B------:R-:W-:Y:S04]  /*24680*/  STL.64 [R1+0xa0], R4 ;  /* 0x0000a00401007387 */ /* 0x000fe80000100a00 */
[----:B------:R0:W-:Y:S04]  /*24690*/  STL.64 [R1+0xa8], R6 ;  /* 0x0000a80601007387 */ /* 0x0001e80000100a00 */
[----:B0-----:R-:W2:Y:S04]  /*246a0*/  LDL.LU.64 R6, [R1+0x17e0] ;  /* 0x0017e00001067983 */ /* 0x001ea80000300a00 */
[----:B------:R-:W2:Y:S04]  /*246b0*/  LDL.LU.64 R4, [R1+0x17d8] ;  /* 0x0017d80001047983 */ /* 0x000ea80000300a00 */
[----:B------:R-:W2:Y:S02]  /*246c0*/  LDL.LU.64 R10, [R1+0x17d0] ;  /* 0x0017d000010a7983 */ /* 0x000ea40000300a00 */
[----:B--2---:R-:W-:Y:S02]  /*246d0*/  HMMA.16816.F32.BF16 R8, R12, R10, R4 ;  /* 0x0000000a0c08723c */ /* 0x004fe40000041804 */
[----:B------:R-:W2:-:S15]  /*246e0*/  LDL.LU.64 R6, [R1+0x17c8] ;  /* 0x0017c80001067983 */ /* 0x000e9e0000300a00 */
[----:B------:R-:W-:Y:S02]  /*246f0*/  NOP ;  /* 0x0000000000007918 */ /* 0x000fe40000000000 */
[----:B------:R-:W-:Y:S04]  /*24700*/  STL.64 [R1+0x1d0], R8 ;  /* 0x0001d00801007387 */ /* 0x000fe80000100a00 */
[----:B------:R0:W-:Y:S04]  /*24710*/  STL.64 [R1+0x1d8], R10 ;  /* 0x0001d80a01007387 */ /* 0x0001e80000100a00 */
[----:B0-----:R-:W2:Y:S04]  /*24720*/  LDL.LU.64 R10, [R1+0x17c0] ;  /* 0x0017c000010a7983 */ /* 0x001ea80000300a00 */
[----:B------:R-:W2:Y:S02]  /*24730*/  LDL.LU.64 R8, [R1+0x17b8] ;  /* 0x0017b80001087983 */ /* 0x000ea40000300a00 */
[----:B--2---:R-:W-:Y:S02]  /*24740*/  HMMA.16816.F32.BF16 R8, R12, R6, R8 ;  /* 0x000000060c08723c */ /* 0x004fe40000041808 */
[----:B------:R-:W2:Y:S04]  /*24750*/  LDL.LU.64 R6, [R1+0x17b0] ;  /* 0x0017b00001067983 */ /* 0x000ea80000300a00 */
[----:B------:R-:W2:-:S13]  /*24760*/  LDL.LU.64 R4, [R1+0x17a8] ;  /* 0x0017a80001047983 */ /* 0x000e9a0000300a00 */
[----:B------:R-:W-:Y:S01]  /*24770*/  MOV R28, R11 ;  /* 0x0000000b001c7202 */ /* 0x000fe20000000f00 */
[----:B------:R-:W-:Y:S01]  /*24780*/  IMAD.MOV.U32 R29, RZ, RZ, R10 ;  /* 0x000000ffff1d7224 */ /* 0x000fe200078e000a */
[----:B------:R-:W-:Y:S04]  /*24790*/  STL.64 [R1+0x1b0], R8 ;  /* 0x0001b00801007387 */ /* 0x000fe80000100a00 */
[----:B------:R-:W4:Y:S04]  /*247a0*/  LDL.LU R11, [R1+0x2b8] ;  /* 0x0002b800010b7983 */ /* 0x000f280000300800 */
[----:B------:R-:W-:Y:S04]  /*247b0*/  STL [R1+0x173c], R28 ;  /* 0x00173c1c01007387 */ /* 0x000fe80000100800 */
[----:B------:R-:W-:Y:S01]  /*247c0*/  STL [R1+0x1738], R29 ;  /* 0x0017381d01007387 */ /* 0x000fe20000100800 */
[----:B--2---:R-:W-:-:S15]  /*247d0*/  HMMA.16816.F32.BF16 R4, R12, R22, R4 ;  /* 0x000000160c04723c */ /* 0x004fde0000041804 */
[----:B------:R-:W-:-:S04]  /*247e0*/  NOP ;  /* 0x0000000000007918 */ /* 0x000fc80000000000 */
[----:B------:R0:W-:Y:S04]  /*247f0*/  STL.64 [R1+0x1a0], R4 ;  /* 0x0001a00401007387 */ /* 0x0001e80000100a00 */
[----:B------:R-:W-:Y:S01]  /*24800*/  STL.64 [R1+0x1a8], R6 ;  /* 0x0001a80601007387 */ /* 0x000fe20000100a00 */
[----:B0-----:R-:W-:Y:S01]  /*24810*/  MOV R5, R22 ;  /* 0x0000001600057202 */ /* 0x001fe20000000f00 */
[----:B------:R-:W-:Y:S02]  /*24820*/  IMAD.MOV.U32 R4, RZ, RZ, R23 ;  /* 0x000000ffff047224 */ /* 0x000fe400078e0017 */
[----:B------:R-:W2:Y:S04]  /*24830*/  LDL.LU.64 R22, [R1+0x17a0] ;  /* 0x0017a00001167983 */ /* 0x000ea80000300a00 */
[----:B------:R-:W2:Y:S02]  /*24840*/  LDL.LU.64 R20, [R1+0x1798] ;  /* 0x0017980001147983 */ /* 0x000ea40000300a00 */
[----:B--2---:R-:W-:Y:S02]  /*24850*/  HMMA.16816.F32.BF16 R20, R12, R26, R20 ;  /* 0x0000001a0c14723c */ /* 0x004fe40000041814 */
[----:B------:R-:W2:Y:S04]  /*24860*/  LDL.LU.64 R26, [R1+0x1790] ;  /* 0x00179000011a7983 */ /* 0x000ea80000300a00 */
[----:B------:R-:W2:-:S13]  /*24870*/  LDL.LU.64 R24, [R1+0x1788] ;  /* 0x0017880001187983 */ /* 0x000e9a0000300a00 */
[----:B------:R-:W-:Y:S04]  /*24880*/  STL.64 [R1+0x90], R20 ;  /* 0x0000901401007387 */ /* 0x000fe80000100a00 */
[----:B------:R-:W-:Y:S04]  /*24890*/  STL.64 [R1+0x98], R22 ;  /* 0x0000981601007387 */ /* 0x000fe80000100a00 */
[----:B----4-:R-:W-:Y:S04]  /*248a0*/  STL [R1+0x1770], R11 ;  /* 0x0017700b01007387 */ /* 0x010fe80000100800 */
[----:B------:R-:W2:Y:S04]  /*248b0*/  LDL.LU R8, [R1+0xe0] ;  /* 0x0000e00001087983 */ /* 0x000ea80000300800 */
[----:B------:R-:W2:Y:S04]  /*248c0*/  LDL.LU R9, [R1+0xe4] ;  /* 0x0000e40001097983 */ /* 0x000ea80000300800 */
[----:B------:R0:W1:Y:S04]  /*248d0*/  LDSM.16.M88.4 R20, [R11+UR6+0x28080] ;  /* 0x028080060b14783b */ /* 0x0000680008000200 */
[----:B------:R-:W2:Y:S04]  /*248e0*/  LDL.LU R10, [R1+0xe8] ;  /* 0x0000e800010a7983 */ /* 0x000ea80000300800 */
[----:B0-----:R-:W2:Y:S04]  /*248f0*/  LDL.LU R11, [R1+0xec] ;  /* 0x0000ec00010b7983 */ /* 0x001ea80000300800 */
[----:B-1----:R-:W-:Y:S04]  /*24900*/  STL.64 [R1+0x1718], R22 ;  /* 0x0017181601007387 */ /* 0x002fe80000100a00 */
[----:B------:R-:W-:Y:S04]  /*24910*/  STL.64 [R1+0x1710], R20 ;  /* 0x0017101401007387 */ /* 0x000fe80000100a00 */
[----:B---3--:R-:W0:Y:S04]  /*24920*/  LDSM.16.M88.4 R20, [R3+UR6+0x80] ;  /* 0x000080060314783b */ /* 0x008e280008000200 */
[----:B0-----:R-:W-:Y:S04]  /*24930*/  STL.64 [R1+0x50], R20 ;  /* 0x0000501401007387 */ /* 0x001fe80000100a00 */
[----:B------:R-:W-:Y:S04]  /*24940*/  STL.64 [R1+0x58], R22 ;  /* 0x0000581601007387 */ /* 0x000fe80000100a00 */
[----:B------:R-:W0:Y:S04]  /*24950*/  LDSM.16.M88.4 R20, [R3+UR6+0x4080] ;  /* 0x004080060314783b */ /* 0x000e280008000200 */
[----:B0-----:R-:W-:Y:S04]  /*24960*/  STL.64 [R1+0x40], R20 ;  /* 0x0000401401007387 */ /* 0x001fe80000100a00 */
[----:B------:R-:W-:Y:S04]  /*24970*/  STL.64 [R1+0x48], R22 ;  /* 0x0000481601007387 */ /* 0x000fe80000100a00 */
[----:B------:R-:W0:Y:S01]  /*24980*/  LDSM.16.M88.4 R20, [R3+UR6+0x8080] ;  /* 0x008080060314783b */ /* 0x000e220008000200 */
[----:B------:R-:W-:-:S02]  /*24990*/  MOV R14, R19 ;  /* 0x00000013000e7202 */ /* 0x000fc40000000f00 */
[----:B------:R-:W-:Y:S01]  /*249a0*/  MOV R15, R18 ;  /* 0x00000012000f7202 */ /* 0x000fe20000000f00 */
[----:B0-----:R-:W-:Y:S01]  /*249b0*/  STL.64 [R1+0x30], R20 ;  /* 0x0000301401007387 */ /* 0x001fe20000100a00 */
[----:B------:R-:W-:-:S03]  /*249c0*/  IMAD.MOV.U32 R28, RZ, RZ, R20 ;  /* 0x000000ffff1c7224 */ /* 0x000fc600078e0014 */
[----:B------:R-:W-:Y:S01]  /*249d0*/  STL.64 [R1+0x38], R22 ;  /* 0x0000381601007387 */ /* 0x000fe20000100a00 */
[----:B------:R-:W-:-:S03]  /*249e0*/  MOV R29, R21 ;  /* 0x00000015001d7202 */ /* 0x000fc60000000f00 */
[----:B------:R-:W0:Y:S04]  /*249f0*/  LDSM.16.M88.4 R20, [R3+UR6+0xc080] ;  /* 0x00c080060314783b */ /* 0x000e280008000200 */
[----:B0-----:R-:W-:Y:S04]  /*24a00*/  STL.64 [R1+0x20], R20 ;  /* 0x0000201401007387 */ /* 0x001fe80000100a00 */
[----:B------:R-:W-:Y:S01]  /*24a10*/  STL.64 [R1+0x28], R22 ;  /* 0x0000281601007387 */ /* 0x000fe20000100a00 */
[----:B--2---:R-:W-:Y:S03]  /*24a20*/  HMMA.16816.F32.BF16 R12, R24, R14, R8 ;  /* 0x0000000e180c723c */ /* 0x004fe60000041808 */
[----:B------:R-:W0:-:S15]  /*24a30*/  LDSM.16.M88.4 R8, [R3+UR6+0x10080] ;  /* 0x010080060308783b */ /* 0x000e1e0008000200 */
[----:B------:R-:W-:Y:S01]  /*24a40*/  NOP ;  /* 0x0000000000007918 */ /* 0x000fe20000000000 */
[----:B------:R-:W-:Y:S04]  /*24a50*/  STL.64 [R1+0x80], R12 ;  /* 0x0000800c01007387 */ /* 0x000fe80000100a00 */
[----:B------:R-:W-:Y:S04]  /*24a60*/  STL.64 [R1+0x88], R14 ;  /* 0x0000880e01007387 */ /* 0x000fe80000100a00 */
[----:B------:R-:W1:Y:S04]  /*24a70*/  LDSM.16.M88.4 R12, [R3+UR6+0x14080] ;  /* 0x01408006030c783b */ /* 0x000e680008000200 */
[----:B0-----:R-:W-:Y:S04]  /*24a80*/  STL.64 [R1+0x10], R8 ;  /* 0x0000100801007387 */ /* 0x001fe80000100a00 */
[----:B------:R0:W-:Y:S02]  /*24a90*/  STL.64 [R1+0x18], R10 ;  /* 0x0000180a01007387 */ /* 0x0001e40000100a00 */
[----:B0-----:R-:W-:-:S02]  /*24aa0*/  MOV R10, R17 ;  /* 0x00000011000a7202 */ /* 0x001fc40000000f00 */
[----:B------:R-:W-:Y:S02]  /*24ab0*/  MOV R11, R16 ;  /* 0x00000010000b7202 */ /* 0x000fe40000000f00 */
[----:B------:R-:W0:Y:S01]  /*24ac0*/  LDSM.16.M88.4 R16, [R3+UR6+0x18080] ;  /* 0x018080060310783b */ /* 0x000e220008000200 */
[----:B------:R-:W-:Y:S01]  /*24ad0*/  MOV R21, R8 ;  /* 0x0000000800157202 */ /* 0x000fe20000000f00 */
[----:B------:R-:W-:-:S05]  /*24ae0*/  IMAD.MOV.U32 R20, RZ, RZ, R9 ;  /* 0x000000ffff147224 */ /* 0x000fca00078e0009 */
[----:B------:R-:W-:Y:S04]  /*24af0*/  STL.64 [R1+0x1740], R20 ;  /* 0x0017401401007387 */ /* 0x000fe80000100a00 */
[----:B-1----:R-:W-:Y:S04]  /*24b00*/  STL.64 [R1], R12 ;  /* 0x0000000c01007387 */ /* 0x002fe80000100a00 */
[----:B------:R-:W-:Y:S04]  /*24b10*/  STL.64 [R1+0x8], R14 ;  /* 0x0000080e01007387 */ /* 0x000fe80000100a00 */
[----:B------:R-:W1:Y:S04]  /*24b20*/  LDSM.16.M88.4 R12, [R3+UR6+0x1c080] ;  /* 0x01c08006030c783b */ /* 0x000e680008000200 */
[----:B0-----:R0:W-:Y:S04]  /*24b30*/  STL [R1+0x1544], R18 ;  /* 0x0015441201007387 */ /* 0x0011e80000100800 */
[----:B------:R2:W-:Y:S04]  /*24b40*/  STL [R1+0x1540], R19 ;  /* 0x0015401301007387 */ /* 0x0005e80000100800 */
[----:B------:R-:W-:Y:S01]  /*24b50*/  STL.64 [R1+0x1708], R16 ;  /* 0x0017081001007387 */ /* 0x000fe20000100a00 */
[----:B0-----:R-:W-:Y:S01]  /*24b60*/  IMAD.MOV.U32 R18, RZ, RZ, R5 ;  /* 0x000000ffff127224 */ /* 0x001fe200078e0005 */
[----:B--2---:R-:W-:-:S05]  /*24b70*/  MOV R19, R4 ;  /* 0x0000000400137202 */ /* 0x004fca0000000f00 */
[----:B------:R-:W-:Y:S04]  /*24b80*/  STL.64 [R1+0x1748], R18 ;  /* 0x0017481201007387 */ /* 0x000fe80000100a00 */
[----:B------:R-:W2:Y:S04]  /*24b90*/  LDL.LU R22, [R1+0x208] ;  /* 0x0002080001167983 */ /* 0x000ea80000300800 */
[----:B------:R-:W2:Y:S04]  /*24ba0*/  LDL.LU R23, [R1+0x20c] ;  /* 0x00020c0001177983 */ /* 0x000ea80000300800 */
[----:B------:R-:W3:Y:S04]  /*24bb0*/  LDL.LU R6, [R1+0x198] ;  /* 0x0001980001067983 */ /* 0x000ee80000300800 */
[----:B------:R-:W3:Y:S04]  /*24bc0*/  LDL.LU R7, [R1+0x19c] ;  /* 0x00019c0001077983 */ /* 0x000ee80000300800 */
[----:B---3--:R0:W-:Y:S04]  /*24bd0*/  STL.64 [R1+0x1778], R6 ;  /* 0x0017780601007387 */ /* 0x0081e80000100a00 */
[----:B------:R-:W3:Y:S04]  /*24be0*/  LDL.LU R4, [R1+0x110] ;  /* 0x0001100001047983 */ /* 0x000ee80000300800 */
[----:B------:R-:W3:Y:S04]  /*24bf0*/  LDL.LU R5, [R1+0x114] ;  /* 0x0001140001057983 */ /* 0x000ee80000300800 */
[----:B0-----:R-:W3:Y:S04]  /*24c00*/  LDL.LU R6, [R1+0x118] ;  /* 0x0001180001067983 */ /* 0x001ee80000300800 */
[----:B------:R-:W3:Y:S04]  /*24c10*/  LDL.LU R7, [R1+0x11c] ;  /* 0x00011c0001077983 */ /* 0x000ee80000300800 */
[----:B--2---:R0:W-:Y:S04]  /*24c20*/  STL.64 [R1+0x1750], R22 ;  /* 0x0017501601007387 */ /* 0x0041e80000100a00 */
[----:B------:R-:W2:Y:S04]  /*24c30*/  LDL.LU R16, [R1+0x130] ;  /* 0x0001300001107983 */ /* 0x000ea80000300800 */
[----:B------:R-:W2:Y:S04]  /*24c40*/  LDL.LU R17, [R1+0x134] ;  /* 0x0001340001117983 */ /* 0x000ea80000300800 */
[----:B------:R-:W4:Y:S04]  /*24c50*/  LDL.LU R18, [R1+0x138] ;  /* 0x0001380001127983 */ /* 0x000f280000300800 */
[----:B------:R-:W4:Y:S01]  /*24c60*/  LDL.LU R19, [R1+0x13c] ;  /* 0x00013c0001137983 */ /* 0x000f220000300800 */
[----:B0-----:R-:W-:Y:S01]  /*24c70*/  MOV R22, R0 ;  /* 0x0000000000167202 */ /* 0x001fe20000000f00 */
[----:B------:R-:W-:-:S02]  /*24c80*/  IMAD.MOV.U32 R23, RZ, RZ, R2 ;  /* 0x000000ffff177224 */ /* 0x000fc400078e0002 */
[----:B----4-:R-:W-:Y:S04]  /*24c90*/  STL.64 [R1+0x1760], R18 ;  /* 0x0017601201007387 */ /* 0x010fe80000100a00 */
[----:B--2---:R-:W-:Y:S04]  /*24ca0*/  STL.64 [R1+0x1758], R16 ;  /* 0x0017581001007387 */ /* 0x004fe80000100a00 */
[----:B------:R-:W2:Y:S01]  /*24cb0*/  LDL.LU R0, [R1+0x1784] ;  /* 0x0017840001007983 */ /* 0x000ea20000300800 */
[----:B---3--:R-:W-:Y:S03]  /*24cc0*/  HMMA.16816.F32.BF16 R8, R24, R10, R4 ;  /* 0x0000000a1808723c */ /* 0x008fe60000041804 */
[----:B------:R-:W3:Y:S04]  /*24cd0*/  LDL.LU R2, [R1+0x1780] ;  /* 0x0017800001027983 */ /* 0x000ee80000300800 */
[----:B------:R0:W-:Y:S04]  /*24ce0*/  STL.64 [R1+0x1768], R22 ;  /* 0x0017681601007387 */ /* 0x0001e80000100a00 */
[----:B------:R-:W4:Y:S04]  /*24cf0*/  LDL.LU R20, [R1+0xb0] ;  /* 0x0000b00001147983 */ /* 0x000f280000300800 */
[----:B------:R-:W4:Y:S04]  /*24d00*/  LDL.LU R21, [R1+0xb4] ;  /* 0x0000b40001157983 */ /* 0x000f280000300800 */
[----:B0-----:R-:W4:Y:S04]  /*24d10*/  LDL.LU R22, [R1+0xb8] ;  /* 0x0000b80001167983 */ /* 0x001f280000300800 */
[----:B------:R-:W4:Y:S04]  /*24d20*/  LDL.LU R23, [R1+0xbc] ;  /* 0x0000bc0001177983 */ /* 0x000f280000300800 */
[----:B------:R-:W5:Y:S04]  /*24d30*/  LDL.LU R16, [R1+0x160] ;  /* 0x0001600001107983 */ /* 0x000f680000300800 */
[----:B------:R-:W5:Y:S04]  /*24d40*/  LDL.LU R17, [R1+0x164] ;  /* 0x0001640001117983 */ /* 0x000f680000300800 */
[----:B-1----:R0:W-:Y:S04]  /*24d50*/  STL [R1+0x16b8], R13 ;  /* 0x0016b80d01007387 */ /* 0x0021e80000100800 */
[----:B0-----:R-:W4:Y:S04]  /*24d60*/  LDL.LU R13, [R1+0x2c0] ;  /* 0x0002c000010d7983 */ /* 0x001f280000300800 */
[----:B------:R0:W-:Y:S04]  /*24d70*/  STL [R1+0x153c], R14 ;  /* 0x00153c0e01007387 */ /* 0x0001e80000100800 */
[----:B------:R-:W-:Y:S04]  /*24d80*/  STL [R1+0x1538], R15 ;  /* 0x0015380f01007387 */ /* 0x000fe80000100800 */
[----:B------:R-:W4:Y:S01]  /*24d90*/  LDL.LU.64 R6, [R1+0x1778] ;  /* 0x0017780001067983 */ /* 0x000f220000300a00 */
[----:B--2---:R-:W-:Y:S01]  /*24da0*/  MOV R19, R0 ;  /* 0x0000000000137202 */ /* 0x004fe20000000f00 */
[----:B------:R-:W-:-:S02]  /*24db0*/  IMAD.MOV.U32 R0, RZ, RZ, R11 ;  /* 0x000000ffff007224 */ /* 0x000fc400078e000b */
[----:B------:R-:W2:Y:S01]  /*24dc0*/  LDL.LU R11, [R1+0x1770] ;  /* 0x00177000010b7983 */ /* 0x000ea20000300800 */
[----:B---3--:R-:W-:Y:S01]  /*24dd0*/  MOV R18, R2 ;  /* 0x0000000200127202 */ /* 0x008fe20000000f00 */
[----:B0-----:R-:W-:Y:S01]  /*24de0*/  IMAD.MOV.U32 R14, RZ, RZ, R8 ;  /* 0x000000ffff0e7224 */ /* 0x001fe200078e0008 */
[----:B------:R-:W-:Y:S02]  /*24df0*/  MOV R3, R9 ;  /* 0x0000000900037202 */ /* 0x000fe40000000f00 */
[----:B------:R-:W-:Y:S01]  /*24e00*/  MOV R2, R10 ;  /* 0x0000000a00027202 */ /* 0x000fe20000000f00 */
[C---:B----4-:R-:W-:Y:S01]  /*24e10*/  HMMA.16816.F32.BF16 R4, R24.reuse, R6, R20 ;  /* 0x000000061804723c */ /* 0x050fe20000041814 */
[----:B--2---:R-:W0:Y:S04]  /*24e20*/  LDSM.16.M88.4 R8, [R11+UR6+0x29080] ;  /* 0x029080060b08783b */ /* 0x004e280008000200 */
[----:B0-----:R-:W-:Y:S04]  /*24e30*/  STL.64 [R1+0x1678], R10 ;  /* 0x0016780a01007387 */ /* 0x001fe80000100a00 */
[----:B------:R0:W-:Y:S04]  /*24e40*/  STL.64 [R1+0x1670], R8 ;  /* 0x0016700801007387 */ /* 0x0001e80000100a00 */
[----:B0-----:R-:W2:Y:S04]  /*24e50*/  LDL.LU R8, [R1+0x120] ;  /* 0x0001200001087983 */ /* 0x001ea80000300800 */
[----:B------:R-:W2:Y:S04]  /*24e60*/  LDL.LU R9, [R1+0x124] ;  /* 0x0001240001097983 */ /* 0x000ea80000300800 */
[----:B------:R-:W2:Y:S04]  /*24e70*/  LDL.LU R10, [R1+0x128] ;  /* 0x00012800010a7983 */ /* 0x000ea80000300800 */
[----:B------:R-:W2:Y:S04]  /*24e80*/  LDL.LU R11, [R1+0x12c] ;  /* 0x00012c00010b7983 */ /* 0x000ea80000300800 */
[----:B------:R-:W5:Y:S04]  /*24e90*/  LDL.LU.64 R22, [R1+0x1768] ;  /* 0x0017680001167983 */ /* 0x000f680000300a00 */
[----:B------:R-:W-:Y:S04]  /*24ea0*/  STL.64 [R1+0x60], R4 ;  /* 0x0000600401007387 */ /* 0x000fe80000100a00 */
[----:B------:R-:W-:Y:S04]  /*24eb0*/  STL.64 [R1+0x68], R6 ;  /* 0x0000680601007387 */ /* 0x000fe80000100a00 */
[----:B------:R-:W0:Y:S04]  /*24ec0*/  LDSM.16.M88.4 R4, [R13+UR6+0x28080] ;  /* 0x028080060d04783b */ /* 0x000e280008000200 */
[----:B------:R1:W-:Y:S04]  /*24ed0*/  STL [R1+0x16e8], R14 ;  /* 0x0016e80e01007387 */ /* 0x0003e80000100800 */
[----:B------:R-:W-:Y:S04]  /*24ee0*/  STL.64 [R1+0x16e0], R12 ;  /* 0x0016e00c01007387 */ /* 0x000fe80000100a00 */
[----:B-1----:R-:W3:Y:S04]  /*24ef0*/  LDL.LU R14, [R1+0x238] ;  /* 0x00023800010e7983 */ /* 0x002ee80000300800 */
[----:B------:R-:W3:Y:S04]  /*24f00*/  LDL.LU R15, [R1+0x23c] ;  /* 0x00023c00010f7983 */ /* 0x000ee80000300800 */
[----:B0-----:R0:W-:Y:S04]  /*24f10*/  STL [R1+0x15ec], R4 ;  /* 0x0015ec0401007387 */ /* 0x0011e80000100800 */
[----:B------:R1:W-:Y:S04]  /*24f20*/  STL [R1+0x15e8], R5 ;  /* 0x0015e80501007387 */ /* 0x0003e80000100800 */
[----:B------:R4:W-:Y:S04]  /*24f30*/  STL [R1+0x15e4], R6 ;  /* 0x0015e40601007387 */ /* 0x0009e80000100800 */
[----:B------:R4:W-:Y:S04]  /*24f40*/  STL [R1+0x15e0], R7 ;  /* 0x0015e00701007387 */ /* 0x0009e80000100800 */
[----:B0-----:R-:W3:Y:S04]  /*24f50*/  LDL.LU R4, [R1+0x140] ;  /* 0x0001400001047983 */ /* 0x001ee80000300800 */
[----:B-1----:R-:W3:Y:S04]  /*24f60*/  LDL.LU R5, [R1+0x144] ;  /* 0x0001440001057983 */ /* 0x002ee80000300800 */
[----:B----4-:R-:W3:Y:S04]  /*24f70*/  LDL.LU R6, [R1+0x148] ;  /* 0x0001480001067983 */ /* 0x010ee80000300800 */
[----:B------:R-:W3:Y:S01]  /*24f80*/  LDL.LU R7, [R1+0x14c] ;  /* 0x00014c0001077983 */ /* 0x000ee20000300800 */
[----:B-----5:R-:W-:Y:S03]  /*24f90*/  HMMA.16816.F32.BF16 R20, R24, R22, R16 ;  /* 0x000000161814723c */ /* 0x020fe60000041810 */
[----:B------:R-:W4:Y:S04]  /*24fa0*/  LDL.LU.64 R18, [R1+0x1760] ;  /* 0x0017600001127983 */ /* 0x000f280000300a00 */
[----:B------:R-:W4:-:S12]  /*24fb0*/  LDL.LU.64 R16, [R1+0x1758] ;  /* 0x0017580001107983 */ /* 0x000f180000300a00 */
[----:B------:R-:W-:Y:S04]  /*24fc0*/  STL.64 [R1+0xb0], R20 ;  /* 0x0000b01401007387 */ /* 0x000fe80000100a00 */
[----:B------:R0:W-:Y:S04]  /*24fd0*/  STL.64 [R1+0xb8], R22 ;  /* 0x0000b81601007387 */ /* 0x0001e80000100a00 */
[----:B0-----:R-:W4:Y:S01]  /*24fe0*/  LDL.LU.64 R22, [R1+0x1750] ;  /* 0x0017500001167983 */ /* 0x001f220000300a00 */
[C---:B---3--:R-:W-:Y:S08]  /*24ff0*/  HMMA.16816.F32.BF16 R12, R24.reuse, R14, R4 ;  /* 0x0000000e180c723c */ /* 0x048ff00000041804 */
[----:B----4-:R-:W-:Y:S01]  /*25000*/  HMMA.16816.F32.BF16 R20, R24, R22, R16 ;  /* 0x000000161814723c */ /* 0x010fe20000041810 */
[----:B------:R-:W2:Y:S10]  /*25010*/  LDL.LU.64 R18, [R1+0x1748] ;  /* 0x0017480001127983 */ /* 0x000eb40000300a00 */
[----:B------:R-:W-:-:S02]  /*25020*/  MOV R6, R14 ;  /* 0x0000000e00067202 */ /* 0x000fc40000000f00 */
[----:B------:R-:W-:-:S06]  /*25030*/  MOV R7, R15 ;  /* 0x0000000f00077202 */ /* 0x000fcc0000000f00 */
[----:B------:R0:W-:Y:S04]  /*25040*/  STL.64 [R1+0x130], R20 ;  /* 0x0001301401007387 */ /* 0x0001e80000100a00 */
[----:B------:R-:W-:Y:S04]  /*25050*/  STL.64 [R1+0x138], R22 ;  /* 0x0001381601007387 */ /* 0x000fe80000100a00 */
[----:B0-----:R-:W3:Y:S04]  /*25060*/  LDL.LU.64 R20, [R1+0x1740] ;  /* 0x0017400001147983 */ /* 0x001ee80000300a00 */
[----:B------:R-:W-:Y:S04]  /*25070*/  STL.64 [R1+0x170], R12 ;  /* 0x0001700c01007387 */ /* 0x000fe80000100a00 */
[----:B------:R2:W-:Y:S02]  /*25080*/  STL.64 [R1+0x16c0], R6 ;  /* 0x0016c00601007387 */ /* 0x0005e40000100a00 */
[----:B--2---:R-:W-:Y:S02]  /*25090*/  HMMA.16816.F32.BF16 R4, R24, R18, R8 ;  /* 0x000000121804723c */ /* 0x004fe40000041808 */
[----:B------:R-:W2:-:S15]  /*250a0*/  LDL.LU R8, [R1+0x1a0] ;  /* 0x0001a00001087983 */ /* 0x000e9e0000300800 */
[----:B------:R-:W-:Y:S02]  /*250b0*/  NOP ;  /* 0x0000000000007918 */ /* 0x000fe40000000000 */
[----:B------:R0:W-:Y:S04]  /*250c0*/  STL.64 [R1+0x180], R4 ;  /* 0x0001800401007387 */ /* 0x0001e80000100a00 */
[----:B------:R1:W-:Y:S04]  /*250d0*/  STL.64 [R1+0x188], R6 ;  /* 0x0001880601007387 */ /* 0x0003e80000100a00 */
[----:B------:R-:W2:Y:S04]  /*250e0*/  LDL.LU R9, [R1+0x1a4] ;  /* 0x0001a40001097983 */ /* 0x000ea80000300800 */
[----:B------:R-:W4:Y:S04]  /*250f0*/  LDL.LU R10, [R1+0x1a8] ;  /* 0x0001a800010a7983 */ /* 0x000f280000300800 */
[----:B------:R-:W4:Y:S04]  /*25100*/  LDL.LU R11, [R1+0x1ac] ;  /* 0x0001ac00010b7983 */ /* 0x000f280000300800 */
[----:B0-----:R-:W5:Y:S04]  /*25110*/  LDL.LU R4, [R1+0xa0] ;  /* 0x0000a00001047983 */ /* 0x001f680000300800 */
[----:B------:R-:W5:Y:S04]  /*25120*/  LDL.LU R5, [R1+0xa4] ;  /* 0x0000a40001057983 */ /* 0x000f680000300800 */
[----:B-1----:R-:W2:Y:S04]  /*25130*/  LDL.LU R6, [R1+0xa8] ;  /* 0x0000a80001067983 */ /* 0x002ea80000300800 */
[----:B------:R-:W2:Y:S04]  /*25140*/  LDL.LU R7, [R1+0xac] ;  /* 0x0000ac0001077983 */ /* 0x000ea80000300800 */
[----:B------:R-:W3:Y:S04]  /*25150*/  LDL.LU R22, [R1+0x228] ;  /* 0x0002280001167983 */ /* 0x000ee80000300800 */
[----:B------:R-:W3:Y:S04]  /*25160*/  LDL.LU R23, [R1+0x22c] ;  /* 0x00022c0001177983 */ /* 0x000ee80000300800 */
[----:B--2---:R-:W-:Y:S04]  /*25170*/  STL.64 [R1+0x16d0], R6 ;  /* 0x0016d00601007387 */ /* 0x004fe80000100a00 */
[----:B-----5:R0:W-:Y:S02]  /*25180*/  STL.64 [R1+0x16c8], R4 ;  /* 0x0016c80401007387 */ /* 0x0201e40000100a00 */
[----:B0-----:R-:W-:Y:S01]  /*25190*/  IMAD.MOV.U32 R4, RZ, RZ, R28 ;  /* 0x000000ffff047224 */ /* 0x001fe200078e001c */
[----:B------:R-:W-:Y:S01]  /*251a0*/  MOV R5, R29 ;  /* 0x0000001d00057202 */ /* 0x000fe20000000f00 */
[----:B------:R-:W2:Y:S04]  /*251b0*/  LDL.LU R28, [R1+0x173c] ;  /* 0x00173c00011c7983 */ /* 0x000ea80000300800 */
[----:B------:R-:W5:Y:S04]  /*251c0*/  LDL.LU R29, [R1+0x1738] ;  /* 0x00173800011d7983 */ /* 0x000f680000300800 */
[----:B------:R-:W2:Y:S04]  /*251d0*/  LDL.LU R16, [R1+0xf0] ;  /* 0x0000f00001107983 */ /* 0x000ea80000300800 */
[----:B------:R-:W2:Y:S04]  /*251e0*/  LDL.LU R17, [R1+0xf4] ;  /* 0x0000f40001117983 */ /* 0x000ea80000300800 */
[----:B------:R-:W2:Y:S04]  /*251f0*/  LDL.LU R18, [R1+0xf8] ;  /* 0x0000f80001127983 */ /* 0x000ea80000300800 */
[----:B------:R-:W2:Y:S04]  /*25200*/  LDL.LU R19, [R1+0xfc] ;  /* 0x0000fc0001137983 */ /* 0x000ea80000300800 */
[----:B--2---:R-:W-:Y:S04]  /*25210*/  STL.64 [R1+0x1728], R18 ;  /* 0x0017281201007387 */ /* 0x004fe80000100a00 */
[----:B------:R0:W-:Y:S04]  /*25220*/  STL.64 [R1+0x1720], R16 ;  /* 0x0017201001007387 */ /* 0x0001e80000100a00 */
[----:B0-----:R-:W3:Y:S04]  /*25230*/  LDL.LU R16, [R1+0x100] ;  /* 0x0001000001107983 */ /* 0x001ee80000300800 */
[----:B------:R-:W3:Y:S04]  /*25240*/  LDL.LU R17, [R1+0x104] ;  /* 0x0001040001117983 */ /* 0x000ee80000300800 */
[----:B------:R-:W3:Y:S04]  /*25250*/  LDL.LU R18, [R1+0x108] ;  /* 0x0001080001127983 */ /* 0x000ee80000300800 */
[----:B------:R-:W3:Y:S04]  /*25260*/  LDL.LU R19, [R1+0x10c] ;  /* 0x00010c0001137983 */ /* 0x000ee80000300800 */
[----:B------:R0:W-:Y:S04]  /*25270*/  STL.64 [R1+0x16f0], R4 ;  /* 0x0016f00401007387 */ /* 0x0001e80000100a00 */
[----:B0-----:R-:W2:Y:S04]  /*25280*/  LDL.LU R4, [R1+0xd0] ;  /* 0x0000d00001047983 */ /* 0x001ea80000300800 */
[----:B------:R-:W2:Y:S04]  /*25290*/  LDL.LU R5, [R1+0xd4] ;  /* 0x0000d40001057983 */ /* 0x000ea80000300800 */
[----:B------:R-:W2:Y:S04]  /*252a0*/  LDL.LU R6, [R1+0xd8] ;  /* 0x0000d80001067983 */ /* 0x000ea80000300800 */
[----:B------:R-:W2:Y:S04]  /*252b0*/  LDL.LU R7, [R1+0xdc] ;  /* 0x0000dc0001077983 */ /* 0x000ea80000300800 */
[----:B--2---:R-:W-:Y:S04]  /*252c0*/  STL.64 [R1+0x1700], R6 ;  /* 0x0017000601007387 */ /* 0x004fe80000100a00 */
[----:B------:R0:W-:Y:S04]  /*252d0*/  STL.64 [R1+0x16f8], R4 ;  /* 0x0016f80401007387 */ /* 0x0001e80000100a00 */
[----:B0-----:R-:W2:Y:S04]  /*252e0*/  LDL.LU.64 R4, [R1+0x50] ;  /* 0x0000500001047983 */ /* 0x001ea80000300a00 */
[----:B------:R-:W2:Y:S04]  /*252f0*/  LDL.64 R12, [R1+0x40] ;  /* 0x00004000010c7983 */ /* 0x000ea80000100a00 */
[----:B----4-:R-:W-:Y:S04]  /*25300*/  STL.64 [R1+0x1688], R10 ;  /* 0x0016880a01007387 */ /* 0x010fe80000100a00 */
[----:B------:R0:W-:Y:S04]  /*25310*/  STL.64 [R1+0x1680], R8 ;  /* 0x0016800801007387 */ /* 0x0001e80000100a00 */
[----:B0-----:R-:W4:Y:S04]  /*25320*/  LDL.LU R8, [R1+0x1b0] ;  /* 0x0001b00001087983 */ /* 0x001f280000300800 */
[----:B------:R-:W4:Y:S01]  /*25330*/  LDL.LU R9, [R1+0x1b4] ;  /* 0x0001b40001097983 */ /* 0x000f220000300800 */
[----:B-----5:R-:W-:Y:S01]  /*25340*/  MOV R10, R29 ;  /* 0x0000001d000a7202 */ /* 0x020fe20000000f00 */
[----:B------:R-:W-:-:S02]  /*25350*/  IMAD.MOV.U32 R11, RZ, RZ, R28 ;  /* 0x000000ffff0b7224 */ /* 0x000fc400078e001c */
[----:B------:R-:W5:Y:S04]  /*25360*/  LDL.LU R29, [R1+0x1734] ;  /* 0x00173400011d7983 */ /* 0x000f680000300800 */
[----:B------:R-:W2:Y:S04]  /*25370*/  LDL.LU R28, [R1+0x1730] ;  /* 0x00173000011c7983 */ /* 0x000ea80000300800 */
[----:B------:R-:W-:Y:S01]  /*25380*/  STL.64 [R1+0x16a8], R10 ;  /* 0x0016a80a01007387 */ /* 0x000fe20000100a00 */
[----:B---3--:R-:W-:Y:S03]  /*25390*/  HMMA.16816.F32.BF16 R24, R24, R22, R16 ;  /* 0x000000161818723c */ /* 0x008fe60000041810 */
[----:B----4-:R0:W-:Y:S02]  /*253a0*/  STL.64 [R1+0x16a0], R8 ;  /* 0x0016a00801007387 */ /* 0x0101e40000100a00 */
[----:B0-----:R-:W-:-:S02]  /*253b0*/  MOV R8, R21 ;  /* 0x0000001500087202 */ /* 0x001fc40000000f00 */
[----:B------:R-:W-:-:S05]  /*253c0*/  MOV R9, R20 ;  /* 0x0000001400097202 */ /* 0x000fca0000000f00 */
[----:B------:R0:W-:Y:S04]  /*253d0*/  STL.64 [R1+0x16d8], R8 ;  /* 0x0016d80801007387 */ /* 0x0001e80000100a00 */
[----:B0-----:R-:W3:Y:S04]  /*253e0*/  LDL.LU R8, [R1+0xc0] ;  /* 0x0000c00001087983 */ /* 0x001ee80000300800 */
[----:B------:R-:W3:Y:S04]  /*253f0*/  LDL.LU R9, [R1+0xc4] ;  /* 0x0000c40001097983 */ /* 0x000ee80000300800 */
[----:B------:R-:W4:Y:S04]  /*25400*/  LDL.LU.64 R18, [R1+0x1728] ;  /* 0x0017280001127983 */ /* 0x000f280000300a00 */
[----:B------:R-:W4:Y:S04]  /*25410*/  LDL.LU.64 R16, [R1+0x1720] ;  /* 0x0017200001107983 */ /* 0x000f280000300a00 */
[----:B------:R-:W4:Y:S04]  /*25420*/  LDL.LU.64 R22, [R1+0x1718] ;  /* 0x0017180001167983 */ /* 0x000f280000300a00 */
[----:B------:R-:W4:Y:S01]  /*25430*/  LDL.LU.64 R20, [R1+0x1710] ;  /* 0x0017100001147983 */ /* 0x000f220000300a00 */
[----:B--2---:R-:W-:Y:S01]  /*25440*/  MOV R11, R28 ;  /* 0x0000001c000b7202 */ /* 0x004fe20000000f00 */
[----:B-----5:R-:W-:-:S02]  /*25450*/  IMAD.MOV.U32 R10, RZ, RZ, R29 ;  /* 0x000000ffff0a7224 */ /* 0x020fc400078e001d */
[----:B------:R-:W-:Y:S01]  /*25460*/  IMAD.MOV.U32 R28, RZ, RZ, R27 ;  /* 0x000000ffff1c7224 */ /* 0x000fe200078e001b */
[----:B------:R-:W-:Y:S01]  /*25470*/  MOV R29, R26 ;  /* 0x0000001a001d7202 */ /* 0x000fe20000000f00 */
[----:B------:R0:W-:Y:S04]  /*25480*/  STL.64 [R1+0x160], R24 ;  /* 0x0001601801007387 */ /* 0x0001e80000100a00 */
[----:B0-----:R-:W2:Y:S04]  /*25490*/  LDL R24, [R1+0x20] ;  /* 0x0000200001187983 */ /* 0x001ea80000100800 */
[----:B------:R-:W2:Y:S04]  /*254a0*/  LDL R25, [R1+0x24] ;  /* 0x0000240001197983 */ /* 0x000ea80000100800 */
[----:B------:R-:W-:Y:S04]  /*254b0*/  STL [R1+0x165c], R28 ;  /* 0x00165c1c01007387 */ /* 0x000fe80000100800 */
[----:B------:R-:W-:Y:S01]  /*254c0*/  STL [R1+0x1658], R29 ;  /* 0x0016581d01007387 */ /* 0x000fe20000100800 */
[----:B----4-:R-:W-:-:S15]  /*254d0*/  HMMA.16816.F32.BF16 R16, R20, R4, R16 ;  /* 0x000000041410723c */ /* 0x010fde0000041810 */
[----:B------:R-:W-:-:S04]  /*254e0*/  NOP ;  /* 0x0000000000007918 */ /* 0x000fc80000000000 */
[----:B------:R0:W-:Y:S04]  /*254f0*/  STL.64 [R1+0x150], R16 ;  /* 0x0001501001007387 */ /* 0x0001e80000100a00 */
[----:B------:R1:W-:Y:S04]  /*25500*/  STL.64 [R1+0x158], R18 ;  /* 0x0001581201007387 */ /* 0x0003e80000100a00 */
[----:B0-----:R-:W4:Y:S01]  /*25510*/  LDL.LU.64 R16, [R1+0x1708] ;  /* 0x0017080001107983 */ /* 0x001f220000300a00 */
[----:B-1----:R-:W-:Y:S02]  /*25520*/  MOV R19, R4 ;  /* 0x0000000400137202 */ /* 0x002fe40000000f00 */
[----:B------:R-:W-:Y:S01]  /*25530*/  MOV R18, R5 ;  /* 0x0000000500127202 */ /* 0x000fe20000000f00 */
[----:B------:R-:W5:Y:S04]  /*25540*/  LDL.LU.64 R6, [R1+0x1700] ;  /* 0x0017000001067983 */ /* 0x000f680000300a00 */
[----:B------:R-:W5:Y:S04]  /*25550*/  LDL.LU.64 R4, [R1+0x16f8] ;  /* 0x0016f80001047983 */ /* 0x000f680000300a00 */
[----:B------:R-:W-:Y:S04]  /*25560*/  STL.64 [R1+0x1698], R18 ;  /* 0x0016981201007387 */ /* 0x000fe80000100a00 */
[----:B----4-:R0:W-:Y:S04]  /*25570*/  STL.64 [R1+0x1690], R16 ;  /* 0x0016901001007387 */ /* 0x0101e80000100a00 */
[----:B0-----:R-:W4:Y:S01]  /*25580*/  LDL.LU.64 R16, [R1] ;  /* 0x0000000001107983 */ /* 0x001f220000300a00 */
[----:B-----5:R-:W-:Y:S03]  /*25590*/  HMMA.16816.F32.BF16 R4, R20, R12, R4 ;  /* 0x0000000c1404723c */ /* 0x020fe60000041804 */
[----:B----4-:R0:W-:Y:S04]  /*255a0*/  STL.64 [R1+0x16b0], R16 ;  /* 0x0016b01001007387 */ /* 0x0101e80000100a00 */
[----:B0-----:R-:W4:Y:S04]  /*255b0*/  LDL.LU R16, [R1+0x1d0] ;  /* 0x0001d00001107983 */ /* 0x001f280000300800 */
[----:B------:R-:W4:Y:S04]  /*255c0*/  LDL.LU R17, [R1+0x1d4] ;  /* 0x0001d40001117983 */ /* 0x000f280000300800 */
[----:B------:R-:W4:Y:S04]  /*255d0*/  LDL.LU R18, [R1+0x1d8] ;  /* 0x0001d80001127983 */ /* 0x000f280000300800 */
[----:B------:R-:W4:Y:S04]  /*255e0*/  LDL.LU R19, [R1+0x1dc] ;  /* 0x0001dc0001137983 */ /* 0x000f280000300800 */
[----:B------:R0:W-:Y:S04]  /*255f0*/  STL.64 [R1+0x140], R4 ;  /* 0x0001400401007387 */ /* 0x0001e80000100a00 */
[----:B------:R3:W-:Y:S04]  /*25600*/  STL.64 [R1+0x148], R6 ;  /* 0x0001480601007387 */ /* 0x0007e80000100a00 */
[----:B0-----:R-:W3:Y:S01]  /*25610*/  LDL.LU.64 R4, [R1+0x16f0] ;  /* 0x0016f00001047983 */ /* 0x001ee20000300a00 */
[----:B------:R-:W-:-:S03]  /*25620*/  IMAD.MOV.U32 R15, RZ, RZ, R13 ;  /* 0x000000ffff0f7224 */ /* 0x000fc600078e000d */
[----:B------:R-:W5:Y:S04]  /*25630*/  LDL.LU R14, [R1+0x16e8] ;  /* 0x0016e800010e7983 */ /* 0x000f680000300800 */
[----:B------:R-:W2:Y:S01]  /*25640*/  LDL.LU.64 R12, [R1+0x16e0] ;  /* 0x0016e000010c7983 */ /* 0x000ea20000300a00 */
[----:B---3--:R-:W-:Y:S03]  /*25650*/  HMMA.16816.F32.BF16 R4, R20, R4, R8 ;  /* 0x000000041404723c */ /* 0x008fe60000041808 */
[----:B------:R-:W4:-:S15]  /*25660*/  LDL.LU.64 R8, [R1+0x16d8] ;  /* 0x0016d80001087983 */ /* 0x000f1e0000300a00 */
[----:B------:R-:W-:Y:S01]  /*25670*/  NOP ;  /* 0x0000000000007918 */ /* 0x000fe20000000000 */
[----:B------:R-:W-:Y:S04]  /*25680*/  STL.64 [R1+0x120], R4 ;  /* 0x0001200401007387 */ /* 0x000fe80000100a00 */
[----:B------:R0:W-:Y:S04]  /*25690*/  STL.64 [R1+0x128], R6 ;  /* 0x0001280601007387 */ /* 0x0001e80000100a00 */
[----:B0-----:R-:W2:Y:S04]  /*256a0*/  LDL.LU.64 R6, [R1+0x16d0] ;  /* 0x0016d00001067983 */ /* 0x001ea80000300a00 */
[----:B------:R-:W2:Y:S02]  /*256b0*/  LDL.LU.64 R4, [R1+0x16c8] ;  /* 0x0016c80001047983 */ /* 0x000ea40000300a00 */
[----:B--2---:R-:W-:Y:S02]  /*256c0*/  HMMA.16816.F32.BF16 R24, R20, R24, R4 ;  /* 0x000000181418723c */ /* 0x004fe40000041804 */
[----:B------:R-:W2:-:S15]  /*256d0*/  LDL.LU.64 R6, [R1+0x16c0] ;  /* 0x0016c00001067983 */ /* 0x000e9e0000300a00 */
[----:B------:R-:W-:Y:S02]  /*256e0*/  NOP ;  /* 0x0000000000007918 */ /* 0x000fe40000000000 */
[----:B------:R-:W-:Y:S01]  /*256f0*/  MOV R4, R26 ;  /* 0x0000001a00047202 */ /* 0x000fe20000000f00 */
[----:B------:R-:W-:Y:S01]  /*25700*/  STL.64 [R1+0x110], R24 ;  /* 0x0001101801007387 */ /* 0x000fe20000100a00 */
[----:B------:R-:W-:-:S03]  /*25710*/  MOV R5, R27 ;  /* 0x0000001b00057202 */ /* 0x000fc60000000f00 */
[----:B------:R0:W1:Y:S01]  /*25720*/  LDSM.16.M88.4 R24, [R13+UR6+0x29080] ;  /* 0x029080060d18783b */ /* 0x0000620008000200 */
[C---:B----4-:R-:W-:Y:S03]  /*25730*/  HMMA.16816.F32.BF16 R8, R20.reuse, R8, R16 ;  /* 0x000000081408723c */ /* 0x050fe60000041810 */
[----:B------:R-:W-:Y:S04]  /*25740*/  STL [R1+0x15f4], R5 ;  /* 0x0015f40501007387 */ /* 0x000fe80000100800 */
[----:B------:R-:W-:Y:S04]  /*25750*/  STL [R1+0x15f0], R4 ;  /* 0x0015f00401007387 */ /* 0x000fe80000100800 */
[----:B0-----:R-:W3:Y:S04]  /*25760*/  LDL.LU R13, [R1+0x16b8] ;  /* 0x0016b800010d7983 */ /* 0x001ee80000300800 */
[----:B-1----:R-:W-:Y:S04]  /*25770*/  STL.64 [R1+0x1518], R26 ;  /* 0x0015181a01007387 */ /* 0x002fe80000100a00 */
[----:B------:R0:W-:Y:S04]  /*25780*/  STL.64 [R1+0x1510], R24 ;  /* 0x0015101801007387 */ /* 0x0001e80000100a00 */
[----:B0-----:R-:W3:Y:S04]  /*25790*/  LDL.LU R24, [R1+0x90] ;  /* 0x0000900001187983 */ /* 0x001ee80000300800 */
[----:B------:R-:W3:Y:S04]  /*257a0*/  LDL.LU R25, [R1+0x94] ;  /* 0x0000940001197983 */ /* 0x000ee80000300800 */
[----:B------:R-:W3:Y:S04]  /*257b0*/  LDL.LU R26, [R1+0x98] ;  /* 0x00009800011a7983 */ /* 0x000ee80000300800 */
[----:B------:R-:W3:Y:S04]  /*257c0*/  LDL.LU R27, [R1+0x9c] ;  /* 0x00009c00011b7983 */ /* 0x000ee80000300800 */
[----:B------:R-:W4:Y:S04]  /*257d0*/  LDL.LU.64 R16, [R1+0x16b0] ;  /* 0x0016b00001107983 */ /* 0x000f280000300a00 */
[----:B------:R-:W-:Y:S04]  /*257e0*/  STL.64 [R1+0x100], R8 ;  /* 0x0001000801007387 */ /* 0x000fe80000100a00 */
[----:B------:R0:W-:Y:S04]  /*257f0*/  STL.64 [R1+0x108], R10 ;  /* 0x0001080a01007387 */ /* 0x0001e80000100a00 */
[----:B0-----:R-:W4:Y:S04]  /*25800*/  LDL.LU.64 R10, [R1+0x16a8] ;  /* 0x0016a800010a7983 */ /* 0x001f280000300a00 */
[----:B------:R-:W4:Y:S04]  /*25810*/  LDL.LU.64 R8, [R1+0x16a0] ;  /* 0x0016a00001087983 */ /* 0x000f280000300a00 */
[----:B------:R-:W2:Y:S01]  /*25820*/  LDL.LU.64 R18, [R1+0x1698] ;  /* 0x0016980001127983 */ /* 0x000ea20000300a00 */
[----:B----4-:R-:W-:Y:S01]  /*25830*/  HMMA.16816.F32.BF16 R8, R20, R16, R8 ;  /* 0x000000101408723c */ /* 0x010fe20000041808 */
[----:B------:R-:W-:Y:S01]  /*25840*/  IMAD.MOV.U32 R28, RZ, RZ, R16 ;  /* 0x000000ffff1c7224 */ /* 0x000fe200078e0010 */
[----:B------:R-:W-:-:S02]  /*25850*/  MOV R29, R17 ;  /* 0x00000011001d7202 */ /* 0x000fc40000000f00 */
[----:B------:R-:W4:-:S15]  /*25860*/  LDL.LU.64 R16, [R1+0x1690] ;  /* 0x0016900001107983 */ /* 0x000f1e0000300a00 */
[----:B------:R-:W-:Y:S01]  /*25870*/  MOV R5, R10 ;  /* 0x0000000a00057202 */ /* 0x000fe20000000f00 */
[----:B------:R0:W-:Y:S01]  /*25880*/  STL.64 [R1+0xf0], R8 ;  /* 0x0000f00801007387 */ /* 0x0001e20000100a00 */
[----:B------:R-:W-:-:S03]  /*25890*/  IMAD.MOV.U32 R4, RZ, RZ, R11 ;  /* 0x000000ffff047224 */ /* 0x000fc600078e000b */
[----:B------:R-:W4:Y:S04]  /*258a0*/  LDL.LU.64 R10, [R1+0x1688] ;  /* 0x00168800010a7983 */ /* 0x000f280000300a00 */
[----:B0-----:R-:W4:Y:S04]  /*258b0*/  LDL.LU.64 R8, [R1+0x1680] ;  /* 0x0016800001087983 */ /* 0x001f280000300a00 */
[----:B------:R0:W-:Y:S04]  /*258c0*/  STL.64 [R1+0x1608], R4 ;  /* 0x0016080401007387 */ /* 0x0001e80000100a00 */
[----:B--2---:R-:W-:Y:S01]  /*258d0*/  STL.64 [R1+0x1660], R6 ;  /* 0x0016600601007387 */ /* 0x004fe20000100a00 */
[----:B---3--:R-:W-:Y:S01]  /*258e0*/  HMMA.16816.F32.BF16 R24, R20, R12, R24 ;  /* 0x0000000c1418723c */ /* 0x008fe20000041818 */
[----:B0-----:R-:W-:-:S02]  /*258f0*/  MOV R5, R18 ;  /* 0x0000001200057202 */ /* 0x001fc40000000f00 */
[----:B------:R-:W-:-:S05]  /*25900*/  MOV R4, R19 ;  /* 0x0000001300047202 */ /* 0x000fca0000000f00 */
[----:B----4-:R-:W-:-:S15]  /*25910*/  HMMA.16816.F32.BF16 R8, R20, R16, R8 ;  /* 0x000000101408723c */ /* 0x010fde0000041808 */
[----:B------:R-:W-:-:S04]  /*25920*/  NOP ;  /* 0x0000000000007918 */ /* 0x000fc80000000000 */
[----:B------:R-:W-:Y:S04]  /*25930*/  STL.64 [R1+0xe0], R8 ;  /* 0x0000e00801007387 */ /* 0x000fe80000100a00 */
[----:B------:R0:W-:Y:S04]  /*25940*/  STL.64 [R1+0xe8], R10 ;  /* 0x0000e80a01007387 */ /* 0x0001e80000100a00 */
[----:B0-----:R-:W2:Y:S04]  /*25950*/  LDL.LU.64 R10, [R1+0x1678] ;  /* 0x00167800010a7983 */ /* 0x001ea80000300a00 */
[----:B------:R-:W2:Y:S04]  /*25960*/  LDL.LU.64 R8, [R1+0x1670] ;  /* 0x0016700001087983 */ /* 0x000ea80000300a00 */
[----:B------:R0:W-:Y:S04]  /*25970*/  STL.64 [R1+0x1668], R16 ;  /* 0x0016681001007387 */ /* 0x0001e80000100a00 */
[----:B0-----:R-:W2:Y:S04]  /*25980*/  LDL.LU R16, [R1+0x80] ;  /* 0x0000800001107983 */ /* 0x001ea80000300800 */
[----:B------:R-:W2:Y:S04]  /*25990*/  LDL.LU R17, [R1+0x84] ;  /* 0x0000840001117983 */ /* 0x000ea80000300800 */
[----:B------:R-:W2:Y:S04]  /*259a0*/  LDL.LU R18, [R1+0x88] ;  /* 0x0000880001127983 */ /* 0x000ea80000300800 */
[----:B------:R-:W2:Y:S04]  /*259b0*/  LDL.LU R19, [R1+0x8c] ;  /* 0x00008c0001137983 */ /* 0x000ea80000300800 */
[----:B------:R-:W3:Y:S04]  /*259c0*/  LDL.LU R20, [R1+0x40] ;  /* 0x0000400001147983 */ /* 0x000ee80000300800 */
[----:B------:R0:W-:Y:S04]  /*259d0*/  STL.64 [R1+0x1528], R26 ;  /* 0x0015281a01007387 */ /* 0x0001e80000100a00 */
[----:B------:R5:W-:Y:S01]  /*259e0*/  STL.64 [R1+0x1520], R24 ;  /* 0x0015201801007387 */ /* 0x000be20000100a00 */
[----:B------:R-:W-:-:S02]  /*259f0*/  IMAD.MOV.U32 R21, RZ, RZ, R15 ;  /* 0x000000ffff157224 */ /* 0x000fc400078e000f */
[----:B0-----:R-:W-:Y:S01]  /*25a00*/  IMAD.MOV.U32 R26, RZ, RZ, R2 ;  /* 0x000000ffff1a7224 */ /* 0x001fe200078e0002 */
[----:B-----5:R-:W-:Y:S02]  /*25a10*/  MOV R24, R14 ;  /* 0x0000000e00187202 */ /* 0x020fe40000000f00 */
[----:B------:R-:W-:Y:S02]  /*25a20*/  MOV R25, R3 ;  /* 0x0000000300197202 */ /* 0x000fe40000000f00 */
[----:B------:R-:W-:Y:S01]  /*25a30*/  MOV R27, R0 ;  /* 0x00000000001b7202 */ /* 0x000fe20000000f00 */
[C---:B--2---:R-:W-:Y:S08]  /*25a40*/  HMMA.16816.F32.BF16 R4, R8.reuse, R4, R16 ;  /* 0x000000040804723c */ /* 0x044ff00000041810 */
[----:B---3--:R-:W-:Y:S01]  /*25a50*/  HMMA.16816.F32.BF16 R20, R8, R20, R24 ;  /* 0x000000140814723c */ /* 0x008fe20000041818 */
[----:B------:R-:W2:Y:S10]  /*25a60*/  LDL.LU.64 R16, [R1+0x1668] ;  /* 0x0016680001107983 */ /* 0x000eb40000300a00 */
[----:B------:R-:W-:-:S02]  /*25a70*/  MOV R3, R7 ;  /* 0x0000000700037202 */ /* 0x000fc40000000f00 */
[----:B------:R-:W-:Y:S01]  /*25a80*/  MOV R2, R6 ;  /* 0x0000000600027202 */ /* 0x000fe20000000f00 */
[----:B------:R-:W-:Y:S01]  /*25a90*/  IMAD.MOV.U32 R0, RZ, RZ, R5 ;  /* 0x000000ffff007224 */ /* 0x000fe200078e0005 */
[----:B------:R-:W-:Y:S01]  /*25aa0*/  MOV R15, R4 ;  /* 0x00000004000f7202 */ /* 0x000fe20000000f00 */
[----:B------:R-:W3:Y:S04]  /*25ab0*/  LDL.LU.64 R6, [R1+0x1660] ;  /* 0x0016600001067983 */ /* 0x000ee80000300a00 */
[----:B------:R-:W-:Y:S04]  /*25ac0*/  STL [R1+0x1554], R3 ;  /* 0x0015540301007387 */ /* 0x000fe80000100800 */
[----:B------:R-:W-:Y:S04]  /*25ad0*/  STL [R1+0x1550], R2 ;  /* 0x0015500201007387 */ /* 0x000fe80000100800 */
[----:B------:R-:W-:Y:S04]  /*25ae0*/  STL [R1+0x154c], R0 ;  /* 0x00154c0001007387 */ /* 0x000fe80000100800 */
[----:B------:R-:W-:Y:S04]  /*25af0*/  STL [R1+0x1548], R15 ;  /* 0x0015480f01007387 */ /* 0x000fe80000100800 */
[----:B------:R0:W-:Y:S01]  /*25b00*/  STL [R1+0xa0], R20 ;  /* 0x0000a01401007387 */ /* 0x0001e20000100800 */
[----:B------:R-:W-:Y:S01]  /*25b10*/  IMAD.MOV.U32 R18, RZ, RZ, R21 ;  /* 0x000000ffff127224 */ /* 0x000fe200078e0015 */
[----:B------:R-:W-:-:S02]  /*25b20*/  MOV R19, R22 ;  /* 0x0000001600137202 */ /* 0x000fc40000000f00 */
[----:B------:R-:W-:Y:S01]  /*25b30*/  MOV R14, R23 ;  /* 0x00000017000e7202 */ /* 0x000fe20000000f00 */
[----:B0-----:R-:W4:Y:S04]  /*25b40*/  LDL.LU R20, [R1+0x180] ;  /* 0x0001800001147983 */ /* 0x001f280000300800 */
[----:B------:R-:W4:Y:S04]  /*25b50*/  LDL.LU R21, [R1+0x184] ;  /* 0x0001840001157983 */ /* 0x000f280000300800 */
[----:B------:R-:W5:Y:S04]  /*25b60*/  LDL.LU R22, [R1+0x188] ;  /* 0x0001880001167983 */ /* 0x000f680000300800 */
[----:B------:R-:W5:Y:S04]  /*25b70*/  LDL.LU R23, [R1+0x18c] ;  /* 0x00018c0001177983 */ /* 0x000f680000300800 */
[----:B------:R-:W2:Y:S04]  /*25b80*/  LDL.LU R4, [R1+0x170] ;  /* 0x0001700001047983 */ /* 0x000ea80000300800 */
[----:B------:R-:W2:Y:S04]  /*25b90*/  LDL.LU R5, [R1+0x174] ;  /* 0x0001740001057983 */ /* 0x000ea80000300800 */
[----:B---3--:R-:W-:Y:S04]  /*25ba0*/  STL.64 [R1+0x1618], R6 ;  /* 0x0016180601007387 */ /* 0x008fe80000100a00 */
[----:B--2---:R0:W-:Y:S04]  /*25bb0*/  STL.64 [R1+0x1610], R4 ;  /* 0x0016100401007387 */ /* 0x0041e80000100a00 */
[----:B0-----:R-:W2:Y:S04]  /*25bc0*/  LDL.LU R4, [R1+0x10] ;  /* 0x0000100001047983 */ /* 0x001ea80000300800 */
[----:B------:R-:W2:Y:S04]  /*25bd0*/  LDL.LU R5, [R1+0x14] ;  /* 0x0000140001057983 */ /* 0x000ea80000300800 */
[----:B--2---:R0:W-:Y:S04]  /*25be0*/  STL.64 [R1+0x1628], R4 ;  /* 0x0016280401007387 */ /* 0x0041e80000100a00 */
[----:B0-----:R-:W2:Y:S04]  /*25bf0*/  LDL.LU R4, [R1+0x20] ;  /* 0x0000200001047983 */ /* 0x001ea80000300800 */
[----:B------:R-:W2:Y:S04]  /*25c00*/  LDL.LU R5, [R1+0x24] ;  /* 0x0000240001057983 */ /* 0x000ea80000300800 */
[----:B--2---:R0:W-:Y:S04]  /*25c10*/  STL.64 [R1+0x1640], R4 ;  /* 0x0016400401007387 */ /* 0x0041e80000100a00 */
[----:B0-----:R-:W2:Y:S04]  /*25c20*/  LDL.LU R4, [R1+0x30] ;  /* 0x0000300001047983 */ /* 0x001ea80000300800 */
[----:B------:R-:W2:Y:S04]  /*25c30*/  LDL.LU R5, [R1+0x34] ;  /* 0x0000340001057983 */ /* 0x000ea80000300800 */
[----:B-----5:R-:W-:Y:S04]  /*25c40*/  STL.64 [R1+0x1600], R22 ;  /* 0x0016001601007387 */ /* 0x020fe80000100a00 */
[----:B----4-:R0:W-:Y:S02]  /*25c50*/  STL.64 [R1+0x15f8], R20 ;  /* 0x0015f81401007387 */ /* 0x0101e40000100a00 */
[----:B0-----:R-:W-:Y:S01]  /*25c60*/  IMAD.MOV.U32 R20, RZ, RZ, R28 ;  /* 0x000000ffff147224 */ /* 0x001fe200078e001c */
[----:B------:R-:W-:Y:S01]  /*25c70*/  MOV R21, R29 ;  /* 0x0000001d00157202 */ /* 0x000fe20000000f00 */
[----:B------:R-:W3:Y:S04]  /*25c80*/  LDL.LU R28, [R1+0x165c] ;  /* 0x00165c00011c7983 */ /* 0x000ee80000300800 */
[----:B------:R-:W4:Y:S04]  /*25c90*/  LDL.LU R29, [R1+0x1658] ;  /* 0x00165800011d7983 */ /* 0x000f280000300800 */
[----:B------:R0:W-:Y:S04]  /*25ca0*/  STL.64 [R1+0x1620], R20 ;  /* 0x0016201401007387 */ /* 0x0001e80000100a00 */
[----:B0-----:R-:W5:Y:S04]  /*25cb0*/  LDL.LU R20, [R1+0x130] ;  /* 0x0001300001147983 */ /* 0x001f680000300800 */
[----:B------:R-:W5:Y:S04]  /*25cc0*/  LDL.LU R21, [R1+0x134] ;  /* 0x0001340001157983 */ /* 0x000f680000300800 */
[----:B------:R-:W2:Y:S04]  /*25cd0*/  LDL.LU R22, [R1+0x138] ;  /* 0x0001380001167983 */ /* 0x000ea80000300800 */
[----:B------:R-:W2:Y:S04]  /*25ce0*/  LDL.LU R23, [R1+0x13c] ;  /* 0x00013c0001177983 */ /* 0x000ea80000300800 */
[----:B--2---:R-:W-:Y:S04]  /*25cf0*/  STL.64 [R1+0x1638], R22 ;  /* 0x0016381601007387 */ /* 0x004fe80000100a00 */
[----:B-----5:R0:W-:Y:S04]  /*25d00*/  STL.64 [R1+0x1630], R20 ;  /* 0x0016301401007387 */ /* 0x0201e80000100a00 */
[----:B0-----:R-:W2:Y:S04]  /*25d10*/  LDL.LU R20, [R1+0xb0] ;  /* 0x0000b00001147983 */ /* 0x001ea80000300800 */
[----:B------:R-:W2:Y:S04]  /*25d20*/  LDL.LU R21, [R1+0xb4] ;  /* 0x0000b40001157983 */ /* 0x000ea80000300800 */
[----:B------:R-:W5:Y:S04]  /*25d30*/  LDL.LU R22, [R1+0xb8] ;  /* 0x0000b80001167983 */ /* 0x000f680000300800 */
[----:B------:R-:W5:Y:S04]  /*25d40*/  LDL.LU R23, [R1+0xbc] ;  /* 0x0000bc0001177983 */ /* 0x000f680000300800 */
[----:B-----5:R-:W-:Y:S04]  /*25d50*/  STL.64 [R1+0x1650], R22 ;  /* 0x0016501601007387 */ /* 0x020fe80000100a00 */
[----:B--2---:R0:W-:Y:S04]  /*25d60*/  STL.64 [R1+0x1648], R20 ;  /* 0x0016481401007387 */ /* 0x0041e80000100a00 */
[----:B0-----:R-:W2:Y:S04]  /*25d70*/  LDL.LU R20, [R1+0x60] ;  /* 0x0000600001147983 */ /* 0x001ea80000300800 */
[----:B------:R-:W2:Y:S04]  /*25d80*/  LDL.LU R21, [R1+0x64] ;  /* 0x0000640001157983 */ /* 0x000ea80000300800 */
[----:B------:R-:W2:Y:S04]  /*25d90*/  LDL.LU R22, [R1+0x68] ;  /* 0x0000680001167983 */ /* 0x000ea80000300800 */
[----:B------:R-:W2:Y:S04]  /*25da0*/  LDL.LU R23, [R1+0x6c] ;  /* 0x00006c0001177983 */ /* 0x000ea80000300800 */
[----:B------:R-:W5:Y:S04]  /*25db0*/  LDL.LU R24, [R1+0x160] ;  /* 0x0001600001187983 */ /* 0x000f680000300800 */
[----:B------:R-:W5:Y:S04]  /*25dc0*/  LDL.LU R25, [R1+0x164] ;  /* 0x0001640001197983 */ /* 0x000f680000300800 */
[----:B------:R0:W-:Y:S04]  /*25dd0*/  STL [R1+0x1560], R14 ;  /* 0x0015600e01007387 */ /* 0x0001e80000100800 */
[----:B------:R-:W-:Y:S04]  /*25de0*/  STL [R1+0x155c], R19 ;  /* 0x00155c1301007387 */ /* 0x000fe80000100800 */
[----:B------:R-:W-:Y:S01]  /*25df0*/  STL [R1+0x1558], R18 ;  /* 0x0015581201007387 */ /* 0x000fe20000100800 */
[----:B--2---:R-:W-:Y:S03]  /*25e00*/  HMMA.16816.F32.BF16 R4, R8, R4, R20 ;  /* 0x000000040804723c */ /* 0x004fe60000041814 */
[----:B------:R-:W2:Y:S04]  /*25e10*/  LDL.LU.64 R22, [R1+0x1650] ;  /* 0x0016500001167983 */ /* 0x000ea80000300a00 */
[----:B------:R-:W2:-:S12]  /*25e20*/  LDL.LU.64 R20, [R1+0x1648] ;  /* 0x0016480001147983 */ /* 0x000e980000300a00 */
[----:B------:R-:W-:Y:S02]  /*25e30*/  MOV R3, R4 ;  /* 0x0000000400037202 */ /* 0x000fe40000000f00 */
[----:B------:R-:W-:Y:S02]  /*25e40*/  MOV R2, R5 ;  /* 0x0000000500027202 */ /* 0x000fe40000000f00 */
[----:B------:R-:W2:Y:S01]  /*25e50*/  LDL.LU.64 R4, [R1+0x1640] ;  /* 0x0016400001047983 */ /* 0x000ea20000300a00 */
[----:B------:R-:W-:Y:S01]  /*25e60*/  IMAD.MOV.U32 R0, RZ, RZ, R6 ;  /* 0x000000ffff007224 */ /* 0x000fe200078e0006 */
[----:B------:R-:W-:-:S05]  /*25e70*/  MOV R15, R7 ;  /* 0x00000007000f7202 */ /* 0x000fca0000000f00 */
[----:B------:R-:W-:Y:S04]  /*25e80*/  STL [R1+0x1570], R15 ;  /* 0x0015700f01007387 */ /* 0x000fe80000100800 */
[----:B------:R-:W-:Y:S04]  /*25e90*/  STL [R1+0x156c], R0 ;  /* 0x00156c0001007387 */ /* 0x000fe80000100800 */
[----:B------:R-:W-:Y:S04]  /*25ea0*/  STL [R1+0x1568], R2 ;  /* 0x0015680201007387 */ /* 0x000fe80000100800 */
[----:B------:R-:W-:Y:S01]  /*25eb0*/  STL [R1+0x1564], R3 ;  /* 0x0015640301007387 */ /* 0x000fe20000100800 */
[----:B--2---:R-:W-:Y:S03]  /*25ec0*/  HMMA.16816.F32.BF16 R4, R8, R4, R20 ;  /* 0x000000040804723c */ /* 0x004fe60000041814 */
[----:B------:R-:W2:Y:S04]  /*25ed0*/  LDL.LU.64 R22, [R1+0x1638] ;  /* 0x0016380001167983 */ /* 0x000ea80000300a00 */
[----:B------:R-:W2:-:S12]  /*25ee0*/  LDL.LU.64 R20, [R1+0x1630] ;  /* 0x0016300001147983 */ /* 0x000e980000300a00 */
[----:B0-----:R-:W-:Y:S01]  /*25ef0*/  MOV R14, R5 ;  /* 0x00000005000e7202 */ /* 0x001fe20000000f00 */
[----:B------:R0:W-:Y:S04]  /*25f00*/  STL [R1+0x80], R4 ;  /* 0x0000800401007387 */ /* 0x0001e80000100800 */
[----:B0-----:R-:W2:Y:S01]  /*25f10*/  LDL.LU.64 R4, [R1+0x1628] ;  /* 0x0016280001047983 */ /* 0x001ea20000300a00 */
[----:B------:R-:W-:Y:S01]  /*25f20*/  IMAD.MOV.U32 R19, RZ, RZ, R6 ;  /* 0x000000ffff137224 */ /* 0x000fe200078e0006 */
[----:B------:R-:W-:Y:S02]  /*25f30*/  MOV R18, R7 ;  /* 0x0000000700127202 */ /* 0x000fe40000000f00 */
[----:B--2---:R-:W-:Y:S01]  /*25f40*/  HMMA.16816.F32.BF16 R4, R8, R4, R20 ;  /* 0x000000040804723c */ /* 0x004fe20000041814 */
[----:B------:R-:W2:-:S15]  /*25f50*/  LDL.LU.64 R20, [R1+0x1620] ;  /* 0x0016200001147983 */ /* 0x000e9e0000300a00 */
[----:B------:R-:W-:-:S03]  /*25f60*/  NOP ;  /* 0x0000000000007918 */ /* 0x000fc60000000000 */
[----:B------:R-:W-:Y:S02]  /*25f70*/  MOV R2, R6 ;  /* 0x0000000600027202 */ /* 0x000fe40000000f00 */
[----:B------:R-:W-:Y:S02]  /*25f80*/  MOV R3, R7 ;  /* 0x0000000700037202 */ /* 0x000fe40000000f00 */
[----:B------:R-:W-:Y:S01]  /*25f90*/  MOV R15, R4 ;  /* 0x00000004000f7202 */ /* 0x000fe20000000f00 */
[----:B------:R-:W-:Y:S01]  /*25fa0*/  IMAD.MOV.U32 R0, RZ, RZ, R5 ;  /* 0x000000ffff007224 */ /* 0x000fe200078e0005 */
[----:B------:R-:W2:Y:S04]  /*25fb0*/  LDL.LU.64 R6, [R1+0x1618] ;  /* 0x0016180001067983 */ /* 0x000ea80000300a00 */
[----:B------:R-:W2:Y:S01]  /*25fc0*/  LDL.LU.64 R4, [R1+0x1610] ;  /* 0x0016100001047983 */ /* 0x000ea20000300a00 */
[----:B----4-:R-:W-:Y:S01]  /*25fd0*/  MOV R26, R29 ;  /* 0x0000001d001a7202 */ /* 0x010fe20000000f00 */
[----:B---3--:R-:W-:-:S02]  /*25fe0*/  IMAD.MOV.U32 R27, RZ, RZ, R28 ;  /* 0x000000ffff1b7224 */ /* 0x008fc400078e001c */
[----:B------:R-:W3:Y:S04]  /*25ff0*/  LDL.LU R29, [R1+0x2cc] ;  /* 0x0002cc00011d7983 */ /* 0x000ee80000300800 */
[----:B------:R-:W4:Y:S01]  /*26000*/  LDL.LU R28, [R1+0x2c8] ;  /* 0x0002c800011c7983 */ /* 0x000f220000300800 */
[----:B--2---:R-:W-:Y:S03]  /*26010*/  HMMA.16816.F32.BF16 R20, R8, R20, R4 ;  /* 0x000000140814723c */ /* 0x004fe60000041804 */
[----:B------:R-:W2:-:S15]  /*26020*/  LDL.LU.64 R4, [R1+0x1608] ;  /* 0x0016080001047983 */ /* 0x000e9e0000300a00 */
[----:B------:R-:W-:Y:S01]  /*26030*/  NOP ;  /* 0x0000000000007918 */ /* 0x000fe20000000000 */
[----:B------:R0:W-:Y:S01]  /*26040*/  STL.64 [R1+0x68], R22 ;  /* 0x0000681601007387 */ /* 0x0001e20000100a00 */
[----:B------:R-:W-:Y:S01]  /*26050*/  IMAD.MOV.U32 R6, RZ, RZ, R20 ;  /* 0x000000ffff067224 */ /* 0x000fe200078e0014 */
[----:B------:R-:W-:Y:S02]  /*26060*/  MOV R7, R21 ;  /* 0x0000001500077202 */ /* 0x000fe40000000f00 */
[----:B0-----:R-:W2:Y:S04]  /*26070*/  LDL.LU.64 R22, [R1+0x1600] ;  /* 0x0016000001167983 */ /* 0x001ea80000300a00 */
[----:B------:R-:W2:Y:S04]  /*26080*/  LDL.LU.64 R20, [R1+0x15f8] ;  /* 0x0015f80001147983 */ /* 0x000ea80000300a00 */
[----:B------:R-:W-:Y:S01]  /*26090*/  STL.64 [R1+0x1590], R18 ;  /* 0x0015901201007387 */ /* 0x000fe20000100a00 */
[----:B--2---:R-:W-:-:S15]  /*260a0*/  HMMA.16816.F32.BF16 R20, R8, R16, R20 ;  /* 0x000000100814723c */ /* 0x004fde0000041814 */
[----:B------:R-:W-:-:S04]  /*260b0*/  NOP ;  /* 0x0000000000007918 */ /* 0x000fc80000000000 */
[----:B------:R0:W-:Y:S04]  /*260c0*/  STL.64 [R1+0x1478], R22 ;  /* 0x0014781601007387 */ /* 0x0001e80000100a00 */
[----:B------:R1:W-:Y:S04]  /*260d0*/  STL.64 [R1+0x1470], R20 ;  /* 0x0014701401007387 */ /* 0x0003e80000100a00 */
[----:B0-----:R-:W2:Y:S04]  /*260e0*/  LDL.LU R22, [R1+0x8] ;  /* 0x0000080001167983 */ /* 0x001ea80000300800 */
[----:B------:R-:W2:Y:S01]  /*260f0*/  LDL.LU R23, [R1+0xc] ;  /* 0x00000c0001177983 */ /* 0x000ea20000300800 */
[----:B-----5:R-:W-:Y:S03]  /*26100*/  HMMA.16816.F32.BF16 R8, R8, R12, R24 ;  /* 0x0000000c0808723c */ /* 0x020fe60000041818 */
[----:B--2---:R0:W-:Y:S04]  /*26110*/  STL.64 [R1+0x15c0], R22 ;  /* 0x0015c01601007387 */ /* 0x0041e80000100a00 */
[----:B------:R-:W2:Y:S04]  /*26120*/  LDL.LU R24, [R1+0x120] ;  /* 0x0001200001187983 */ /* 0x000ea80000300800 */
[----:B------:R-:W2:Y:S04]  /*26130*/  LDL.LU R25, [R1+0x124] ;  /* 0x0001240001197983 */ /* 0x000ea80000300800 */
[----:B------:R-:W5:Y:S04]  /*26140*/  LDL.LU R26, [R1+0x128] ;  /* 0x00012800011a7983 */ /* 0x000f680000300800 */
[----:B------:R-:W5:Y:S04]  /*26150*/  LDL.LU R27, [R1+0x12c] ;  /* 0x00012c00011b7983 */ /* 0x000f680000300800 */
[----:B-1----:R-:W2:Y:S04]  /*26160*/  LDL.LU R20, [R1+0x140] ;  /* 0x0001400001147983 */ /* 0x002ea80000300800 */
[----:B------:R-:W2:Y:S04]  /*26170*/  LDL.LU R21, [R1+0x144] ;  /* 0x0001440001157983 */ /* 0x000ea80000300800 */
[----:B0-----:R-:W2:Y:S04]  /*26180*/  LDL.LU R22, [R1+0x148] ;  /* 0x0001480001167983 */ /* 0x001ea80000300800 */
[----:B------:R-:W2:Y:S04]  /*26190*/  LDL.LU R23, [R1+0x14c] ;  /* 0x00014c0001177983 */ /* 0x000ea80000300800 */
[----:B--2---:R0:W-:Y:S04]  /*261a0*/  STL.64 [R1+0x15d0], R22 ;  /* 0x0015d01601007387 */ /* 0x0041e80000100a00 */
[----:B------:R-:W-:Y:S04]  /*261b0*/  STL.64 [R1+0x15c8], R20 ;  /* 0x0015c81401007387 */ /* 0x000fe80000100a00 */
[----:B0-----:R-:W2:Y:S04]  /*261c0*/  LDL.LU.64 R22, [R1+0x58] ;  /* 0x0000580001167983 */ /* 0x001ea80000300a00 */
[----:B-----5:R0:W-:Y:S04]  /*261d0*/  STL.64 [R1+0x15b8], R26 ;  /* 0x0015b81a01007387 */ /* 0x0201e80000100a00 */
[----:B------:R1:W-:Y:S04]  /*261e0*/  STL.64 [R1+0x15b0], R24 ;  /* 0x0015b01801007387 */ /* 0x0003e80000100a00 */
[----:B0-----:R-:W5:Y:S04]  /*261f0*/  LDL.LU.64 R26, [R1+0x48] ;  /* 0x00004800011a7983 */ /* 0x001f680000300a00 */
[----:B-----5:R0:W-:Y:S04]  /*26200*/  STL.64 [R1+0x15d8], R26 ;  /* 0x0015d81a01007387 */ /* 0x0201e80000100a00 */
[----:B-1----:R-:W2:Y:S04]  /*26210*/  LDL.LU R24, [R1+0x150] ;  /* 0x0001500001187983 */ /* 0x002ea80000300800 */
[----:B------:R-:W2:Y:S04]  /*26220*/  LDL.LU R25, [R1+0x154] ;  /* 0x0001540001197983 */ /* 0x000ea80000300800 */
[----:B0-----:R-:W2:Y:S04]  /*26230*/  LDL.LU R26, [R1+0x158] ;  /* 0x00015800011a7983 */ /* 0x001ea80000300800 */
[----:B------:R-:W2:Y:S04]  /*26240*/  LDL.LU R27, [R1+0x15c] ;  /* 0x00015c00011b7983 */ /* 0x000ea80000300800 */
[----:B------:R-:W5:Y:S04]  /*26250*/  LDL.LU.64 R18, [R1+0x28] ;  /* 0x0000280001127983 */ /* 0x000f680000300a00 */
[----:B-----5:R0:W-:Y:S04]  /*26260*/  STL.64 [R1+0x15a8], R18 ;  /* 0x0015a81201007387 */ /* 0x0201e80000100a00 */
[----:B0-----:R-:W5:Y:S04]  /*26270*/  LDL.LU.64 R18, [R1+0x38] ;  /* 0x0000380001127983 */ /* 0x001f680000300a00 */
[----:B------:R0:W-:Y:S04]  /*26280*/  STL.64 [R1+0x1578], R14 ;  /* 0x0015780e01007387 */ /* 0x0001e80000100a00 */
[----:B------:R-:W2:Y:S04]  /*26290*/  LDL.LU R12, [R1+0xf0] ;  /* 0x0000f000010c7983 */ /* 0x000ea80000300800 */
[----:B------:R-:W2:Y:S01]  /*262a0*/  LDL.LU R13, [R1+0xf4] ;  /* 0x0000f400010d7983 */ /* 0x000ea20000300800 */
[----:B0-----:R-:W-:Y:S01]  /*262b0*/  MOV R14, R5 ;  /* 0x00000005000e7202 */ /* 0x001fe20000000f00 */
[----:B------:R-:W-:-:S02]  /*262c0*/  IMAD.MOV.U32 R15, RZ, RZ, R4 ;  /* 0x000000ffff0f7224 */ /* 0x000fc400078e0004 */
[----:B------:R-:W3:Y:S04]  /*262d0*/  LDL.LU R5, [R1+0x15f4] ;  /* 0x0015f40001057983 */ /* 0x000ee80000300800 */
[----:B------:R-:W3:Y:S04]  /*262e0*/  LDL.LU R4, [R1+0x15f0] ;  /* 0x0015f00001047983 */ /* 0x000ee80000300800 */
[----:B------:R-:W-:Y:S04]  /*262f0*/  STL.64 [R1+0x1588], R14 ;  /* 0x0015880e01007387 */ /* 0x000fe80000100a00 */
[----:B--2---:R0:W-:Y:S04]  /*26300*/  STL.64 [R1+0x1580], R12 ;  /* 0x0015800c01007387 */ /* 0x0041e80000100a00 */
[----:B0-----:R-:W2:Y:S04]  /*26310*/  LDL.LU R12, [R1+0x100] ;  /* 0x00010000010c7983 */ /* 0x001ea80000300800 */
[----:B------:R-:W2:Y:S04]  /*26320*/  LDL.LU R13, [R1+0x104] ;  /* 0x00010400010d7983 */ /* 0x000ea80000300800 */
[----:B------:R-:W2:Y:S04]  /*26330*/  LDL.LU R14, [R1+0x108] ;  /* 0x00010800010e7983 */ /* 0x000ea80000300800 */
[----:B------:R-:W2:Y:S04]  /*26340*/  LDL.LU R15, [R1+0x10c] ;  /* 0x00010c00010f7983 */ /* 0x000ea80000300800 */
[----:B--2---:R3:W-:Y:S04]  /*26350*/  STL.64 [R1+0x15a0], R14 ;  /* 0x0015a00e01007387 */ /* 0x0047e80000100a00 */
[----:B------:R0:W-:Y:S01]  /*26360*/  STL.64 [R1+0x1598], R12 ;  /* 0x0015980c01007387 */ /* 0x0001e20000100a00 */
[----:B---3--:R-:W-:-:S03]  /*26370*/  MOV R14, R4 ;  /* 0x00000004000e7202 */ /* 0x008fc60000000f00 */
[----:B0-----:R-:W2:Y:S04]  /*26380*/  LDL.LU R12, [R1+0x110] ;  /* 0x00011000010c7983 */ /* 0x001ea80000300800 */
[----:B------:R-:W2:Y:S04]  /*26390*/  LDL.LU R13, [R1+0x114] ;  /* 0x00011400010d7983 */ /* 0x000ea80000300800 */
[----:B------:R-:W3:Y:S01]  /*263a0*/  LDL.LU R4, [R1+0x15ec] ;  /* 0x0015ec0001047983 */ /* 0x000ee20000300800 */
[----:B------:R-:W-:-:S03]  /*263b0*/  MOV R15, R5 ;  /* 0x00000005000f7202 */ /* 0x000fc60000000f00 */
[----:B------:R-:W3:Y:S04]  /*263c0*/  LDL.LU R5, [R1+0x15e8] ;  /* 0x0015e80001057983 */ /* 0x000ee80000300800 */
[----:B------:R-:W-:Y:S04]  /*263d0*/  STL.64 [R1+0x1488], R10 ;  /* 0x0014880a01007387 */ /* 0x000fe80000100a00 */
[----:B------:R0:W-:Y:S02]  /*263e0*/  STL.64 [R1+0x1480], R8 ;  /* 0x0014800801007387 */ /* 0x0001e40000100a00 */
[----:B0-----:R-:W-:Y:S01]  /*263f0*/  IMAD.MOV.U32 R8, RZ, RZ, R6 ;  /* 0x000000ffff087224 */ /* 0x001fe200078e0006 */
[----:B------:R-:W-:Y:S01]  /*26400*/  MOV R9, R7 ;  /* 0x0000000700097202 */ /* 0x000fe20000000f00 */
[----:B------:R-:W3:Y:S04]  /*26410*/  LDL.LU R6, [R1+0x15e4] ;  /* 0x0015e40001067983 */ /* 0x000ee80000300800 */
[----:B------:R-:W3:Y:S04]  /*26420*/  LDL.LU R7, [R1+0x15e0] ;  /* 0x0015e00001077983 */ /* 0x000ee80000300800 */
[----:B------:R-:W2:Y:S04]  /*26430*/  LDL.LU R10, [R1+0x68] ;  /* 0x00006800010a7983 */ /* 0x000ea80000300800 */
[----:B------:R-:W2:Y:S01]  /*26440*/  LDL.LU R11, [R1+0x6c] ;  /* 0x00006c00010b7983 */ /* 0x000ea20000300800 */
[----:B---3--:R-:W-:Y:S03]  /*26450*/  HMMA.16816.F32.BF16 R24, R4, R22, R24 ;  /* 0x000000160418723c */ /* 0x008fe60000041818 */
[----:B--2---:R0:W-:Y:S04]  /*26460*/  STL.64 [R1+0x1498], R10 ;  /* 0x0014980a01007387 */ /* 0x0041e80000100a00 */
[----:B------:R1:W-:Y:S04]  /*26470*/  STL.64 [R1+0x1490], R8 ;  /* 0x0014900801007387 */ /* 0x0003e80000100a00 */
[----:B0-----:R-:W2:Y:S04]  /*26480*/  LDL.LU R10, [R1+0x18] ;  /* 0x00001800010a7983 */ /* 0x001ea80000300800 */
[----:B------:R-:W2:Y:S01]  /*26490*/  LDL.LU R11, [R1+0x1c] ;  /* 0x00001c00010b7983 */ /* 0x000ea20000300800 */
[----:B-1----:R-:W-:Y:S01]  /*264a0*/  MOV R9, R22 ;  /* 0x0000001600097202 */ /* 0x002fe20000000f00 */
[----:B------:R-:W-:-:S02]  /*264b0*/  IMAD.MOV.U32 R8, RZ, RZ, R23 ;  /* 0x000000ffff087224 */ /* 0x000fc400078e0017 */
[----:B------:R-:W-:Y:S04]  /*264c0*/  STL.64 [R1+0x2e0], R24 ;  /* 0x0002e01801007387 */ /* 0x000fe80000100a00 */
[----:B------:R0:W-:Y:S04]  /*264d0*/  STL.64 [R1+0x2e8], R26 ;  /* 0x0002e81a01007387 */ /* 0x0001e80000100a00 */
[----:B0-----:R-:W3:Y:S04]  /*264e0*/  LDL.LU.64 R26, [R1+0x15d8] ;  /* 0x0015d800011a7983 */ /* 0x001ee80000300a00 */
[----:B------:R-:W3:Y:S04]  /*264f0*/  LDL.LU.64 R22, [R1+0x15d0] ;  /* 0x0015d00001167983 */ /* 0x000ee80000300a00 */
[----:B------:R-:W3:Y:S02]  /*26500*/  LDL.LU.64 R20, [R1+0x15c8] ;  /* 0x0015c80001147983 */ /* 0x000ee40000300a00 */
[----:B---3--:R-:W-:-:S15]  /*26510*/  HMMA.16816.F32.BF16 R20, R4, R26, R20 ;  /* 0x0000001a0414723c */ /* 0x008fde0000041814 */
[----:B------:R-:W-:-:S04]  /*26520*/  NOP ;  /* 0x0000000000007918 */ /* 0x000fc80000000000 */
[----:B------:R0:W-:Y:S04]  /*26530*/  STL.64 [R1+0x2f0], R20 ;  /* 0x0002f01401007387 */ /* 0x0001e80000100a00 */
[----:B------:R1:W-:Y:S01]  /*26540*/  STL.64 [R1+0x2f8], R22 ;  /* 0x0002f81601007387 */ /* 0x0003e20000100a00 */
[----:B0-----:R-:W-:-:S03]  /*26550*/  MOV R21, R26 ;  /* 0x0000001a00157202 */ /* 0x001fc60000000f00 */
[----:B-1----:R-:W3:Y:S01]  /*26560*/  LDL.LU.64 R22, [R1+0x15c0] ;  /* 0x0015c00001167983 */ /* 0x002ee20000300a00 */
[----:B------:R-:W-:-:S03]  /*26570*/  MOV R20, R27 ;  /* 0x0000001b00147202 */ /* 0x000fc60000000f00 */
[----:B------:R-:W5:Y:S04]  /*26580*/  LDL.LU.64 R26, [R1+0x15b8] ;  /* 0x0015b800011a7983 */ /* 0x000f680000300a00 */
[----:B------:R-:W5:Y:S02]  /*26590*/  LDL.LU.64 R24, [R1+0x15b0] ;  /* 0x0015b00001187983 */ /* 0x000f640000300a00 */
[----:B-----5:R-:W-:-:S15]  /*265a0*/  HMMA.16816.F32.BF16 R24, R4, R18, R24 ;  /* 0x000000120418723c */ /* 0x020fde0000041818 */
[----:B------:R-:W-:-:S04]  /*265b0*/  NOP ;  /* 0x0000000000007918 */ /* 0x000fc80000000000 */
[----:B------:R0:W-:Y:S04]  /*265c0*/  STL.64 [R1+0x330], R24 ;  /* 0x0003301801007387 */ /* 0x0001e80000100a00 */
[----:B------:R-:W-:Y:S01]  /*265d0*/  STL.64 [R1+0x338], R26 ;  /* 0x0003381a01007387 */ /* 0x000fe20000100a00 */
[----:B0-----:R-:W-:Y:S01]  /*265e0*/  IMAD.MOV.U32 R25, RZ, RZ, R18 ;  /* 0x000000ffff197224 */ /* 0x001fe200078e0012 */
[----:B------:R-:W-:Y:S02]  /*265f0*/  MOV R24, R19 ;  /* 0x0000001300187202 */ /* 0x000fe40000000f00 */
[----:B------:R-:W5:Y:S02]  /*26600*/  LDL.LU.64 R18, [R1+0x15a8] ;  /* 0x0015a80001127983 */ /* 0x000f640000300a00 */
[----:B-----5:R-:W-:-:S15]  /*26610*/  HMMA.16816.F32.BF16 R12, R4, R18, R12 ;  /* 0x00000012040c723c */ /* 0x020fde000004180c */
[----:B------:R-:W-:-:S04]  /*26620*/  NOP ;  /* 0x0000000000007918 */ /* 0x000fc80000000000 */
[----:B------:R-:W-:Y:S04]  /*26630*/  STL.64 [R1+0x340], R12 ;  /* 0x0003400c01007387 */ /* 0x000fe80000100a00 */
[----:B------:R0:W-:Y:S04]  /*26640*/  STL.64 [R1+0x348], R14 ;  /* 0x0003480e01007387 */ /* 0x0001e80000100a00 */
[----:B0-----:R-:W2:Y:S04]  /*26650*/  LDL.LU.64 R14, [R1+0x15a0] ;  /* 0x0015a000010e7983 */ /* 0x001ea80000300a00 */
[----:B------:R-:W2:Y:S01]  /*26660*/  LDL.LU.64 R12, [R1+0x1598] ;  /* 0x00159800010c7983 */ /* 0x000ea20000300a00 */
[----:B------:R-:W-:Y:S01]  /*26670*/  MOV R27, R18 ;  /* 0x00000012001b7202 */ /* 0x000fe20000000f00 */
[----:B------:R-:W-:-:S02]  /*26680*/  IMAD.MOV.U32 R26, RZ, RZ, R19 ;  /* 0x000000ffff1a7224 */ /* 0x000fc400078e0013 */
[----:B------:R-:W5:Y:S04]  /*26690*/  LDL.LU.64 R18, [R1+0x1590] ;  /* 0x0015900001127983 */ /* 0x000f680000300a00 */
[----:B------:R-:W3:Y:S01]  /*266a0*/  LDL.LU.64 R16, [R1+0x548] ;  /* 0x0005480001107983 */ /* 0x000ee20000300a00 */
[----:B--2---:R-:W-:-:S15]  /*266b0*/  HMMA.16816.F32.BF16 R12, R4, R10, R12 ;  /* 0x0000000a040c723c */ /* 0x004fde000004180c */
[----:B------:R-:W-:-:S04]  /*266c0*/  NOP ;  /* 0x0000000000007918 */ /* 0x000fc80000000000 */
[----:B------:R-:W-:Y:S04]  /*266d0*/  STL.64 [R1+0x350], R12 ;  /* 0x0003500c01007387 */ /* 0x000fe80000100a00 */
[----:B------:R0:W-:Y:S04]  /*266e0*/  STL.64 [R1+0x358], R14 ;  /* 0x0003580e01007387 */ /* 0x0001e80000100a00 */
[----:B0-----:R-:W3:Y:S04]  /*266f0*/  LDL.LU.64 R14, [R1+0x1588] ;  /* 0x00158800010e7983 */ /* 0x001ee80000300a00 */
[----:B------:R-:W3:Y:S04]  /*26700*/  LDL.LU.64 R12, [R1+0x1580] ;  /* 0x00158000010c7983 */ /* 0x000ee80000300a00 */
[----:B------:R0:W-:Y:S02]  /*26710*/  STL.64 [R1+0x14a8], R10 ;  /* 0x0014a80a01007387 */ /* 0x0001e40000100a00 */
[----:B0-----:R-:W-:-:S02]  /*26720*/  MOV R10, R27 ;  /* 0x0000001b000a7202 */ /* 0x001fc40000000f00 */
[----:B------:R-:W-:-:S05]  /*26730*/  MOV R11, R26 ;  /* 0x0000001a000b7202 */ /* 0x000fca0000000f00 */
[----:B------:R0:W-:Y:S02]  /*26740*/  STL.64 [R1+0x14c0], R10 ;  /* 0x0014c00a01007387 */ /* 0x0001e40000100a00 */
[----:B0-----:R-:W-:Y:S01]  /*26750*/  IMAD.MOV.U32 R10, RZ, RZ, R25 ;  /* 0x000000ffff0a7224 */ /* 0x001fe200078e0019 */
[----:B------:R-:W-:-:S05]  /*26760*/  MOV R11, R24 ;  /* 0x00000018000b7202 */ /* 0x000fca0000000f00 */
[----:B------:R0:W-:Y:S02]  /*26770*/  STL.64 [R1+0x14d8], R10 ;  /* 0x0014d80a01007387 */ /* 0x0001e40000100a00 */
[----:B0-----:R-:W-:Y:S01]  /*26780*/  MOV R10, R21 ;  /* 0x00000015000a7202 */ /* 0x001fe20000000f00 */
[----:B------:R-:W-:-:S05]  /*26790*/  IMAD.MOV.U32 R11, RZ, RZ, R20 ;  /* 0x000000ffff0b7224 */ /* 0x000fca00078e0014 */
[----:B------:R-:W-:Y:S04]  /*267a0*/  STL.64 [R1+0x14f0], R10 ;  /* 0x0014f00a01007387 */ /* 0x000fe80000100a00 */
[----:B------:R-:W2:Y:S04]  /*267b0*/  LDL.LU R24, [R1+0xe0] ;  /* 0x0000e00001187983 */ /* 0x000ea80000300800 */
[----:B------:R-:W2:Y:S04]  /*267c0*/  LDL.LU R25, [R1+0xe4] ;  /* 0x0000e40001197983 */ /* 0x000ea80000300800 */
[----:B------:R-:W2:Y:S04]  /*267d0*/  LDL.LU R26, [R1+0xe8] ;  /* 0x0000e800011a7983 */ /* 0x000ea80000300800 */
[----:B------:R-:W2:Y:S01]  /*267e0*/  LDL.LU R27, [R1+0xec] ;  /* 0x0000ec00011b7983 */ /* 0x000ea20000300800 */
[----:B---3--:R-:W-:-:S15]  /*267f0*/  HMMA.16816.F32.BF16 R12, R4, R22, R12 ;  /* 0x00000016040c723c */ /* 0x008fde000004180c */
[----:B------:R-:W-:-:S04]  /*26800*/  NOP ;  /* 0x0000000000007918 */ /* 0x000fc80000000000 */
[----:B------:R-:W-:Y:S04]  /*26810*/  STL.64 [R1+0x360], R12 ;  /* 0x0003600c01007387 */ /* 0x000fe80000100a00 */
[----:B------:R0:W-:Y:S04]  /*26820*/  STL.64 [R1+0x368], R14 ;  /* 0x0003680e01007387 */ /* 0x0001e80000100a00 */
[----:B0-----:R-:W3:Y:S04]  /*26830*/  LDL.LU.64 R14, [R1+0x1578] ;  /* 0x00157800010e7983 */ /* 0x001ee80000300a00 */
[----:B------:R0:W-:Y:S01]  /*26840*/  STL.64 [R1+0x14a0], R22 ;  /* 0x0014a01601007387 */ /* 0x0001e20000100a00 */
[----:B------:R-:W-:-:S02]  /*26850*/  MOV R21, R0 ;  /* 0x0000000000157202 */ /* 0x000fc40000000f00 */
[----:B0-----:R-:W-:Y:S01]  /*26860*/  MOV R22, R2 ;  /* 0x0000000200167202 */ /* 0x001fe20000000f00 */
[----:B------:R-:W-:Y:S02]  /*26870*/  IMAD.MOV.U32 R23, RZ, RZ, R3 ;  /* 0x000000ffff177224 */ /* 0x000fe400078e0003 */
[----:B---3--:R-:W-:Y:S02]  /*26880*/  IMAD.MOV.U32 R20, RZ, RZ, R15 ;  /* 0x000000ffff147224 */ /* 0x008fe400078e000f */
[----:B------:R-:W3:Y:S04]  /*26890*/  LDL.LU R15, [R1+0x1570] ;  /* 0x00157000010f7983 */ /* 0x000ee80000300800 */
[----:B------:R-:W2:Y:S04]  /*268a0*/  LDL.LU R0, [R1+0x156c] ;  /* 0x00156c0001007983 */ /* 0x000ea80000300800 */
[----:B------:R-:W4:Y:S04]  /*268b0*/  LDL.LU R2, [R1+0x1568] ;  /* 0x0015680001027983 */ /* 0x000f280000300800 */
[----:B------:R-:W4:Y:S04]  /*268c0*/  LDL.LU R3, [R1+0x1564] ;  /* 0x0015640001037983 */ /* 0x000f280000300800 */
[----:B------:R-:W-:Y:S04]  /*268d0*/  STL.64 [R1+0x14b8], R22 ;  /* 0x0014b81601007387 */ /* 0x000fe80000100a00 */
[----:B------:R0:W-:Y:S04]  /*268e0*/  STL.64 [R1+0x14b0], R20 ;  /* 0x0014b01401007387 */ /* 0x0001e80000100a00 */
[----:B0-----:R-:W4:Y:S01]  /*268f0*/  LDL.LU R20, [R1+0x80] ;  /* 0x0000800001147983 */ /* 0x001f220000300800 */
[----:B------:R-:W-:-:S03]  /*26900*/  MOV R21, R14 ;  /* 0x0000000e00157202 */ /* 0x000fc60000000f00 */
[----:B------:R-:W4:Y:S01]  /*26910*/  LDL.LU R14, [R1+0x1560] ;  /* 0x00156000010e7983 */ /* 0x000f220000300800 */
[----:B-----5:R-:W-:Y:S01]  /*26920*/  MOV R22, R19 ;  /* 0x0000001300167202 */ /* 0x020fe20000000f00 */
[----:B------:R-:W-:Y:S02]  /*26930*/  IMAD.MOV.U32 R23, RZ, RZ, R18 ;  /* 0x000000ffff177224 */ /* 0x000fe400078e0012 */
[----:B------:R-:W5:Y:S04]  /*26940*/  LDL.LU R19, [R1+0x155c] ;  /* 0x00155c0001137983 */ /* 0x000f680000300800 */
[----:B------:R-:W5:Y:S04]  /*26950*/  LDL.LU R18, [R1+0x1558] ;  /* 0x0015580001127983 */ /* 0x000f680000300800 */
[----:B------:R3:W-:Y:S02]  /*26960*/  STL.64 [R1+0x14d0], R22 ;  /* 0x0014d01601007387 */ /* 0x0007e40000100a00 */
[----:B---3--:R-:W-:Y:S01]  /*26970*/  MOV R23, R15 ;  /* 0x0000000f00177202 */ /* 0x008fe20000000f00 */
[----:B--2---:R-:W-:Y:S01]  /*26980*/  IMAD.MOV.U32 R22, RZ, RZ, R0 ;  /* 0x000000ffff167224 */ /* 0x004fe200078e0000 */
[----:B----4-:R0:W-:Y:S02]  /*26990*/  STL.64 [R1+0x14c8], R20 ;  /* 0x0014c81401007387 */ /* 0x0101e40000100a00 */
[----:B0-----:R-:W-:-:S02]  /*269a0*/  MOV R20, R3 ;  /* 0x0000000300147202 */ /* 0x001fc40000000f00 */
[----:B------:R-:W-:Y:S01]  /*269b0*/  MOV R21, R2 ;  /* 0x0000000200157202 */ /* 0x000fe20000000f00 */
[----:B------:R-:W2:Y:S04]  /*269c0*/  LDL.LU R3, [R1+0x1554] ;  /* 0x0015540001037983 */ /* 0x000ea80000300800 */
[----:B------:R-:W3:Y:S04]  /*269d0*/  LDL.LU R2, [R1+0x1550] ;  /* 0x0015500001027983 */ /* 0x000ee80000300800 */
[----:B------:R-:W4:Y:S04]  /*269e0*/  LDL.LU R0, [R1+0x154c] ;  /* 0x00154c0001007983 */ /* 0x000f280000300800 */
[----:B------:R-:W2:Y:S04]  /*269f0*/  LDL.LU R15, [R1+0x1548] ;  /* 0x00154800010f7983 */ /* 0x000ea80000300800 */
[----:B------:R5:W-:Y:S04]  /*26a00*/  STL.64 [R1+0x14e8], R22 ;  /* 0x0014e81601007387 */ /* 0x000be80000100a00 */
[----:B------:R0:W-:Y:S01]  /*26a10*/  STL.64 [R1+0x14e0], R20 ;  /* 0x0014e01401007387 */ /* 0x0001e20000100a00 */
[----:B-----5:R-:W-:-:S03]  /*26a20*/  IMAD.MOV.U32 R22, RZ, RZ, R19 ;  /* 0x000000ffff167224 */ /* 0x020fc600078e0013 */
[----:B0-----:R-:W5:Y:S01]  /*26a30*/  LDL.LU R20, [R1+0xa0] ;  /* 0x0000a00001147983 */ /* 0x001f620000300800 */
[----:B------:R-:W-:-:S03]  /*26a40*/  MOV R21, R18 ;  /* 0x0000001200157202 */ /* 0x000fc60000000f00 */
[----:B------:R-:W2:Y:S04]  /*26a50*/  LDL.LU R18, [R1+0x1544] ;  /* 0x0015440001127983 */ /* 0x000ea80000300800 */
[----:B------:R-:W2:Y:S01]  /*26a60*/  LDL.LU R19, [R1+0x1540] ;  /* 0x0015400001137983 */ /* 0x000ea20000300800 */
[----:B------:R-:W-:-:S03]  /*26a70*/  MOV R23, R14 ;  /* 0x0000000e00177202 */ /* 0x000fc60000000f00 */
[----:B------:R-:W4:Y:S04]  /*26a80*/  LDL.LU R14, [R1+0x153c] ;  /* 0x00153c00010e7983 */ /* 0x000f280000300800 */
[----:B------:R3:W-:Y:S02]  /*26a90*/  STL.64 [R1+0x1500], R22 ;  /* 0x0015001601007387 */ /* 0x0007e40000100a00 */
[----:B---3--:R-:W-:Y:S01]  /*26aa0*/  MOV R22, R2 ;  /* 0x0000000200167202 */ /* 0x008fe20000000f00 */
[----:B--2---:R-:W-:Y:S01]  /*26ab0*/  HMMA.16816.F32.BF16 R24, R4, R18, R24 ;  /* 0x000000120418723c */ /* 0x004fe20000041818 */
[----:B-----5:R0:W-:Y:S02]  /*26ac0*/  STL.64 [R1+0x14f8], R20 ;  /* 0x0014f81401007387 */ /* 0x0201e40000100a00 */
[----:B0-----:R-:W-:Y:S01]  /*26ad0*/  MOV R20, R15 ;  /* 0x0000000f00147202 */ /* 0x001fe20000000f00 */
[----:B----4-:R-:W-:Y:S01]  /*26ae0*/  IMAD.MOV.U32 R21, RZ, RZ, R0 ;  /* 0x000000ffff157224 */ /* 0x010fe200078e0000 */
[----:B------:R-:W2:Y:S04]  /*26af0*/  LDL.LU R15, [R1+0x1538] ;  /* 0x00153800010f7983 */ /* 0x000ea80000300800 */
[----:B------:R-:W3:Y:S04]  /*26b00*/  LDL.LU R0, [R1+0x1534] ;  /* 0x0015340001007983 */ /* 0x000ee80000300800 */
[----:B------:R-:W4:Y:S06]  /*26b10*/  LDL.LU R2, [R1+0x1530] ;  /* 0x0015300001027983 */ /* 0x000f2c0000300800 */
[----:B------:R-:W-:Y:S04]  /*26b20*/  STL.64 [R1+0x370], R24 ;  /* 0x0003701801007387 */ /* 0x000fe80000100a00 */
[----:B------:R0:W-:Y:S04]  /*26b30*/  STL.64 [R1+0x378], R26 ;  /* 0x0003781a01007387 */ /* 0x0001e80000100a00 */
[----:B0-----:R-:W2:Y:S04]  /*26b40*/  LDL.LU.64 R26, [R1+0x1528] ;  /* 0x00152800011a7983 */ /* 0x001ea80000300a00 */
[----:B------:R-:W2:Y:S01]  /*26b50*/  LDL.LU.64 R24, [R1+0x1520] ;  /* 0x0015200001187983 */ /* 0x000ea20000300a00 */
[----:B------:R-:W-:-:S02]  /*26b60*/  MOV R10, R9 ;  /* 0x00000009000a7202 */ /* 0x000fc40000000f00 */
[----:B------:R-:W-:Y:S02]  /*26b70*/  MOV R11, R8 ;  /* 0x00000008000b7202 */ /* 0x000fe40000000f00 */
[----:B------:R-:W-:Y:S02]  /*26b80*/  MOV R23, R3 ;  /* 0x0000000300177202 */ /* 0x000fe40000000f00 */
[----:B------:R-:W0:Y:S01]  /*26b90*/  LDC R3, c[0x0][0x3c4] ;  /* 0x0000f100ff037b82 */ /* 0x000e220000000800 */
[----:B--2---:R-:W-:Y:S01]  /*26ba0*/  HMMA.16816.F32.BF16 R4, R4, R14, R24 ;  /* 0x0000000e0404723c */ /* 0x004fe20000041818 */
[----:B------:R-:W2:Y:S04]  /*26bb0*/  LDL.LU.64 R26, [R1+0x1518] ;  /* 0x00151800011a7983 */ /* 0x000ea80000300a00 */
[----:B------:R-:W2:-:S14]  /*26bc0*/  LDL.LU.64 R24, [R1+0x1510] ;  /* 0x0015100001187983 */ /* 0x000e9c0000300a00 */
[----:B------:R4:W-:Y:S04]  /*26bd0*/  STL.64 [R1+0x380], R4 ;  /* 0x0003800401007387 */ /* 0x0009e80000100a00 */
[----:B------:R1:W-:Y:S01]  /*26be0*/  STL.64 [R1+0x388], R6 ;  /* 0x0003880601007387 */ /* 0x0003e20000100a00 */
[----:B----4-:R-:W-:Y:S01]  /*26bf0*/  IMAD.MOV.U32 R4, RZ, RZ, R2 ;  /* 0x000000ffff047224 */ /* 0x010fe200078e0002 */
[----:B---3--:R-:W-:Y:S02]  /*26c00*/  MOV R5, R0 ;  /* 0x0000000000057202 */ /* 0x008fe40000000f00 */
[----:B------:R-:W3:Y:S04]  /*26c10*/  LDL.LU R2, [R1+0x150c] ;  /* 0x00150c0001027983 */ /* 0x000ee80000300800 */
[----:B------:R-:W4:Y:S01]  /*26c20*/  LDL.LU R0, [R1+0x1508] ;  /* 0x0015080001007983 */ /* 0x000f220000300800 */
[----:B-1----:R-:W4:Y:S01]  /*26c30*/  LDC R6, c[0x0][0x3d4] ;  /* 0x0000f500ff067b82 */ /* 0x002f220000000800 */
[----:B--2---:R-:W-:Y:S02]  /*26c40*/  HMMA.16816.F32.BF16 R8, R24, R10, R20 ;  /* 0x0000000a1808723c */ /* 0x004fe40000041814 */
[----:B------:R-:W2:Y:S04]  /*26c50*/  LDL.LU.64 R22, [R1+0x1500] ;  /* 0x0015000001167983 */ /* 0x000ea80000300a00 */
[----:B------:R-:W2:-:S13]  /*26c60*/  LDL.LU.64 R20, [R1+0x14f8] ;  /* 0x0014f80001147983 */ /* 0x000e9a0000300a00 */
[----:B------:R-:W-:Y:S04]  /*26c70*/  STL.64 [R1+0x390], R8 ;  /* 0x0003900801007387 */ /* 0x000fe80000100a00 */
[----:B------:R1:W-:Y:S04]  /*26c80*/  STL.64 [R1+0x398], R10 ;  /* 0x0003980a01007387 */ /* 0x0003e80000100a00 */
[----:B-1----:R-:W2:Y:S02]  /*26c90*/  LDL.LU.64 R10, [R1+0x14f0] ;  /* 0x0014f000010a7983 */ /* 0x002ea40000300a00 */
        /* <DEDUP_REMOVED lines=19> */
[----:B------:R-:W2:-:S15]  /*26dd0*/  LDL.LU.64 R22, [R1+0x14a0] ;  /* 0x0014a00001167983 */ /* 0x000e9e0000300a00 */
[----:B------:R-:W-:Y:S02]  /*26de0*/  NOP ;  /* 0x0000000000007918 */ /* 0x000fe40000000000 */
[----:B------:R-:W-:Y:S04]  /*26df0*/  STL.64 [R1+0x3d0], R8 ;  /* 0x0003d00801007387 */ /* 0x000fe80000100a00 */
[----:B------:R1:W-:Y:S04]  /*26e00*/  STL.64 [R1+0x3d8], R10 ;  /* 0x0003d80a01007387 */ /* 0x0003e80000100a00 */
[----:B-1----:R-:W2:Y:S04]  /*26e10*/  LDL.LU.64 R10, [R1+0x1498] ;  /* 0x00149800010a7983 */ /* 0x002ea80000300a00 */
[----:B------:R-:W2:Y:S02]  /*26e20*/  LDL.LU.64 R8, [R1+0x1490] ;  /* 0x0014900001087983 */ /* 0x000ea40000300a00 */
[----:B--2---:R-:W-:Y:S02]  /*26e30*/  HMMA.16816.F32.BF16 R20, R24, R22, R8 ;  /* 0x000000161814723c */ /* 0x004fe40000041808 */
[----:B------:R-:W2:Y:S04]  /*26e40*/  LDL.LU.64 R10, [R1+0x1488] ;  /* 0x00148800010a7983 */ /* 0x000ea80000300a00 */
[----:B------:R-:W2:-:S13]  /*26e50*/  LDL.LU.64 R8, [R1+0x1480] ;  /* 0x0014800001087983 */ /* 0x000e9a0000300a00 */
[----:B------:R-:W-:Y:S04]  /*26e60*/  STL.64 [R1+0x3e0], R20 ;  /* 0x0003e01401007387 */ /* 0x000fe80000100a00 */
[----:B------:R1:W-:Y:S04]  /*26e70*/  STL.64 [R1+0x3e8], R22 ;  /* 0x0003e81601007387 */ /* 0x0003e80000100a00 */
[----:B-1----:R-:W5:Y:S04]  /*26e80*/  LDL.LU.64 R22, [R1+0x1478] ;  /* 0x0014780001167983 */ /* 0x002f680000300a00 */
[----:B------:R-:W5:Y:S02]  /*26e90*/  LDL.LU.64 R20, [R1+0x1470] ;  /* 0x0014700001147983 */ /* 0x000f640000300a00 */
[----:B-----5:R-:W-:-:S15]  /*26ea0*/  HMMA.16816.F32.BF16 R20, R24, R18, R20 ;  /* 0x000000121814723c */ /* 0x020fde0000041814 */
[----:B------:R-:W-:-:S04]  /*26eb0*/  NOP ;  /* 0x0000000000007918 */ /* 0x000fc80000000000 */
[----:B------:R-:W-:Y:S04]  /*26ec0*/  STL.64 [R1+0x3f0], R20 ;  /* 0x0003f01401007387 */ /* 0x000fe80000100a00 */
[----:B------:R3:W-:Y:S02]  /*26ed0*/  STL.64 [R1+0x3f8], R22 ;  /* 0x0003f81601007387 */ /* 0x0007e40000100a00 */
[----:B---3--:R-:W-:Y:S02]  /*26ee0*/  IMAD.MOV.U32 R22, RZ, RZ, R2 ;  /* 0x000000ffff167224 */ /* 0x008fe400078e0002 */
[----:B------:R-:W0:Y:S01]  /*26ef0*/  LDL.LU R2, [R1+0x1468] ;  /* 0x0014680001027983 */ /* 0x000e220000300800 */
[----:B--2---:R-:W-:Y:S03]  /*26f00*/  HMMA.16816.F32.BF16 R8, R24, R14, R8 ;  /* 0x0000000e1808723c */ /* 0x004fe60000041808 */
[----:B------:R-:W2:Y:S01]  /*26f10*/  LDL.LU R23, [R1+0x2b4] ;  /* 0x0002b40001177983 */ /* 0x000ea20000300800 */
[----:B----4-:R-:W-:-:S15]  /*26f20*/  LEA R0, R6, R0, 0x7 ;  /* 0x0000000006007211 */ /* 0x010fde00078e38ff */
[----:B------:R-:W-:Y:S04]  /*26f30*/  STL.64 [R1+0x400], R8 ;  /* 0x0004000801007387 */ /* 0x000fe80000100a00 */
[----:B------:R-:W-:Y:S04]  /*26f40*/  STL.64 [R1+0x408], R10 ;  /* 0x0004080a01007387 */ /* 0x000fe80000100a00 */
[----:B------:R-:W3:Y:S01]  /*26f50*/  LDL R6, [R1+0x2d0] ;  /* 0x0002d00001067983 */ /* 0x000ee20000100800 */
[----:B0-----:R-:W-:-:S03]  /*26f60*/  IMAD R2, R3, 0x80, R2 ;  /* 0x0000008003027824 */ /* 0x001fc600078e0202 */
[----:B------:R-:W4:Y:S04]  /*26f70*/  LDL R3, [R1+0x2c4] ;  /* 0x0002c40001037983 */ /* 0x000f280000100800 */
[----:B---3--:R0:W-:Y:S04]  /*26f80*/  STL [R1+0x528], R6 ;  /* 0x0005280601007387 */ /* 0x0081e80000100800 */
[----:B0-----:R-:W3:Y:S01]  /*26f90*/  LDL R6, [R1+0x2bc] ;  /* 0x0002bc0001067983 */ /* 0x001ee20000100800 */
[----:B------:R-:W0:Y:S03]  /*26fa0*/  S2R R13, SR_CTAID.X ;  /* 0x00000000000d7919 */ /* 0x000e260000002500 */
[----:B----4-:R1:W-:Y:S04]  /*26fb0*/  STL [R1+0x52c], R3 ;  /* 0x00052c0301007387 */ /* 0x0103e80000100800 */
[----:B-1----:R-:W4:Y:S01]  /*26fc0*/  LDL R3, [R1+0x2ac] ;  /* 0x0002ac0001037983 */ /* 0x002f220000100800 */
[----:B--2---:R-:W-:Y:S01]  /*26fd0*/  FFMA2 R4, R16.F32x2.HI_LO, R4.F32x2.HI_LO, R22.F32x2.HI_LO ;  /* 0x0000000410047249 */ /* 0x004fe20000000016 */
[----:B------:R-:W-:-:S02]  /*26fe0*/  MOV R7, R29 ;  /* 0x0000001d00077202 */ /* 0x000fc40000000f00 */
[----:B0-----:R-:W-:Y:S01]  /*26ff0*/  SHF.L.U32 R13, R13, 0x5, RZ ;  /* 0x000000050d0d7819 */ /* 0x001fe200000006ff */
[----:B------:R-:W-:-:S03]  /*27000*/  UIADD3 UR4, UPT, UPT, UR4, 0x80, URZ ;  /* 0x0000008004047890 */ /* 0x000fc6000fffe0ff */
[----:B------:R-:W-:Y:S01]  /*27010*/  IADD3 R12, PT, PT, R13, 0x20, RZ ;  /* 0x000000200d0c7810 */ /* 0x000fe20007ffe0ff */
[----:B---3--:R0:W-:Y:S02]  /*27020*/  STL [R1+0x540], R6 ;  /* 0x0005400601007387 */ /* 0x0081e40000100800 */
[----:B0-----:R-:W-:Y:S02]  /*27030*/  MOV R6, R28 ;  /* 0x0000001c00067202 */ /* 0x001fe40000000f00 */
[----:B------:R-:W-:Y:S01]  /*27040*/  ISETP.LE.AND P2, PT, R12, UR4, PT ;  /* 0x000000040c007c0c */ /* 0x000fe2000bf43270 */
[----:B----4-:R0:W-:Y:S04]  /*27050*/  STL [R1+0x544], R3 ;  /* 0x0005440301007387 */ /* 0x0101e80000100800 */
[----:B------:R0:W-:Y:S04]  /*27060*/  STL.64 [R1+0x548], R4 ;  /* 0x0005480401007387 */ /* 0x0001e80000100a00 */
[----:B------:R0:W-:Y:S04]  /*27070*/  STL.64 [R1+0x520], R6 ;  /* 0x0005200601007387 */ /* 0x0001e80000100a00 */
[----:B------:R-:W-:Y:S05]  /*27080*/  @!P2 BRA `(.L_x_1) ;  /* 0xfffffe500044a947 */ /* 0x000fea000383ffff */
.L_x_0:
[----:B0-----:R-:W2:Y:S01]  /*27090*/  LDL.LU.64 R4, [R1+0x548] ;  /* 0x0005480001047983 */ /* 0x001ea20000300a00 */
[----:B------:R-:W0:Y:S03]  /*270a0*/  LDCU.64 UR4, c[0x0][0x3e0] ;  /* 0x00007c00ff0477ac */ /* 0x000e260008000a00 */
[----:B------:R-:W3:Y:S01]  /*270b0*/  LDL.LU.64 R6, [R1+0x520] ;  /* 0x0005200001067983 */ /* 0x000ee20000300a00 */
[----:B------:R-:W1:Y:S01]  /*270c0*/  S2R R3, SR_TID.X ;  /* 0x0000000000037919 */ /* 0x000e620000002100 */
[----:B------:R-:W4:Y:S01]  /*270d0*/  S2R R2, SR_TID.X ;  /* 0x0000000000027919 */ /* 0x000f220000002100 */
[C---:B-1----:R-:W-:Y:S01]  /*270e0*/  IMAD.SHL.U32 R0, R3.reuse, 0x1000, RZ ;  /* 0x0000100003007824 */ /* 0x042fe200078e00ff */
[C---:B------:R-:W-:Y:S02]  /*270f0*/  SHF.L.U32 R29, R3.reuse, 0x4, RZ ;  /* 0x00000004031d7819 */ /* 0x040fe400000006ff */
[----:B------:R-:W-:-:S02]  /*27100*/  LOP3.LUT R8, R3, 0xff, RZ, 0xc0, !PT ;  /* 0x000000ff03087812 */ /* 0x000fc400078ec0ff */
[----:B----4-:R-:W-:Y:S02]  /*27110*/  LOP3.LUT R2, R2, 0xc0, RZ, 0xc0, !PT ;  /* 0x000000c002027812 */ /* 0x010fe400078ec0ff */
[----:B------:R-:W-:Y:S02]  /*27120*/  LOP3.LUT R0, R0, 0x6000, RZ, 0xc0, !PT ;  /* 0x0000600000007812 */ /* 0x000fe400078ec0ff */
[----:B------:R-:W-:Y:S02]  /*27130*/  SHF.R.U32.HI R2, RZ, 0x1, R2 ;  /* 0x00000001ff027819 */ /* 0x000fe40000011602 */
[----:B------:R-:W-:Y:S02]  /*27140*/  LOP3.LUT R0, R0, 0x3f0, R29, 0xf8, !PT ;  /* 0x000003f000007812 */ /* 0x000fe400078ef81d */
[----:B------:R-:W-:Y:S02]  /*27150*/  SHF.R.U32.HI R3, RZ, 0x5, R3 ;  /* 0x00000005ff037819 */ /* 0x000fe40000011603 */
[----:B------:R-:W-:-:S02]  /*27160*/  LOP3.LUT R2, R0, R2, RZ, 0x3c, !PT ;  /* 0x0000000200027212 */ /* 0x000fc400078e3cff */
[----:B------:R-:W-:Y:S01]  /*27170*/  SGXT.U32 R0, R3, 0x3 ;  /* 0x000000030300781a */ /* 0x000fe20000000000 */
[----:B------:R-:W-:Y:S01]  /*27180*/  BAR.SYNC.DEFER_BLOCKING 0x0 ;  /* 0x0000000000007b1d */ /* 0x000fe20000010000 */
[----:B------:R-:W-:-:S05]  /*27190*/  ISETP.GE.U32.AND P0, PT, R8, 0x20, PT ;  /* 0x000000200800780c */ /* 0x000fca0003f06070 */
[----:B------:R1:W-:Y:S01]  /*271a0*/  STL [R1+0x214], R2 ;  /* 0x0002140201007387 */ /* 0x0003e20000100800 */
[----:B--2---:R-:W-:Y:S02]  /*271b0*/  MOV R26, R4 ;  /* 0x00000004001a7202 */ /* 0x004fe40000000f00 */
[----:B------:R-:W-:Y:S02]  /*271c0*/  MOV R25, R5 ;  /* 0x0000000500197202 */ /* 0x000fe40000000f00 */
[----:B---3--:R-:W-:Y:S01]  /*271d0*/  MOV R28, R6 ;  /* 0x00000006001c7202 */ /* 0x008fe20000000f00 */
[----:B------:R-:W-:-:S04]  /*271e0*/  IMAD.MOV.U32 R27, RZ, RZ, R7 ;  /* 0x000000ffff1b7224 */ /* 0x000fc800078e0007 */
[----:B------:R-:W-:Y:S04]  /*271f0*/  STL [R1+0x1658], R28 ;  /* 0x0016581c01007387 */ /* 0x000fe80000100800 */
[----:B------:R2:W-:Y:S04]  /*27200*/  STL [R1+0x1634], R26 ;  /* 0x0016341a01007387 */ /* 0x0005e80000100800 */
[----:B------:R-:W-:Y:S04]  /*27210*/  STL [R1+0x1640], R25 ;  /* 0x0016401901007387 */ /* 0x000fe80000100800 */
[----:B-1----:R-:W3:Y:S01]  /*27220*/  LDL.LU R2, [R1+0x2e0] ;  /* 0x0002e00001027983 */ /* 0x002ee20000300800 */
[----:B--2---:R-:W1:Y:S03]  /*27230*/  LDC R26, c[0x0][0x3e8] ;  /* 0x0000fa00ff1a7b82 */ /* 0x004e660000000800 */
[----:B------:R-:W2:Y:S01]  /*27240*/  LDL.LU R3, [R1+0x2e4] ;  /* 0x0002e40001037983 */ /* 0x000ea20000300800 */
[----:B-1----:R-:W-:-:S03]  /*27250*/  IMAD R0, R0, R26, RZ ;  /* 0x0000001a00007224 */ /* 0x002fc600078e02ff */
[----:B---3--:R1:W-:Y:S04]  /*27260*/  STL [R1+0xa0], R2 ;  /* 0x0000a00201007387 */ /* 0x0083e80000100800 */
[----:B-1----:R-:W3:Y:S04]  /*27270*/  LDL.LU R2, [R1+0x2e8] ;  /* 0x0002e80001027983 */ /* 0x002ee80000300800 */
[----:B--2---:R1:W-:Y:S04]  /*27280*/  STL [R1+0x98], R3 ;  /* 0x0000980301007387 */ /* 0x0043e80000100800 */
[----:B------:R-:W2:Y:S04]  /*27290*/  LDL.LU R25, [R1+0x2ec] ;  /* 0x0002ec0001197983 */ /* 0x000ea80000300800 */
[----:B---3--:R3:W-:Y:S04]  /*272a0*/  STL [R1+0x90], R2 ;  /* 0x0000900201007387 */ /* 0x0087e80000100800 */
[----:B--2---:R-:W-:Y:S04]  /*272b0*/  STL [R1+0x1654], R25 ;  /* 0x0016541901007387 */ /* 0x004fe80000100800 */
[----:B-1----:R-:W2:Y:S04]  /*272c0*/  LDL.LU R3, [R1+0x2f0] ;  /* 0x0002f00001037983 */ /* 0x002ea80000300800 */
[----:B---3--:R-:W3:Y:S04]  /*272d0*/  LDL.LU R2, [R1+0x2f4] ;  /* 0x0002f40001027983 */ /* 0x008ee80000300800 */
[----:B--2---:R-:W-:Y:S04]  /*272e0*/  STL [R1+0x94], R3 ;  /* 0x0000940301007387 */ /* 0x004fe80000100800 */
[----:B-----5:R-:W2:Y:S04]  /*272f0*/  LDL.LU R24, [R1+0x2f8] ;  /* 0x0002f80001187983 */ /* 0x020ea80000300800 */
[----:B---3--:R-:W-:Y:S04]  /*27300*/  STL [R1+0x8c], R2 ;  /* 0x00008c0201007387 */ /* 0x008fe80000100800 */
[----:B--2---:R-:W-:Y:S04]  /*27310*/  STL [R1+0x165c], R24 ;  /* 0x00165c1801007387 */ /* 0x004fe80000100800 */
[----:B------:R-:W2:Y:S04]  /*27320*/  LDL.LU R23, [R1+0x2fc] ;  /* 0x0002fc0001177983 */ /* 0x000ea80000300800 */
[----:B--2---:R-:W-:Y:S04]  /*27330*/  STL [R1+0x1660], R23 ;  /* 0x0016601701007387 */ /* 0x004fe80000100800 */
[----:B------:R-:W2:Y:S01]  /*27340*/  LDL.LU R22, [R1+0x330] ;  /* 0x0003300001167983 */ /* 0x000ea20000300800 */
[----:B------:R-:W-:-:S03]  /*27350*/  IMAD R0, R26, 0x8, R0 ;  /* 0x000000081a007824 */ /* 0x000fc600078e0200 */
[----:B--2---:R-:W-:Y:S04]  /*27360*/  STL [R1+0x163c], R22 ;  /* 0x00163c1601007387 */ /* 0x004fe80000100800 */
[----:B------:R-:W2:Y:S01]  /*27370*/  LDL.LU R21, [R1+0x334] ;  /* 0x0003340001157983 */ /* 0x000ea20000300800 */
[----:B------:R-:W-:-:S05]  /*27380*/  LEA R0, R26, R0, 0x3 ;  /* 0x000000001a007211 */ /* 0x000fca00078e18ff */
[----:B------:R1:W-:Y:S04]  /*27390*/  STL [R1+0x160], R0 ;  /* 0x0001600001007387 */ /* 0x0003e80000100800 */
[----:B--2---:R-:W-:Y:S04]  /*273a0*/  STL [R1+0x1644], R21 ;  /* 0x0016441501007387 */ /* 0x004fe80000100800 */
[----:B------:R-:W2:Y:S04]  /*273b0*/  LDL.LU R20, [R1+0x338] ;  /* 0x0003380001147983 */ /* 0x000ea80000300800 */
[----:B------:R-:W3:Y:S04]  /*273c0*/  LDL.LU R19, [R1+0x33c] ;  /* 0x00033c0001137983 */ /* 0x000ee80000300800 */
[----:B------:R-:W4:Y:S01]  /*273d0*/  LDL.LU R18, [R1+0x340] ;  /* 0x0003400001127983 */ /* 0x000f220000300800 */
[----:B-1----:R-:W-:-:S03]  /*273e0*/  LEA R0, R26, R0, 0x3 ;  /* 0x000000001a007211 */ /* 0x002fc600078e18ff */
[----:B----4-:R-:W-:Y:S04]  /*273f0*/  STL [R1+0x1648], R18 ;  /* 0x0016481201007387 */ /* 0x010fe80000100800 */
[----:B------:R-:W4:Y:S04]  /*27400*/  LDL.LU R17, [R1+0x344] ;  /* 0x0003440001117983 */ /* 0x000f280000300800 */
[----:B------:R1:W-:Y:S04]  /*27410*/  STL [R1+0x15c], R0 ;  /* 0x00015c0001007387 */ /* 0x0003e80000100800 */
[----:B----4-:R-:W-:Y:S04]  /*27420*/  STL [R1+0x164c], R17 ;  /* 0x00164c1101007387 */ /* 0x010fe80000100800 */
[----:B------:R-:W4:Y:S04]  /*27430*/  LDL.LU R16, [R1+0x348] ;  /* 0x0003480001107983 */ /* 0x000f280000300800 */
[----:B------:R-:W2:Y:S04]  /*27440*/  LDL.LU R15, [R1+0x34c] ;  /* 0x00034c00010f7983 */ /* 0x000ea80000300800 */
[----:B------:R-:W2:Y:S01]  /*27450*/  LDL.LU R14, [R1+0x350] ;  /* 0x00035000010e7983 */ /* 0x000ea20000300800 */
[----:B-1----:R-:W-:-:S03]  /*27460*/  IMAD R0, R26, 0x8, R0 ;  /* 0x000000081a007824 */ /* 0x002fc600078e0200 */
[----:B--2---:R-:W-:Y:S04]  /*27470*/  STL [R1+0x1650], R14 ;  /* 0x0016500e01007387 */ /* 0x004fe80000100800 */
[----:B------:R-:W2:Y:S04]  /*27480*/  LDL.LU R13, [R1+0x354] ;  /* 0x00035400010d7983 */ /* 0x000ea80000300800 */
[----:B------:R1:W-:Y:S04]  /*27490*/  STL [R1+0x168], R0 ;  /* 0x0001680001007387 */ /* 0x0003e80000100800 */
[----:B------:R-:W2:Y:S04]  /*274a0*/  LDL.LU R12, [R1+0x358] ;  /* 0x00035800010c7983 */ /* 0x000ea80000300800 */
[----:B------:R-:W2:Y:S01]  /*274b0*/  LDL.LU R11, [R1+0x35c] ;  /* 0x00035c00010b7983 */ /* 0x000ea20000300800 */
[----:B-1----:R-:W-:-:S03]  /*274c0*/  LEA R0, R26, R0, 0x3 ;  /* 0x000000001a007211 */ /* 0x002fc600078e18ff */
[----:B------:R-:W2:Y:S04]  /*274d0*/  LDL.LU R10, [R1+0x360] ;  /* 0x00036000010a7983 */ /* 0x000ea80000300800 */
[----:B------:R-:W2:Y:S04]  /*274e0*/  LDL.LU R9, [R1+0x364] ;  /* 0x0003640001097983 */ /* 0x000ea80000300800 */
[----:B------:R-:W2:Y:S04]  /*274f0*/  LDL.LU R8, [R1+0x368] ;  /* 0x0003680001087983 */ /* 0x000ea80000300800 */
[----:B------:R1:W-:Y:S04]  /*27500*/  STL [R1+0x144], R0 ;  /* 0x0001440001007387 */ /* 0x0003e80000100800 */
[----:B------:R-:W2:Y:S04]  /*27510*/  LDL.LU R7, [R1+0x36c] ;  /* 0x00036c0001077983 */ /* 0x000ea80000300800 */
[----:B------:R-:W2:Y:S01]  /*27520*/  LDL.LU R6, [R1+0x370] ;  /* 0x0003700001067983 */ /* 0x000ea20000300800 */
[----:B-1----:R-:W-:-:S03]  /*27530*/  LEA R0, R26, R0, 0x3 ;  /* 0x000000001a007211 */ /* 0x002fc600078e18ff */
[----:B------:R-:W2:Y:S02]  /*27540*/  LDL.LU R5, [R1+0x374] ;  /* 0x0003740001057983 */ /* 0x000ea40000300800 */
[C---:B------:R-:W-:Y:S02]  /*27550*/  IMAD R18, R26.reuse, 0x8, R0 ;  /* 0x000000081a127824 */ /* 0x040fe400078e0200 */
[----:B------:R-:W2:Y:S04]  /*27560*/  LDL.LU R4, [R1+0x378] ;  /* 0x0003780001047983 */ /* 0x000ea80000300800 */
[----:B------:R1:W-:Y:S04]  /*27570*/  STL [R1+0x13c], R0 ;  /* 0x00013c0001007387 */ /* 0x0003e80000100800 */
[----:B------:R-:W2:Y:S04]  /*27580*/  LDL.LU R3, [R1+0x37c] ;  /* 0x00037c0001037983 */ /* 0x000ea80000300800 */
[----:B------:R-:W2:Y:S04]  /*27590*/  LDL.LU R2, [R1+0x380] ;  /* 0x0003800001027983 */ /* 0x000ea80000300800 */
[----:B-1----:R-:W2:Y:S04]  /*275a0*/  LDL.LU R0, [R1+0x384] ;  /* 0x0003840001007983 */ /* 0x002ea80000300800 */
[----:B------:R-:W2:Y:S04]  /*275b0*/  LDL.LU R17, [R1+0x388] ;  /* 0x0003880001117983 */ /* 0x000ea80000300800 */
[----:B------:R1:W-:Y:S04]  /*275c0*/  STL [R1+0x138], R18 ;  /* 0x0001381201007387 */ /* 0x0003e80000100800 */
[----:B------:R-:W2:Y:S04]  /*275d0*/  LDL.LU R14, [R1+0x38c] ;  /* 0x00038c00010e7983 */ /* 0x000ea80000300800 */
[----:B------:R-:W2:Y:S04]  /*275e0*/  LDL.LU R21, [R1+0x390] ;  /* 0x0003900001157983 */ /* 0x000ea80000300800 */
[----:B------:R-:W3:Y:S01]  /*275f0*/  LDL.LU R22, [R1+0x394] ;  /* 0x0003940001167983 */ /* 0x000ee20000300800 */
[----:B-1----:R-:W-:-:S03]  /*27600*/  LEA R18, R26, R18, 0x3 ;  /* 0x000000121a127211 */ /* 0x002fc600078e18ff */
[----:B--2---:R1:W-:Y:S04]  /*27610*/  STL [R1+0x8], R21 ;  /* 0x0000081501007387 */ /* 0x0043e80000100800 */
[----:B-1----:R-:W2:Y:S04]  /*27620*/  LDL.LU R21, [R1+0x398] ;  /* 0x0003980001157983 */ /* 0x002ea80000300800 */
[----:B---3--:R1:W-:Y:S04]  /*27630*/  STL [R1+0xc], R22 ;  /* 0x00000c1601007387 */ /* 0x0083e80000100800 */
[----:B------:R-:W-:Y:S04]  /*27640*/  STL [R1+0x134], R18 ;  /* 0x0001341201007387 */ /* 0x000fe80000100800 */
[----:B-1----:R-:W3:Y:S04]  /*27650*/  LDL.LU R22, [R1+0x39c] ;  /* 0x00039c0001167983 */ /* 0x002ee80000300800 */
[----:B--2---:R1:W-:Y:S04]  /*27660*/  STL [R1+0x10], R21 ;  /* 0x0000101501007387 */ /* 0x0043e80000100800 */
[----:B-1----:R-:W2:Y:S04]  /*27670*/  LDL.LU R21, [R1+0x3a0] ;  /* 0x0003a00001157983 */ /* 0x002ea80000300800 */
[----:B---3--:R1:W-:Y:S04]  /*27680*/  STL [R1+0x14], R22 ;  /* 0x0000141601007387 */ /* 0x0083e80000100800 */
[----:B-1----:R-:W3:Y:S01]  /*27690*/  LDL.LU R22, [R1+0x3a4] ;  /* 0x0003a40001167983 */ /* 0x002ee20000300800 */
[----:B------:R-:W-:-:S03]  /*276a0*/  LEA R18, R26, R18, 0x3 ;  /* 0x000000121a127211 */ /* 0x000fc600078e18ff */
        /* <DEDUP_REMOVED lines=9> */
[----:B------:R-:W-:-:S03]  /*27740*/  IMAD R18, R26, 0x8, R18 ;  /* 0x000000081a127824 */ /* 0x000fc600078e0212 */
        /* <DEDUP_REMOVED lines=31> */
[----:B------:R-:W-:Y:S04]  /*27940*/  STL [R1+0x114], R18 ;  /* 0x0001141201007387 */ /* 0x000fe80000100800 */
[----:B-1----:R-:W2:Y:S04]  /*27950*/  LDL.LU R21, [R1+0x3e8] ;  /* 0x0003e80001157983 */ /* 0x002ea80000300800 */
[----:B---3--:R1:W-:Y:S04]  /*27960*/  STL [R1+0x5c], R22 ;  /* 0x00005c1601007387 */ /* 0x0083e80000100800 */
[----:B-1----:R-:W3:Y:S04]  /*27970*/  LDL.LU R22, [R1+0x3ec] ;  /* 0x0003ec0001167983 */ /* 0x002ee80000300800 */
[----:B--2---:R-:W-:Y:S04]  /*27980*/  STL [R1+0x60], R21 ;  /* 0x0000601501007387 */ /* 0x004fe80000100800 */
[----:B---3--:R1:W-:Y:S04]  /*27990*/  STL [R1+0x64], R22 ;  /* 0x0000641601007387 */ /* 0x0083e80000100800 */
[----:B-1----:R-:W2:Y:S04]  /*279a0*/  LDL.LU R22, [R1+0x3f0] ;  /* 0x0003f00001167983 */ /* 0x002ea80000300800 */
[----:B------:R-:W3:Y:S01]  /*279b0*/  LDL.LU R23, [R1+0x3f4] ;  /* 0x0003f40001177983 */ /* 0x000ee20000300800 */
[----:B------:R-:W-:Y:S01]  /*279c0*/  LEA R18, R26, R18, 0x3 ;  /* 0x000000121a127211 */ /* 0x000fe200078e18ff */
[----:B------:R-:W1:Y:S02]  /*279d0*/  S2R R28, SR_TID.X ;  /* 0x00000000001c7919 */ /* 0x000e640000002100 */
[----:B--2---:R2:W-:Y:S04]  /*279e0*/  STL [R1+0x68], R22 ;  /* 0x0000681601007387 */ /* 0x0045e80000100800 */
[----:B--2---:R-:W2:Y:S04]  /*279f0*/  LDL.LU R22, [R1+0x3f8] ;  /* 0x0003f80001167983 */ /* 0x004ea80000300800 */
[----:B---3--:R3:W-:Y:S04]  /*27a00*/  STL [R1+0x6c], R23 ;  /* 0x00006c1701007387 */ /* 0x0087e80000100800 */
[----:B------:R0:W-:Y:S04]  /*27a10*/  STL [R1+0x110], R18 ;  /* 0x0001101201007387 */ /* 0x0001e80000100800 */
[----:B---3--:R-:W3:Y:S01]  /*27a20*/  LDL.LU R23, [R1+0x3fc] ;  /* 0x0003fc0001177983 */ /* 0x008ee20000300800 */
[----:B-1----:R-:W-:-:S02]  /*27a30*/  LOP3.LUT R21, R28, 0x1c, RZ, 0xc0, !PT ;  /* 0x0000001c1c157812 */ /* 0x002fc400078ec0ff */
[----:B0-----:R-:W-:-:S03]  /*27a40*/  LEA R18, R26, R18, 0x3 ;  /* 0x000000121a127211 */ /* 0x001fc600078e18ff */
[----:B------:R-:W-:Y:S01]  /*27a50*/  IMAD.SHL.U32 R21, R21, 0x4, RZ ;  /* 0x0000000415157824 */ /* 0x000fe200078e00ff */
[C---:B------:R-:W-:Y:S01]  /*27a60*/  LOP3.LUT R25, R28.reuse, 0x18, RZ, 0xc0, !PT ;  /* 0x000000181c197812 */ /* 0x040fe200078ec0ff */
[----:B--2---:R0:W-:Y:S02]  /*27a70*/  STL [R1+0x70], R22 ;  /* 0x0000701601007387 */ /* 0x0041e40000100800 */
[----:B0-----:R-:W-:Y:S02]  /*27a80*/  SHF.L.U32 R22, R28, 0x5, RZ ;  /* 0x000000051c167819 */ /* 0x001fe400000006ff */
[----:B---3--:R0:W-:Y:S04]  /*27a90*/  STL [R1+0x74], R23 ;  /* 0x0000741701007387 */ /* 0x0081e80000100800 */
[----:B------:R1:W-:Y:S01]  /*27aa0*/  STL [R1+0x108], R18 ;  /* 0x0001081201007387 */ /* 0x0003e20000100800 */
[----:B0-----:R-:W-:-:S02]  /*27ab0*/  LOP3.LUT R23, R29, 0x70, RZ, 0xc0, !PT ;  /* 0x000000701d177812 */ /* 0x001fc400078ec0ff */
[----:B------:R-:W-:Y:S02]  /*27ac0*/  LOP3.LUT R29, R21, 0x1c60, R22, 0x78, !PT ;  /* 0x00001c60151d7812 */ /* 0x000fe400078e7816 */
[----:B------:R-:W-:Y:S01]  /*27ad0*/  LEA R22, R26, R18, 0x3 ;  /* 0x000000121a167211 */ /* 0x000fe200078e18ff */
[----:B------:R-:W2:Y:S04]  /*27ae0*/  LDL.LU R21, [R1+0x400] ;  /* 0x0004000001157983 */ /* 0x000ea80000300800 */
[----:B-1----:R-:W3:Y:S04]  /*27af0*/  LDL.LU R18, [R1+0x404] ;  /* 0x0004040001127983 */ /* 0x002ee80000300800 */
[----:B------:R-:W-:Y:S04]  /*27b00*/  STL [R1+0x10c], R22 ;  /* 0x00010c1601007387 */ /* 0x000fe80000100800 */
[----:B------:R-:W2:Y:S01]  /*27b10*/  LDL.LU R28, [R1+0x408] ;  /* 0x00040800011c7983 */ /* 0x000ea20000300800 */
[----:B------:R-:W-:-:S03]  /*27b20*/  LEA R24, R25, UR6, 0xa ;  /* 0x0000000619187c11 */ /* 0x000fc6000f8e50ff */
[----:B--2---:R0:W-:Y:S02]  /*27b30*/  STL [R1+0x78], R28 ;  /* 0x0000781c01007387 */ /* 0x0041e40000100800 */
[----:B0-----:R-:W-:Y:S02]  /*27b40*/  VIADD R28, R23, UR6 ;  /* 0x00000006171c7c36 */ /* 0x001fe40008000000 */
[----:B------:R-:W2:Y:S01]  /*27b50*/  LDL.LU R23, [R1+0x40c] ;  /* 0x00040c0001177983 */ /* 0x000ea20000300800 */
[----:B------:R-:W-:Y:S02]  /*27b60*/  IADD3 R29, PT, PT, R29, R24, RZ ;  /* 0x000000181d1d7210 */ /* 0x000fe40007ffe0ff */
[----:B------:R-:W-:Y:S02]  /*27b70*/  LEA.HI R25, R25, R28, RZ, 0x1f ;  /* 0x0000001c19197211 */ /* 0x000fe400078ff8ff */
[----:B------:R-:W-:Y:S02]  /*27b80*/  FSETP.GEU.AND P2, PT, R27, 1.175494350822287508e-38, PT ;  /* 0x008000001b00780b */ /* 0x000fe40003f4e000 */
[----:B------:R-:W-:-:S02]  /*27b90*/  LEA R22, R26, R22, 0x3 ;  /* 0x000000161a167211 */ /* 0x000fc400078e18ff */
[C---:B------:R-:W-:Y:S02]  /*27ba0*/  FSETP.GT.AND P1, PT, |R27|.reuse, 8.50705917302346158658e+37, PT ;  /* 0x7e8000001b00780b */ /* 0x040fe40003f24200 */
[C---:B------:R-:W-:Y:S01]  /*27bb0*/  FSETP.GEU.AND P4, PT, |R27|.reuse, 1.175494350822287508e-38, PT ;  /* 0x008000001b00780b */ /* 0x040fe20003f8e200 */
[----:B--2---:R0:W-:Y:S04]  /*27bc0*/  STL [R1+0x7c], R23 ;  /* 0x00007c1701007387 */ /* 0x0041e80000100800 */
[----:B0-----:R-:W2:Y:S04]  /*27bd0*/  LDL.LU R23, [R1+0x1660] ;  /* 0x0016600001177983 */ /* 0x001ea80000300800 */
[----:B------:R-:W2:Y:S04]  /*27be0*/  LDL.LU R24, [R1+0x165c] ;  /* 0x00165c0001187983 */ /* 0x000ea80000300800 */
[----:B------:R0:W-:Y:S04]  /*27bf0*/  STL [R1+0x15e8], R29 ;  /* 0x0015e81d01007387 */ /* 0x0001e80000100800 */
[----:B0-----:R-:W2:Y:S04]  /*27c00*/  LDL.LU R29, [R1+0x90] ;  /* 0x00009000011d7983 */ /* 0x001ea80000300800 */
[----:B------:R-:W2:Y:S04]  /*27c10*/  LDL.LU R28, [R1+0x1658] ;  /* 0x00165800011c7983 */ /* 0x000ea80000300800 */
[----:B------:R0:W-:Y:S02]  /*27c20*/  STL [R1+0x234], R25 ;  /* 0x0002341901007387 */ /* 0x0001e40000100800 */
[----:B0-----:R-:W-:-:S02]  /*27c30*/  FMUL R25, R27, 8388608 ;  /* 0x4b0000001b197820 */ /* 0x001fc40000400000 */
[----:B------:R-:W-:Y:S03]  /*27c40*/  STL [R1+0x100], R22 ;  /* 0x0001001601007387 */ /* 0x000fe60000100800 */
[----:B------:R-:W-:-:S05]  /*27c50*/  FSEL R25, R25, R27, !P2 ;  /* 0x0000001b19197208 */ /* 0x000fca0005000000 */
[----:B------:R0:W-:Y:S04]  /*27c60*/  STL [R1+0x9c], R25 ;  /* 0x00009c1901007387 */ /* 0x0001e80000100800 */
[----:B0-----:R-:W2:Y:S01]  /*27c70*/  LDL.LU R25, [R1+0x1654] ;  /* 0x0016540001197983 */ /* 0x001ea20000300800 */
[----:B------:R-:W-:-:S04]  /*27c80*/  @P1 FMUL R27, R27, 0.25 ;  /* 0x3e8000001b1b1820 */ /* 0x000fc80000400000 */
[----:B------:R-:W-:-:S06]  /*27c90*/  @!P4 FMUL R27, R27, 16777216 ;  /* 0x4b8000001b1bc820 */ /* 0x000fcc0000400000 */
[----:B------:R-:W0:Y:S01]  /*27ca0*/  MUFU.RCP R27, R27 ;  /* 0x0000001b001b7308 */ /* 0x000e220000001000 */
[----:B------:R-:W-:Y:S01]  /*27cb0*/  @P1 FMUL R14, R14, 0.25 ;  /* 0x3e8000000e0e1820 */ /* 0x000fe20000400000 */
[----:B------:R-:W-:Y:S01]  /*27cc0*/  @P1 FMUL R17, R17, 0.25 ;  /* 0x3e80000011111820 */ /* 0x000fe20000400000 */
[----:B------:R-:W-:Y:S02]  /*27cd0*/  @P1 FMUL R3, R3, 0.25 ;  /* 0x3e80000003031820 */ /* 0x000fe40000400000 */
[----:B------:R-:W-:Y:S01]  /*27ce0*/  @!P4 FMUL R14, R14, 16777216 ;  /* 0x4b8000000e0ec820 */ /* 0x000fe20000400000 */
[----:B------:R-:W-:Y:S01]  /*27cf0*/  @!P4 FMUL R17, R17, 16777216 ;  /* 0x4b8000001111c820 */ /* 0x000fe20000400000 */
[----:B------:R-:W-:Y:S02]  /*27d00*/  IMAD R22, R26, 0x8, R22 ;  /* 0x000000081a167824 */ /* 0x000fe400078e0216 */
[----:B------:R-:W-:Y:S01]  /*27d10*/  @P1 FMUL R4, R4, 0.25 ;  /* 0x3e80000004041820 */ /* 0x000fe20000400000 */
[----:B------:R-:W-:Y:S01]  /*27d20*/  @!P4 FMUL R3, R3, 16777216 ;  /* 0x4b8000000303c820 */ /* 0x000fe20000400000 */
[----:B------:R-:W-:-:S02]  /*27d30*/  @P1 FMUL R7, R7, 0.25 ;  /* 0x3e80000007071820 */ /* 0x000fc40000400000 */
[----:B------:R-:W-:Y:S01]  /*27d40*/  @!P4 FMUL R4, R4, 16777216 ;  /* 0x4b8000000404c820 */ /* 0x000fe20000400000 */
[----:B------:R-:W-:Y:S01]  /*27d50*/  STL [R1+0x104], R22 ;  /* 0x0001041601007387 */ /* 0x000fe20000100800 */
[C---:B0-----:R-:W-:Y:S01]  /*27d60*/  FMUL R14, R27.reuse, R14 ;  /* 0x0000000e1b0e7220 */ /* 0x041fe20000400000 */
[C---:B------:R-:W-:Y:S01]  /*27d70*/  FMUL R17, R27.reuse, R17 ;  /* 0x000000111b117220 */ /* 0x040fe20000400000 */
[----:B------:R-:W-:Y:S01]  /*27d80*/  FMUL R3, R27, R3 ;  /* 0x000000031b037220 */ /* 0x000fe20000400000 */
[----:B------:R-:W-:Y:S01]  /*27d90*/  @P1 FMUL R8, R8, 0.25 ;  /* 0x3e80000008081820 */ /* 0x000fe20000400000 */
[----:B------:R-:W-:Y:S01]  /*27da0*/  @!P4 FMUL R7, R7, 16777216 ;  /* 0x4b8000000707c820 */ /* 0x000fe20000400000 */
[----:B------:R0:W-:Y:S01]  /*27db0*/  STL [R1+0x14c], R14 ;  /* 0x00014c0e01007387 */ /* 0x0001e20000100800 */
[----:B------:R-:W-:Y:S01]  /*27dc0*/  FMUL R4, R27, R4 ;  /* 0x000000041b047220 */ /* 0x000fe20000400000 */
[----:B------:R-:W-:Y:S01]  /*27dd0*/  @P1 FMUL R11, R11, 0.25 ;  /* 0x3e8000000b0b1820 */ /* 0x000fe20000400000 */
[----:B------:R-:W-:Y:S01]  /*27de0*/  @P1 FMUL R12, R12, 0.25 ;  /* 0x3e8000000c0c1820 */ /* 0x000fe20000400000 */
[----:B------:R-:W-:Y:S01]  /*27df0*/  @!P4 FMUL R8, R8, 16777216 ;  /* 0x4b8000000808c820 */ /* 0x000fe20000400000 */
[----:B------:R-:W-:Y:S01]  /*27e00*/  FMUL R7, R27, R7 ;  /* 0x000000071b077220 */ /* 0x000fe20000400000 */
[----:B0-----:R-:W2:Y:S04]  /*27e10*/  LDL.LU R14, [R1+0x1650] ;  /* 0x00165000010e7983 */ /* 0x001ea80000300800 */
[----:B------:R0:W-:Y:S01]  /*27e20*/  STL [R1+0x120], R17 ;  /* 0x0001201101007387 */ /* 0x0001e20000100800 */
[----:B------:R-:W-:Y:S01]  /*27e30*/  @P1 FMUL R15, R15, 0.25 ;  /* 0x3e8000000f0f1820 */ /* 0x000fe20000400000 */
[----:B------:R-:W-:Y:S01]  /*27e40*/  @!P4 FMUL R11, R11, 16777216 ;  /* 0x4b8000000b0bc820 */ /* 0x000fe20000400000 */
[----:B----4-:R-:W-:Y:S01]  /*27e50*/  @P1 FMUL R16, R16, 0.25 ;  /* 0x3e80000010101820 */ /* 0x010fe20000400000 */
[----:B------:R-:W-:Y:S01]  /*27e60*/  @!P4 FMUL R12, R12, 16777216 ;  /* 0x4b8000000c0cc820 */ /* 0x000fe20000400000 */
[----:B0-----:R-:W4:Y:S04]  /*27e70*/  LDL.LU R17, [R1+0x164c] ;  /* 0x00164c0001117983 */ /* 0x001f280000300800 */
[----:B------:R3:W-:Y:S01]  /*27e80*/  STL [R1+0x148], R3 ;  /* 0x0001480301007387 */ /* 0x0007e20000100800 */
[----:B------:R-:W-:Y:S01]  /*27e90*/  FMUL R8, R27, R8 ;  /* 0x000000081b087220 */ /* 0x000fe20000400000 */
[----:B------:R-:W-:Y:S01]  /*27ea0*/  @!P4 FMUL R15, R15, 16777216 ;  /* 0x4b8000000f0fc820 */ /* 0x000fe20000400000 */
[----:B---3--:R-:W-:-:S02]  /*27eb0*/  MOV R3, R18 ;  /* 0x0000001200037202 */ /* 0x008fc40000000f00 */
[----:B------:R-:W3:Y:S04]  /*27ec0*/  LDL.LU R18, [R1+0x1648] ;  /* 0x0016480001127983 */ /* 0x000ee80000300800 */
[----:B------:R0:W-:Y:S01]  /*27ed0*/  STL [R1+0xf8], R4 ;  /* 0x0000f80401007387 */ /* 0x0001e20000100800 */
[----:B------:R-:W-:Y:S01]  /*27ee0*/  @!P4 FMUL R16, R16, 16777216 ;  /* 0x4b8000001010c820 */ /* 0x000fe20000400000 */
[----:B------:R-:W-:Y:S01]  /*27ef0*/  @P1 FMUL R19, R19, 0.25 ;  /* 0x3e80000013131820 */ /* 0x000fe20000400000 */
[----:B------:R-:W-:Y:S01]  /*27f00*/  @P1 FMUL R20, R20, 0.25 ;  /* 0x3e80000014141820 */ /* 0x000fe20000400000 */
[----:B0-----:R-:W-:Y:S02]  /*27f10*/  MOV R4, R21 ;  /* 0x0000001500047202 */ /* 0x001fe40000000f00 */
[----:B------:R-:W3:Y:S04]  /*27f20*/  LDL.LU R21, [R1+0x1644] ;  /* 0x0016440001157983 */ /* 0x000ee80000300800 */
[----:B------:R0:W-:Y:S04]  /*27f30*/  STL [R1+0x140], R7 ;  /* 0x0001400701007387 */ /* 0x0001e80000100800 */
[----:B------:R1:W-:Y:S01]  /*27f40*/  STL [R1+0xd4], R8 ;  /* 0x0000d40801007387 */ /* 0x0003e20000100800 */
[C---:B0-----:R-:W-:Y:S01]  /*27f50*/  FMUL R7, R27.reuse, R11 ;  /* 0x0000000b1b077220 */ /* 0x041fe20000400000 */
[C---:B------:R-:W-:Y:S01]  /*27f60*/  FMUL R11, R27.reuse, R12 ;  /* 0x0000000c1b0b7220 */ /* 0x040fe20000400000 */
[----:B-1----:R-:W-:-:S03]  /*27f70*/  FMUL R8, R27, R15 ;  /* 0x0000000f1b087220 */ /* 0x002fc60000400000 */
[----:B------:R0:W-:Y:S01]  /*27f80*/  STL [R1+0x118], R7 ;  /* 0x0001180701007387 */ /* 0x0001e20000100800 */
[----:B------:R-:W-:Y:S01]  /*27f90*/  @!P4 FMUL R19, R19, 16777216 ;  /* 0x4b8000001313c820 */ /* 0x000fe20000400000 */
[----:B------:R-:W-:Y:S02]  /*27fa0*/  @!P4 FMUL R20, R20, 16777216 ;  /* 0x4b8000001414c820 */ /* 0x000fe40000400000 */
[----:B------:R1:W-:Y:S04]  /*27fb0*/  STL [R1+0xcc], R11 ;  /* 0x0000cc0b01007387 */ /* 0x0003e80000100800 */
[----:B------:R-:W3:Y:S01]  /*27fc0*/  LDL.LU R12, [R1+0x8c] ;  /* 0x00008c00010c7983 */ /* 0x000ee20000300800 */
[----:B0-----:R-:W-:-:S03]  /*27fd0*/  FMUL R7, R27, R16 ;  /* 0x000000101b077220 */ /* 0x001fc60000400000 */
[----:B------:R0:W-:Y:S04]  /*27fe0*/  STL [R1+0xf4], R8 ;  /* 0x0000f40801007387 */ /* 0x0001e80000100800 */
[----:B-1----:R-:W3:Y:S04]  /*27ff0*/  LDL.LU R11, [R1+0x94] ;  /* 0x00009400010b7983 */ /* 0x002ee80000300800 */
[----:B------:R1:W-:Y:S01]  /*28000*/  STL [R1+0xc4], R7 ;  /* 0x0000c40701007387 */ /* 0x0003e20000100800 */
[C---:B0-----:R-:W-:Y:S01]  /*28010*/  FMUL R8, R27.reuse, R19 ;  /* 0x000000131b087220 */ /* 0x041fe20000400000 */
[----:B-1----:R-:W-:-:S02]  /*28020*/  FMUL R7, R27, R20 ;  /* 0x000000141b077220 */ /* 0x002fc40000400000 */
[----:B------:R-:W3:Y:S04]  /*28030*/  LDL.LU R20, [R1+0x98] ;  /* 0x0000980001147983 */ /* 0x000ee80000300800 */
[----:B------:R-:W-:Y:S04]  /*28040*/  STL [R1+0xe8], R8 ;  /* 0x0000e80801007387 */ /* 0x000fe80000100800 */
[----:B------:R0:W-:Y:S01]  /*28050*/  STL [R1+0xc0], R7 ;  /* 0x0000c00701007387 */ /* 0x0001e20000100800 */
[----:B--2---:R-:W-:-:S04]  /*28060*/  @P1 FMUL R23, R23, 0.25 ;  /* 0x3e80000017171820 */ /* 0x004fc80000400000 */
[----:B------:R-:W-:-:S04]  /*28070*/  @!P4 FMUL R23, R23, 16777216 ;  /* 0x4b8000001717c820 */ /* 0x000fc80000400000 */
[----:B------:R-:W-:-:S05]  /*28080*/  FMUL R15, R27, R23 ;  /* 0x000000171b0f7220 */ /* 0x000fca0000400000 */
[----:B------:R-:W-:Y:S01]  /*28090*/  STL [R1+0xd0], R15 ;  /* 0x0000d00f01007387 */ /* 0x000fe20000100800 */
[----:B------:R-:W-:-:S04]  /*280a0*/  @P1 FMUL R25, R25, 0.25 ;  /* 0x3e80000019191820 */ /* 0x000fc80000400000 */
[----:B------:R-:W-:-:S04]  /*280b0*/  @!P4 FMUL R25, R25, 16777216 ;  /* 0x4b8000001919c820 */ /* 0x000fc80000400000 */
[----:B0-----:R-:W-:Y:S02]  /*280c0*/  FMUL R7, R27, R25 ;  /* 0x000000191b077220 */ /* 0x001fe40000400000 */
[----:B------:R-:W2:Y:S01]  /*280d0*/  LDL.LU R25, [R1+0x1640] ;  /* 0x0016400001197983 */ /* 0x000ea20000300800 */
[----:B------:R-:W-:Y:S01]  /*280e0*/  @P1 FMUL R24, R24, 0.25 ;  /* 0x3e80000018181820 */ /* 0x000fe20000400000 */
[----:B------:R-:W-:-:S03]  /*280f0*/  @P1 FMUL R29, R29, 0.25 ;  /* 0x3e8000001d1d1820 */ /* 0x000fc60000400000 */
[----:B------:R-:W-:Y:S01]  /*28100*/  @!P4 FMUL R24, R24, 16777216 ;  /* 0x4b8000001818c820 */ /* 0x000fe20000400000 */
[----:B------:R-:W-:-:S03]  /*28110*/  @!P4 FMUL R29, R29, 16777216 ;  /* 0x4b8000001d1dc820 */ /* 0x000fc60000400000 */
[C---:B------:R-:W-:Y:S01]  /*28120*/  FMUL R8, R27.reuse, R24 ;  /* 0x000000181b087220 */ /* 0x040fe20000400000 */
[----:B------:R-:W-:Y:S01]  /*28130*/  FMUL R29, R27, R29 ;  /* 0x0000001d1b1d7220 */ /* 0x000fe20000400000 */
[----:B------:R-:W-:-:S03]  /*28140*/  IMAD R26, R26, 0x8, R22 ;  /* 0x000000081a1a7824 */ /* 0x000fc600078e0216 */
[----:B------:R-:W-:Y:S01]  /*28150*/  STL [R1+0xb0], R8 ;  /* 0x0000b00801007387 */ /* 0x000fe20000100800 */
[----:B------:R-:W-:-:S03]  /*28160*/  MOV R16, R3 ;  /* 0x0000000300107202 */ /* 0x000fc60000000f00 */
[----:B------:R-:W-:Y:S04]  /*28170*/  STL [R1+0x1600], R29 ;  /* 0x0016001d01007387 */ /* 0x000fe80000100800 */
[----:B------:R-:W-:Y:S04]  /*28180*/  STL [R1+0xc8], R7 ;  /* 0x0000c80701007387 */ /* 0x000fe80000100800 */
[----:B------:R-:W3:Y:S04]  /*28190*/  LDL.LU R22, [R1+0x163c] ;  /* 0x00163c0001167983 */ /* 0x000ee80000300800 */
[----:B------:R-:W3:Y:S01]  /*281a0*/  LDL R3, [R1+0x9c] ;  /* 0x00009c0001037983 */ /* 0x000ee20000100800 */
[----:B------:R-:W-:-:S02]  /*281b0*/  FSETP.GT.AND P3, PT, |R28|, 8.50705917302346158658e+37, PT ;  /* 0x7e8000001c00780b */ /* 0x000fc40003f64200 */
[C---:B------:R-:W-:Y:S01]  /*281c0*/  FSETP.GEU.AND P5, PT, |R28|.reuse, 1.175494350822287508e-38, PT ;  /* 0x008000001c00780b */ /* 0x040fe20003fae200 */
[C---:B------:R-:W-:Y:S01]  /*281d0*/  FMUL R23, R28.reuse, 8388608 ;  /* 0x4b0000001c177820 */ /* 0x040fe20000400000 */
[----:B------:R-:W-:-:S04]  /*281e0*/  FSETP.GEU.AND P4, PT, R28, 1.175494350822287508e-38, PT ;  /* 0x008000001c00780b */ /* 0x000fc80003f8e000 */
[----:B------:R-:W-:-:S05]  /*281f0*/  FSEL R23, R23, R28, !P4 ;  /* 0x0000001c17177208 */ /* 0x000fca0006000000 */
[----:B------:R-:W-:Y:S01]  /*28200*/  @P3 FMUL R28, R28, 0.25 ;  /* 0x3e8000001c1c3820 */ /* 0x000fe20000400000 */
[----:B--2---:R-:W-:Y:S01]  /*28210*/  FSETP.GT.AND P1, PT, |R25|, 8.50705917302346158658e+37, PT ;  /* 0x7e8000001900780b */ /* 0x004fe20003f24200 */
[----:B------:R0:W-:Y:S04]  /*28220*/  STL [R1+0x1638], R25 ;  /* 0x0016381901007387 */ /* 0x0001e80000100800 */
[----:B0-----:R-:W2:Y:S01]  /*28230*/  LDL.LU R25, [R1+0xa0] ;  /* 0x0000a00001197983 */ /* 0x001ea20000300800 */
[----:B------:R-:W-:Y:S01]  /*28240*/  @!P5 FMUL R28, R28, 16777216 ;  /* 0x4b8000001c1cd820 */ /* 0x000fe20000400000 */
[----:B------:R-:W-:-:S05]  /*28250*/  MOV R15, R4 ;  /* 0x00000004000f7202 */ /* 0x000fca0000000f00 */
[----:B------:R-:W0:Y:S01]  /*28260*/  MUFU.RCP R28, R28 ;  /* 0x0000001c001c7308 */ /* 0x000e220000001000 */
[----:B------:R-:W-:Y:S01]  /*28270*/  VIADD R4, R23, 0xc0cafb0d ;  /* 0xc0cafb0d17047836 */ /* 0x000fe20000000000 */
[----:B------:R-:W-:Y:S01]  /*28280*/  STL [R1+0xe0], R26 ;  /* 0x0000e01a01007387 */ /* 0x000fe20000100800 */
[----:B------:R-:W-:Y:S01]  /*28290*/  @P3 FMUL R0, R0, 0.25 ;  /* 0x3e80000000003820 */ /* 0x000fe20000400000 */
[----:B------:R-:W-:Y:S02]  /*282a0*/  @P3 FMUL R2, R2, 0.25 ;  /* 0x3e80000002023820 */ /* 0x000fe40000400000 */
[----:B------:R1:W-:Y:S01]  /*282b0*/  STL [R1+0x15dc], R23 ;  /* 0x0015dc1701007387 */ /* 0x0003e20000100800 */
[----:B------:R-:W-:Y:S01]  /*282c0*/  @P3 FMUL R5, R5, 0.25 ;  /* 0x3e80000005053820 */ /* 0x000fe20000400000 */
[----:B---3--:R-:W-:Y:S02]  /*282d0*/  IADD3 R3, PT, PT, R3, -0x3f3504f3, RZ ;  /* 0xc0cafb0d03037810 */ /* 0x008fe40007ffe0ff */
[----:B------:R-:W-:-:S02]  /*282e0*/  LOP3.LUT R19, R4, 0xff800000, RZ, 0xc0, !PT ;  /* 0xff80000004137812 */ /* 0x000fc400078ec0ff */
[----:B-1----:R-:W-:Y:S01]  /*282f0*/  LOP3.LUT R23, R3, 0xff800000, RZ, 0xc0, !PT ;  /* 0xff80000003177812 */ /* 0x002fe200078ec0ff */
[----:B------:R-:W-:Y:S01]  /*28300*/  @!P5 FMUL R0, R0, 16777216 ;  /* 0x4b8000000000d820 */ /* 0x000fe20000400000 */
[----:B------:R-:W-:Y:S01]  /*28310*/  @!P5 FMUL R2, R2, 16777216 ;  /* 0x4b8000000202d820 */ /* 0x000fe20000400000 */
[----:B------:R-:W-:Y:S01]  /*28320*/  @P3 FMUL R6, R6, 0.25 ;  /* 0x3e80000006063820 */ /* 0x000fe20000400000 */
[----:B------:R-:W-:Y:S01]  /*28330*/  @!P5 FMUL R5, R5, 16777216 ;  /* 0x4b8000000505d820 */ /* 0x000fe20000400000 */
[----:B------:R-:W-:Y:S01]  /*28340*/  STL [R1+0x90], R23 ;  /* 0x0000901701007387 */ /* 0x000fe20000100800 */
[----:B------:R-:W-:Y:S01]  /*28350*/  @P3 FMUL R9, R9, 0.25 ;  /* 0x3e80000009093820 */ /* 0x000fe20000400000 */
[----:B------:R-:W-:Y:S01]  /*28360*/  I2FP.F32.S32 R4, R19 ;  /* 0x0000001300047245 */ /* 0x000fe20000201400 */
[----:B------:R-:W-:Y:S01]  /*28370*/  @P3 FMUL R10, R10, 0.25 ;  /* 0x3e8000000a0a3820 */ /* 0x000fe20000400000 */
[----:B------:R1:W-:Y:S01]  /*28380*/  STL [R1+0x15e0], R19 ;  /* 0x0015e01301007387 */ /* 0x0003e20000100800 */
[----:B------:R-:W-:Y:S01]  /*28390*/  @P3 FMUL R13, R13, 0.25 ;  /* 0x3e8000000d0d3820 */ /* 0x000fe20000400000 */
[----:B0-----:R-:W-:Y:S01]  /*283a0*/  FMUL R2, R28, R2 ;  /* 0x000000021c027220 */ /* 0x001fe20000400000 */
[----:B------:R-:W-:Y:S01]  /*283b0*/  @P3 FMUL R14, R14, 0.25 ;  /* 0x3e8000000e0e3820 */ /* 0x000fe20000400000 */
[----:B------:R-:W-:Y:S01]  /*283c0*/  @!P5 FMUL R6, R6, 16777216 ;  /* 0x4b8000000606d820 */ /* 0x000fe20000400000 */
[----:B----4-:R-:W-:Y:S01]  /*283d0*/  @P3 FMUL R17, R17, 0.25 ;  /* 0x3e80000011113820 */ /* 0x010fe20000400000 */
[----:B------:R-:W-:Y:S01]  /*283e0*/  @!P5 FMUL R9, R9, 16777216 ;  /* 0x4b8000000909d820 */ /* 0x000fe20000400000 */
[C---:B-1----:R-:W-:Y:S01]  /*283f0*/  FMUL R19, R28.reuse, R0 ;  /* 0x000000001c137220 */ /* 0x042fe20000400000 */
[----:B------:R-:W-:Y:S01]  /*28400*/  FMUL R0, R28, R5 ;  /* 0x000000051c007220 */ /* 0x000fe20000400000 */
[----:B------:R-:W-:Y:S01]  /*28410*/  @P3 FMUL R18, R18, 0.25 ;  /* 0x3e80000012123820 */ /* 0x000fe20000400000 */
[----:B------:R-:W-:Y:S01]  /*28420*/  @!P5 FMUL R10, R10, 16777216 ;  /* 0x4b8000000a0ad820 */ /* 0x000fe20000400000 */
[----:B------:R-:W-:Y:S01]  /*28430*/  @P3 FMUL R21, R21, 0.25 ;  /* 0x3e80000015153820 */ /* 0x000fe20000400000 */
[----:B------:R-:W-:Y:S01]  /*28440*/  @!P5 FMUL R13, R13, 16777216 ;  /* 0x4b8000000d0dd820 */ /* 0x000fe20000400000 */
[----:B------:R-:W-:Y:S01]  /*28450*/  STL [R1+0xbc], R19 ;  /* 0x0000bc1301007387 */ /* 0x000fe20000100800 */
[----:B------:R-:W-:Y:S01]  /*28460*/  @P3 FMUL R22, R22, 0.25 ;  /* 0x3e80000016163820 */ /* 0x000fe20000400000 */
[----:B------:R-:W-:Y:S01]  /*28470*/  @!P5 FMUL R14, R14, 16777216 ;  /* 0x4b8000000e0ed820 */ /* 0x000fe20000400000 */
[----:B------:R-:W-:Y:S01]  /*28480*/  FMUL R5, R28, R6 ;  /* 0x000000061c057220 */ /* 0x000fe20000400000 */
[----:B------:R0:W-:Y:S01]  /*28490*/  STL [R1+0xb8], R2 ;  /* 0x0000b80201007387 */ /* 0x0001e20000100800 */
[----:B------:R-:W-:Y:S01]  /*284a0*/  @P3 FMUL R12, R12, 0.25 ;  /* 0x3e8000000c0c3820 */ /* 0x000fe20000400000 */
[----:B------:R-:W-:Y:S01]  /*284b0*/  @!P5 FMUL R17, R17, 16777216 ;  /* 0x4b8000001111d820 */ /* 0x000fe20000400000 */
[----:B------:R-:W-:Y:S01]  /*284c0*/  @P3 FMUL R11, R11, 0.25 ;  /* 0x3e8000000b0b3820 */ /* 0x000fe20000400000 */
[----:B------:R1:W-:Y:S01]  /*284d0*/  STL [R1+0xb4], R0 ;  /* 0x0000b40001007387 */ /* 0x0003e20000100800 */
[----:B------:R-:W-:Y:S01]  /*284e0*/  FSEL R8, RZ, -23, P4 ;  /* 0xc1b80000ff087808 */ /* 0x000fe20002000000 */
[----:B------:R-:W-:Y:S01]  /*284f0*/  @!P5 FMUL R18, R18, 16777216 ;  /* 0x4b8000001212d820 */ /* 0x000fe20000400000 */
[----:B------:R-:W-:Y:S01]  /*28500*/  MOV R29, R16 ;  /* 0x00000010001d7202 */ /* 0x000fe20000000f00 */
[----:B------:R-:W-:Y:S01]  /*28510*/  @!P5 FMUL R21, R21, 16777216 ;  /* 0x4b8000001515d820 */ /* 0x000fe20000400000 */
[----:B0-----:R-:W-:Y:S01]  /*28520*/  FMUL R2, R28, R9 ;  /* 0x000000091c027220 */ /* 0x001fe20000400000 */
[----:B------:R-:W-:-:S02]  /*28530*/  IMAD.MOV.U32 R27, RZ, RZ, R15 ;  /* 0x000000ffff1b7224 */ /* 0x000fc400078e000f */
[C---:B------:R-:W-:Y:S01]  /*28540*/  FMUL R16, R28.reuse, R13 ;  /* 0x0000000d1c107220 */ /* 0x040fe20000400000 */
[----:B-1----:R-:W-:Y:S01]  /*28550*/  FMUL R0, R28, R10 ;  /* 0x0000000a1c007220 */ /* 0x002fe20000400000 */
[----:B------:R-:W-:Y:S01]  /*28560*/  @!P5 FMUL R22, R22, 16777216 ;  /* 0x4b8000001616d820 */ /* 0x000fe20000400000 */
[----:B------:R-:W-:Y:S01]  /*28570*/  FMUL R15, R28, R14 ;  /* 0x0000000e1c0f7220 */ /* 0x000fe20000400000 */
[----:B------:R-:W-:Y:S01]  /*28580*/  @!P5 FMUL R12, R12, 16777216 ;  /* 0x4b8000000c0cd820 */ /* 0x000fe20000400000 */
[----:B------:R-:W-:Y:S01]  /*28590*/  STL [R1+0xac], R5 ;  /* 0x0000ac0501007387 */ /* 0x000fe20000100800 */
[C---:B------:R-:W-:Y:S01]  /*285a0*/  FMUL R17, R28.reuse, R17 ;  /* 0x000000111c117220 */ /* 0x040fe20000400000 */
[----:B------:R-:W-:Y:S01]  /*285b0*/  @!P5 FMUL R11, R11, 16777216 ;  /* 0x4b8000000b0bd820 */ /* 0x000fe20000400000 */
[C---:B------:R-:W-:Y:S01]  /*285c0*/  FMUL R18, R28.reuse, R18 ;  /* 0x000000121c127220 */ /* 0x040fe20000400000 */
[----:B------:R0:W-:Y:S01]  /*285d0*/  STL [R1+0xa4], R2 ;  /* 0x0000a40201007387 */ /* 0x0001e20000100800 */
[----:B------:R-:W-:Y:S01]  /*285e0*/  FMUL R14, R28, R21 ;  /* 0x000000151c0e7220 */ /* 0x000fe20000400000 */
[----:B------:R-:W-:Y:S01]  /*285f0*/  @P3 FMUL R20, R20, 0.25 ;  /* 0x3e80000014143820 */ /* 0x000fe20000400000 */
[C---:B------:R-:W-:Y:S01]  /*28600*/  FMUL R13, R28.reuse, R22 ;  /* 0x000000161c0d7220 */ /* 0x040fe20000400000 */
[----:B------:R1:W-:Y:S01]  /*28610*/  STL [R1+0x88], R0 ;  /* 0x0000880001007387 */ /* 0x0003e20000100800 */
[C---:B------:R-:W-:Y:S01]  /*28620*/  FMUL R12, R28.reuse, R12 ;  /* 0x0000000c1c0c7220 */ /* 0x040fe20000400000 */
[----:B------:R-:W-:-:S02]  /*28630*/  FMUL R11, R28, R11 ;  /* 0x0000000b1c0b7220 */ /* 0x000fc40000400000 */
[----:B------:R-:W-:Y:S01]  /*28640*/  STL [R1+0x15fc], R16 ;  /* 0x0015fc1001007387 */ /* 0x000fe20000100800 */
[----:B0-----:R-:W-:Y:S02]  /*28650*/  FFMA.FTZ R2, R4, 1.1920928955078125e-07, R8 ;  /* 0x3400000004027823 */ /* 0x001fe40000010008 */
[----:B------:R-:W0:Y:S01]  /*28660*/  LDC R8, c[0x0][0x3e8] ;  /* 0x0000fa00ff087b82 */ /* 0x000e220000000800 */
[----:B------:R-:W-:Y:S01]  /*28670*/  STL [R1+0x1604], R15 ;  /* 0x0016040f01007387 */ /* 0x000fe20000100800 */
[----:B------:R-:W-:-:S03]  /*28680*/  @!P5 FMUL R20, R20, 16777216 ;  /* 0x4b8000001414d820 */ /* 0x000fc60000400000 */
[----:B------:R-:W-:Y:S04]  /*28690*/  STL [R1+0x1608], R17 ;  /* 0x0016081101007387 */ /* 0x000fe80000100800 */
[----:B------:R-:W-:Y:S04]  /*286a0*/  STL [R1+0x160c], R18 ;  /* 0x00160c1201007387 */ /* 0x000fe80000100800 */
[----:B------:R-:W-:Y:S01]  /*286b0*/  STL [R1+0x1610], R14 ;  /* 0x0016100e01007387 */ /* 0x000fe20000100800 */
[----:B------:R-:W-:-:S03]  /*286c0*/  FMUL R10, R28, R20 ;  /* 0x000000141c0a7220 */ /* 0x000fc60000400000 */
[----:B------:R-:W-:Y:S01]  /*286d0*/  STL [R1+0x1614], R13 ;  /* 0x0016140d01007387 */ /* 0x000fe20000100800 */
[----:B------:R-:W-:-:S03]  /*286e0*/  I2FP.F32.S32 R3, R23 ;  /* 0x0000001700037245 */ /* 0x000fc60000201400 */
[----:B------:R-:W-:Y:S04]  /*286f0*/  STL [R1+0x1618], R12 ;  /* 0x0016180c01007387 */ /* 0x000fe80000100800 */
[----:B------:R-:W-:Y:S04]  /*28700*/  STL [R1+0x161c], R11 ;  /* 0x00161c0b01007387 */ /* 0x000fe80000100800 */
[----:B------:R-:W3:Y:S04]  /*28710*/  LDL.LU R5, [R1+0x7c] ;  /* 0x00007c0001057983 */ /* 0x000ee80000300800 */
[----:B------:R-:W4:Y:S04]  /*28720*/  LDL.LU R19, [R1+0x78] ;  /* 0x0000780001137983 */ /* 0x000f280000300800 */
[----:B------:R-:W3:Y:S01]  /*28730*/  LDL.LU R23, [R1+0x74] ;  /* 0x0000740001177983 */ /* 0x000ee20000300800 */
[----:B------:R-:W-:-:S03]  /*28740*/  FSEL R7, RZ, -23, P2 ;  /* 0xc1b80000ff077808 */ /* 0x000fc60001000000 */
[----:B------:R-:W3:Y:S04]  /*28750*/  LDL.LU R24, [R1+0x70] ;  /* 0x0000700001187983 */ /* 0x000ee80000300800 */
[----:B------:R-:W3:Y:S04]  /*28760*/  LDL.LU R20, [R1+0x64] ;  /* 0x0000640001147983 */ /* 0x000ee80000300800 */
[----:B------:R0:W-:Y:S01]  /*28770*/  STL [R1+0x1620], R10 ;  /* 0x0016200a01007387 */ /* 0x0001e20000100800 */
[----:B-1----:R-:W-:-:S03]  /*28780*/  FFMA.FTZ R0, R3, 1.1920928955078125e-07, R7 ;  /* 0x3400000003007823 */ /* 0x002fc60000010007 */
[----:B0-----:R-:W3:Y:S04]  /*28790*/  LDL.LU R10, [R1+0x40] ;  /* 0x00004000010a7983 */ /* 0x001ee80000300800 */
[----:B------:R-:W3:Y:S04]  /*287a0*/  LDL.LU R11, [R1+0x34] ;  /* 0x00003400010b7983 */ /* 0x000ee80000300800 */
[----:B------:R-:W3:Y:S04]  /*287b0*/  LDL.LU R12, [R1+0x30] ;  /* 0x00003000010c7983 */ /* 0x000ee80000300800 */
[----:B------:R-:W3:Y:S01]  /*287c0*/  LDL.LU R13, [R1+0x24] ;  /* 0x00002400010d7983 */ /* 0x000ee20000300800 */
[----:B------:R-:W-:Y:S01]  /*287d0*/  LEA R4, R8, R26, 0x3 ;  /* 0x0000001a08047211 */ /* 0x000fe200078e18ff */
[----:B--2---:R-:W-:-:S04]  /*287e0*/  @P3 FMUL R25, R25, 0.25 ;  /* 0x3e80000019193820 */ /* 0x004fc80000400000 */
[----:B------:R-:W-:-:S04]  /*287f0*/  @!P5 FMUL R25, R25, 16777216 ;  /* 0x4b8000001919d820 */ /* 0x000fc80000400000 */
[----:B------:R-:W-:Y:S02]  /*28800*/  FMUL R9, R28, R25 ;  /* 0x000000191c097220 */ /* 0x000fe40000400000 */
[----:B------:R-:W2:Y:S04]  /*28810*/  LDL.LU R25, [R1+0x1638] ;  /* 0x0016380001197983 */ /* 0x000ea80000300800 */
[----:B------:R0:W-:Y:S04]  /*28820*/  STL [R1+0x1624], R9 ;  /* 0x0016240901007387 */ /* 0x0001e80000100800 */
[----:B0-----:R-:W3:Y:S04]  /*28830*/  LDL.LU R9, [R1+0x44] ;  /* 0x0000440001097983 */ /* 0x001ee80000300800 */
[----:B------:R-:W3:Y:S04]  /*28840*/  LDL.LU R14, [R1+0x20] ;  /* 0x00002000010e7983 */ /* 0x000ee80000300800 */
[----:B------:R-:W-:Y:S04]  /*28850*/  STL [R1+0x158], R2 ;  /* 0x0001580201007387 */ /* 0x000fe80000100800 */
[----:B------:R-:W3:Y:S04]  /*28860*/  LDL.LU R3, [R1+0x10] ;  /* 0x0000100001037983 */ /* 0x000ee80000300800 */
[----:B------:R-:W-:Y:S04]  /*28870*/  STL [R1+0x154], R0 ;  /* 0x0001540001007387 */ /* 0x000fe80000100800 */
[----:B------:R-:W3:Y:S04]  /*28880*/  LDL.LU R26, [R1+0x1634] ;  /* 0x00163400011a7983 */ /* 0x000ee80000300800 */
[----:B------:R0:W-:Y:S04]  /*28890*/  STL [R1+0x1628], R8 ;  /* 0x0016280801007387 */ /* 0x0001e80000100800 */
[----:B0-----:R-:W4:Y:S04]  /*288a0*/  LDL.LU R8, [R1+0x50] ;  /* 0x0000500001087983 */ /* 0x001f280000300800 */
[----:B------:R-:W-:Y:S04]  /*288b0*/  STL [R1+0x94], R4 ;  /* 0x0000940401007387 */ /* 0x000fe80000100800 */
[----:B------:R0:W-:Y:S04]  /*288c0*/  STL [R1+0x162c], R4 ;  /* 0x00162c0401007387 */ /* 0x0001e80000100800 */
[----:B0-----:R-:W4:Y:S01]  /*288d0*/  LDL.LU R4, [R1+0x54] ;  /* 0x0000540001047983 */ /* 0x001f220000300800 */
[C---:B--2---:R-:W-:Y:S01]  /*288e0*/  FMUL R0, R25.reuse, 8388608 ;  /* 0x4b00000019007820 */ /* 0x044fe20000400000 */
[----:B------:R-:W-:-:S02]  /*288f0*/  FSETP.GEU.AND P4, PT, R25, 1.175494350822287508e-38, PT ;  /* 0x008000001900780b */ /* 0x000fc40003f8e000 */
[C---:B---3--:R-:W-:Y:S01]  /*28900*/  FSETP.GEU.AND P3, PT, R26.reuse, 1.175494350822287508e-38, PT ;  /* 0x008000001a00780b */ /* 0x048fe20003f6e000 */
[C---:B------:R-:W-:Y:S01]  /*28910*/  FMUL R2, R26.reuse, 8388608 ;  /* 0x4b0000001a027820 */ /* 0x040fe20000400000 */
[----:B------:R-:W-:Y:S01]  /*28920*/  FSETP.GT.AND P2, PT, |R26|, 8.50705917302346158658e+37, PT ;  /* 0x7e8000001a00780b */ /* 0x000fe20003f44200 */
[----:B------:R0:W-:Y:S04]  /*28930*/  STL [R1+0x1630], R26 ;  /* 0x0016301a01007387 */ /* 0x0001e80000100800 */
[----:B0-----:R-:W2:Y:S01]  /*28940*/  LDL.LU R26, [R1+0x60] ;  /* 0x00006000011a7983 */ /* 0x001ea20000300800 */
[----:B------:R-:W-:-:S03]  /*28950*/  FSEL R6, R0, R25, !P4 ;  /* 0x0000001900067208 */ /* 0x000fc60006000000 */
[----:B------:R-:W3:Y:S01]  /*28960*/  LDL.LU R0, [R1+0x14] ;  /* 0x0000140001007983 */ /* 0x000ee20000300800 */
[C---:B------:R-:W-:Y:S01]  /*28970*/  FSETP.GEU.AND P5, PT, |R25|.reuse, 1.175494350822287508e-38, PT ;  /* 0x008000001900780b */ /* 0x040fe20003fae200 */
[----:B------:R-:W-:-:S12]  /*28980*/  @P1 FMUL R25, R25, 0.25 ;  /* 0x3e80000019191820 */ /* 0x000fd80000400000 */
[----:B------:R-:W-:-:S06]  /*28990*/  @!P5 FMUL R25, R25, 16777216 ;  /* 0x4b8000001919d820 */ /* 0x000fcc0000400000 */
[----:B------:R-:W0:Y:S01]  /*289a0*/  MUFU.RCP R25, R25 ;  /* 0x0000001900197308 */ /* 0x000e220000001000 */
[----:B------:R-:W-:Y:S01]  /*289b0*/  @P1 FMUL R5, R5, 0.25 ;  /* 0x3e80000005051820 */ /* 0x000fe20000400000 */
[----:B----4-:R-:W-:Y:S01]  /*289c0*/  @P1 FMUL R19, R19, 0.25 ;  /* 0x3e80000013131820 */ /* 0x010fe20000400000 */
[----:B------:R-:W-:Y:S02]  /*289d0*/  @P1 FMUL R23, R23, 0.25 ;  /* 0x3e80000017171820 */ /* 0x000fe40000400000 */
[----:B------:R-:W-:Y:S01]  /*289e0*/  @!P5 FMUL R5, R5, 16777216 ;  /* 0x4b8000000505d820 */ /* 0x000fe20000400000 */
[----:B------:R-:W-:Y:S01]  /*289f0*/  @!P5 FMUL R19, R19, 16777216 ;  /* 0x4b8000001313d820 */ /* 0x000fe20000400000 */
[----:B------:R-:W-:Y:S01]  /*28a00*/  @P1 FMUL R24, R24, 0.25 ;  /* 0x3e80000018181820 */ /* 0x000fe20000400000 */
[----:B------:R-:W-:Y:S01]  /*28a10*/  @!P5 FMUL R23, R23, 16777216 ;  /* 0x4b8000001717d820 */ /* 0x000fe20000400000 */
[----:B------:R-:W-:Y:S02]  /*28a20*/  @P1 FMUL R20, R20, 0.25 ;  /* 0x3e80000014141820 */ /* 0x000fe40000400000 */
[----:B------:R-:W-:Y:S01]  /*28a30*/  @!P5 FMUL R24, R24, 16777216 ;  /* 0x4b8000001818d820 */ /* 0x000fe20000400000 */
[----:B------:R-:W-:Y:S01]  /*28a40*/  STL [R1+0x21c], R6 ;  /* 0x00021c0601007387 */ /* 0x000fe20000100800 */
[----:B------:R-:W-:Y:S01]  /*28a50*/  @!P5 FMUL R20, R20, 16777216 ;  /* 0x4b8000001414d820 */ /* 0x000fe20000400000 */
[C---:B0-----:R-:W-:Y:S01]  /*28a60*/  FMUL R7, R25.reuse, R5 ;  /* 0x0000000519077220 */ /* 0x041fe20000400000 */
[C---:B------:R-:W-:Y:S01]  /*28a70*/  FMUL R5, R25.reuse, R19 ;  /* 0x0000001319057220 */ /* 0x040fe20000400000 */
[C---:B------:R-:W-:Y:S01]  /*28a80*/  FMUL R15, R25.reuse, R23 ;  /* 0x00000017190f7220 */ /* 0x040fe20000400000 */
[----:B------:R-:W-:-:S02]  /*28a90*/  FMUL R16, R25, R24 ;  /* 0x0000001819107220 */ /* 0x000fc40000400000 */
[----:B------:R-:W-:Y:S04]  /*28aa0*/  STL [R1+0x128], R7 ;  /* 0x0001280701007387 */ /* 0x000fe80000100800 */
[----:B------:R-:W-:Y:S04]  /*28ab0*/  STL [R1+0xec], R5 ;  /* 0x0000ec0501007387 */ /* 0x000fe80000100800 */
[----:B------:R0:W-:Y:S04]  /*28ac0*/  STL [R1+0xfc], R15 ;  /* 0x0000fc0f01007387 */ /* 0x0001e80000100800 */
[----:B------:R-:W4:Y:S01]  /*28ad0*/  LDL.LU R18, [R1+0x6c] ;  /* 0x00006c0001127983 */ /* 0x000f220000300800 */
[----:B0-----:R-:W-:-:S03]  /*28ae0*/  FMUL R15, R25, R20 ;  /* 0x00000014190f7220 */ /* 0x001fc60000400000 */
[----:B------:R0:W-:Y:S01]  /*28af0*/  STL [R1+0xdc], R16 ;  /* 0x0000dc1001007387 */ /* 0x0001e20000100800 */
[----:B------:R-:W-:-:S03]  /*28b00*/  IMAD.MOV.U32 R5, RZ, RZ, R27 ;  /* 0x000000ffff057224 */ /* 0x000fc600078e001b */
[----:B------:R-:W4:Y:S04]  /*28b10*/  LDL.LU R17, [R1+0x68] ;  /* 0x0000680001117983 */ /* 0x000f280000300800 */
[----:B------:R1:W-:Y:S04]  /*28b20*/  STL [R1+0xe4], R15 ;  /* 0x0000e40f01007387 */ /* 0x0003e80000100800 */
[----:B------:R-:W4:Y:S04]  /*28b30*/  LDL.LU R23, [R1+0x58] ;  /* 0x0000580001177983 */ /* 0x000f280000300800 */
[----:B------:R-:W4:Y:S04]  /*28b40*/  LDL.LU R28, [R1+0x4c] ;  /* 0x00004c00011c7983 */ /* 0x000f280000300800 */
[----:B------:R-:W4:Y:S04]  /*28b50*/  LDL.LU R27, [R1+0x48] ;  /* 0x00004800011b7983 */ /* 0x000f280000300800 */
[----:B0-----:R-:W4:Y:S04]  /*28b60*/  LDL.LU R16, [R1+0x3c] ;  /* 0x00003c0001107983 */ /* 0x001f280000300800 */
[----:B------:R-:W4:Y:S01]  /*28b70*/  LDL.LU R24, [R1+0x38] ;  /* 0x0000380001187983 */ /* 0x000f220000300800 */
[----:B------:R-:W-:-:S03]  /*28b80*/  MOV R7, R29 ;  /* 0x0000001d00077202 */ /* 0x000fc60000000f00 */
[----:B------:R-:W4:Y:S04]  /*28b90*/  LDL.LU R22, [R1+0x2c] ;  /* 0x00002c0001167983 */ /* 0x000f280000300800 */
[----:B------:R-:W4:Y:S04]  /*28ba0*/  LDL.LU R21, [R1+0x28] ;  /* 0x0000280001157983 */ /* 0x000f280000300800 */
[----:B------:R-:W4:Y:S04]  /*28bb0*/  LDL.LU R20, [R1+0x1c] ;  /* 0x00001c0001147983 */ /* 0x000f280000300800 */
[----:B-1----:R-:W4:Y:S04]  /*28bc0*/  LDL.LU R15, [R1+0x18] ;  /* 0x00001800010f7983 */ /* 0x002f280000300800 */
[----:B------:R-:W4:Y:S04]  /*28bd0*/  LDL.LU R29, [R1+0xc] ;  /* 0x00000c00011d7983 */ /* 0x000f280000300800 */
[----:B------:R-:W4:Y:S01]  /*28be0*/  LDL.LU R19, [R1+0x8] ;  /* 0x0000080001137983 */ /* 0x000f220000300800 */
[----:B------:R-:W-:Y:S01]  /*28bf0*/  @P1 FMUL R4, R4, 0.25 ;  /* 0x3e80000004041820 */ /* 0x000fe20000400000 */
[----:B------:R-:W-:Y:S01]  /*28c00*/  @P1 FMUL R8, R8, 0.25 ;  /* 0x3e80000008081820 */ /* 0x000fe20000400000 */
[----:B------:R-:W-:-:S02]  /*28c10*/  @P1 FMUL R9, R9, 0.25 ;  /* 0x3e80000009091820 */ /* 0x000fc40000400000 */
[----:B------:R-:W-:Y:S01]  /*28c20*/  @!P5 FMUL R4, R4, 16777216 ;  /* 0x4b8000000404d820 */ /* 0x000fe20000400000 */
[----:B------:R-:W-:Y:S01]  /*28c30*/  @!P5 FMUL R8, R8, 16777216 ;  /* 0x4b8000000808d820 */ /* 0x000fe20000400000 */
[----:B------:R-:W-:Y:S01]  /*28c40*/  @P1 FMUL R10, R10, 0.25 ;  /* 0x3e8000000a0a1820 */ /* 0x000fe20000400000 */
[----:B------:R-:W-:Y:S01]  /*28c50*/  @P1 FMUL R11, R11, 0.25 ;  /* 0x3e8000000b0b1820 */ /* 0x000fe20000400000 */
[----:B------:R-:W-:Y:S01]  /*28c60*/  FMUL R4, R25, R4 ;  /* 0x0000000419047220 */ /* 0x000fe20000400000 */
[----:B------:R-:W-:Y:S01]  /*28c70*/  @!P5 FMUL R9, R9, 16777216 ;  /* 0x4b8000000909d820 */ /* 0x000fe20000400000 */
[----:B------:R-:W-:Y:S01]  /*28c80*/  FMUL R8, R25, R8 ;  /* 0x0000000819087220 */ /* 0x000fe20000400000 */
[----:B------:R-:W-:Y:S01]  /*28c90*/  @P1 FMUL R12, R12, 0.25 ;  /* 0x3e8000000c0c1820 */ /* 0x000fe20000400000 */
[----:B------:R-:W-:Y:S01]  /*28ca0*/  @!P5 FMUL R10, R10, 16777216 ;  /* 0x4b8000000a0ad820 */ /* 0x000fe20000400000 */
[----:B------:R-:W-:Y:S01]  /*28cb0*/  @P1 FMUL R13, R13, 0.25 ;  /* 0x3e8000000d0d1820 */ /* 0x000fe20000400000 */
[----:B------:R-:W-:Y:S01]  /*28cc0*/  @!P5 FMUL R11, R11, 16777216 ;  /* 0x4b8000000b0bd820 */ /* 0x000fe20000400000 */
[C---:B------:R-:W-:Y:S01]  /*28cd0*/  FMUL R9, R25.reuse, R9 ;  /* 0x0000000919097220 */ /* 0x040fe20000400000 */
[----:B------:R-:W-:Y:S01]  /*28ce0*/  @P1 FMUL R14, R14, 0.25 ;  /* 0x3e8000000e0e1820 */ /* 0x000fe20000400000 */
[----:B------:R-:W-:Y:S01]  /*28cf0*/  @!P5 FMUL R12, R12, 16777216 ;  /* 0x4b8000000c0cd820 */ /* 0x000fe20000400000 */
[----:B------:R-:W-:Y:S01]  /*28d00*/  FMUL R10, R25, R10 ;  /* 0x0000000a190a7220 */ /* 0x000fe20000400000 */
[----:B------:R-:W-:Y:S01]  /*28d10*/  @!P5 FMUL R13, R13, 16777216 ;  /* 0x4b8000000d0dd820 */ /* 0x000fe20000400000 */
[C---:B------:R-:W-:Y:S01]  /*28d20*/  FMUL R11, R25.reuse, R11 ;  /* 0x0000000b190b7220 */ /* 0x040fe20000400000 */
[----:B------:R-:W-:Y:S01]  /*28d30*/  @!P5 FMUL R14, R14, 16777216 ;  /* 0x4b8000000e0ed820 */ /* 0x000fe20000400000 */
[C---:B------:R-:W-:Y:S01]  /*28d40*/  FMUL R12, R25.reuse, R12 ;  /* 0x0000000c190c7220 */ /* 0x040fe20000400000 */
[----:B------:R-:W-:Y:S01]  /*28d50*/  FMUL R13, R25, R13 ;  /* 0x0000000d190d7220 */ /* 0x000fe20000400000 */
[----:B------:R-:W-:Y:S01]  /*28d60*/  @P1 FMUL R3, R3, 0.25 ;  /* 0x3e80000003031820 */ /* 0x000fe20000400000 */
[----:B------:R-:W-:-:S03]  /*28d70*/  FMUL R14, R25, R14 ;  /* 0x0000000e190e7220 */ /* 0x000fc60000400000 */
[----:B------:R-:W-:Y:S01]  /*28d80*/  @!P5 FMUL R3, R3, 16777216 ;  /* 0x4b8000000303d820 */ /* 0x000fe20000400000 */
[----:B--2---:R-:W-:-:S04]  /*28d90*/  @P1 FMUL R26, R26, 0.25 ;  /* 0x3e8000001a1a1820 */ /* 0x004fc80000400000 */
[----:B------:R-:W-:-:S04]  /*28da0*/  @!P5 FMUL R26, R26, 16777216 ;  /* 0x4b8000001a1ad820 */ /* 0x000fc80000400000 */
[----:B------:R-:W-:-:S05]  /*28db0*/  FMUL R26, R25, R26 ;  /* 0x0000001a191a7220 */ /* 0x000fca0000400000 */
[----:B------:R0:W-:Y:S04]  /*28dc0*/  STL [R1+0xa0], R26 ;  /* 0x0000a01a01007387 */ /* 0x0001e80000100800 */
[----:B0-----:R-:W2:Y:S04]  /*28dd0*/  LDL.LU R26, [R1+0x1630] ;  /* 0x00163000011a7983 */ /* 0x001ea80000300800 */
[----:B------:R0:W-:Y:S01]  /*28de0*/  STL [R1+0xd8], R4 ;  /* 0x0000d80401007387 */ /* 0x0001e20000100800 */
[----:B---3--:R-:W-:-:S03]  /*28df0*/  @P1 FMUL R0, R0, 0.25 ;  /* 0x3e80000000001820 */ /* 0x008fc60000400000 */
[----:B0-----:R-:W3:Y:S04]  /*28e00*/  LDL.LU R4, [R1+0x162c] ;  /* 0x00162c0001047983 */ /* 0x001ee80000300800 */
[----:B------:R0:W-:Y:S01]  /*28e10*/  STL [R1+0x98], R8 ;  /* 0x0000980801007387 */ /* 0x0001e20000100800 */
[----:B------:R-:W-:-:S03]  /*28e20*/  @!P5 FMUL R0, R0, 16777216 ;  /* 0x4b8000000000d820 */ /* 0x000fc60000400000 */
[----:B0-----:R-:W3:Y:S04]  /*28e30*/  LDL.LU R8, [R1+0x1628] ;  /* 0x0016280001087983 */ /* 0x001ee80000300800 */
[----:B------:R0:W-:Y:S01]  /*28e40*/  STL [R1+0x8c], R9 ;  /* 0x00008c0901007387 */ /* 0x0001e20000100800 */
[----:B------:R-:W-:-:S03]  /*28e50*/  FMUL R0, R25, R0 ;  /* 0x0000000019007220 */ /* 0x000fc60000400000 */
        /* <DEDUP_REMOVED lines=11> */
[----:B------:R0:W-:Y:S02]  /*28f10*/  STL [R1+0x60], R0 ;  /* 0x0000600001007387 */ /* 0x0001e40000100800 */
[----:B0-----:R-:W-:-:S02]  /*28f20*/  FMUL R0, R25, R3 ;  /* 0x0000000319007220 */ /* 0x001fc40000400000 */
[----:B------:R-:W3:Y:S04]  /*28f30*/  LDL.LU R25, [R1+0x5c] ;  /* 0x00005c0001197983 */ /* 0x000ee80000300800 */
[----:B------:R0:W-:Y:S01]  /*28f40*/  STL [R1+0x40], R0 ;  /* 0x0000400001007387 */ /* 0x0001e20000100800 */
[----:B------:R-:W-:Y:S01]  /*28f50*/  @P2 FMUL R7, R7, 0.25 ;  /* 0x3e80000007072820 */ /* 0x000fe20000400000 */
[----:B----4-:R-:W-:Y:S01]  /*28f60*/  @P2 FMUL R18, R18, 0.25 ;  /* 0x3e80000012122820 */ /* 0x010fe20000400000 */
[----:B------:R-:W-:Y:S01]  /*28f70*/  @P2 FMUL R17, R17, 0.25 ;  /* 0x3e80000011112820 */ /* 0x000fe20000400000 */
[----:B------:R-:W-:Y:S01]  /*28f80*/  @P2 FMUL R23, R23, 0.25 ;  /* 0x3e80000017172820 */ /* 0x000fe20000400000 */
[----:B------:R-:W-:Y:S01]  /*28f90*/  @P2 FMUL R28, R28, 0.25 ;  /* 0x3e8000001c1c2820 */ /* 0x000fe20000400000 */
[----:B------:R-:W-:Y:S01]  /*28fa0*/  @P2 FMUL R27, R27, 0.25 ;  /* 0x3e8000001b1b2820 */ /* 0x000fe20000400000 */
[----:B------:R-:W-:Y:S01]  /*28fb0*/  @P2 FMUL R16, R16, 0.25 ;  /* 0x3e80000010102820 */ /* 0x000fe20000400000 */
[----:B------:R-:W-:Y:S01]  /*28fc0*/  @P2 FMUL R24, R24, 0.25 ;  /* 0x3e80000018182820 */ /* 0x000fe20000400000 */
[----:B------:R-:W-:Y:S01]  /*28fd0*/  @P2 FMUL R15, R15, 0.25 ;  /* 0x3e8000000f0f2820 */ /* 0x000fe20000400000 */
[----:B------:R-:W-:Y:S01]  /*28fe0*/  @P2 FMUL R29, R29, 0.25 ;  /* 0x3e8000001d1d2820 */ /* 0x000fe20000400000 */
[----:B--2---:R-:W-:-:S02]  /*28ff0*/  FSETP.GEU.AND P1, PT, |R26|, 1.175494350822287508e-38, PT ;  /* 0x008000001a00780b */ /* 0x004fc40003f2e200 */
[----:B0-----:R-:W-:Y:S01]  /*29000*/  FSEL R0, R2, R26, !P3 ;  /* 0x0000001a02007208 */ /* 0x001fe20005800000 */
[----:B------:R-:W-:Y:S01]  /*29010*/  @P2 FMUL R26, R26, 0.25 ;  /* 0x3e8000001a1a2820 */ /* 0x000fe20000400000 */
[----:B------:R-:W-:-:S09]  /*29020*/  MOV R2, R5 ;  /* 0x0000000500027202 */ /* 0x000fd20000000f00 */
[----:B------:R-:W-:Y:S01]  /*29030*/  @!P1 FMUL R26, R26, 16777216 ;  /* 0x4b8000001a1a9820 */ /* 0x000fe20000400000 */
[----:B------:R-:W-:-:S05]  /*29040*/  @P2 FMUL R2, R2, 0.25 ;  /* 0x3e80000002022820 */ /* 0x000fca0000400000 */
[----:B------:R-:W0:Y:S01]  /*29050*/  MUFU.RCP R26, R26 ;  /* 0x0000001a001a7308 */ /* 0x000e220000001000 */
[----:B------:R-:W-:Y:S01]  /*29060*/  @!P1 FMUL R2, R2, 16777216 ;  /* 0x4b80000002029820 */ /* 0x000fe20000400000 */
[----:B------:R-:W-:Y:S01]  /*29070*/  VIADD R3, R0, 0xc0cafb0d ;  /* 0xc0cafb0d00037836 */ /* 0x000fe20000000000 */
[----:B---3--:R-:W-:Y:S01]  /*29080*/  LEA R8, R8, R4, 0x3 ;  /* 0x0000000408087211 */ /* 0x008fe200078e18ff */
[----:B------:R-:W-:-:S04]  /*29090*/  @!P1 FMUL R7, R7, 16777216 ;  /* 0x4b80000007079820 */ /* 0x000fc80000400000 */
[----:B------:R-:W-:Y:S04]  /*290a0*/  STL [R1+0x74], R8 ;  /* 0x0000740801007387 */ /* 0x000fe80000100800 */
[----:B------:R1:W-:Y:S01]  /*290b0*/  STL [R1+0x15d8], R0 ;  /* 0x0015d80001007387 */ /* 0x0003e20000100800 */
[----:B------:R-:W-:Y:S01]  /*290c0*/  @!P1 FMUL R18, R18, 16777216 ;  /* 0x4b80000012129820 */ /* 0x000fe20000400000 */
[----:B-1----:R-:W-:Y:S02]  /*290d0*/  MOV R0, R2 ;  /* 0x0000000200007202 */ /* 0x002fe40000000f00 */
[----:B------:R-:W-:Y:S02]  /*290e0*/  IADD3 R2, PT, PT, R6, -0x3f3504f3, RZ ;  /* 0xc0cafb0d06027810 */ /* 0x000fe40007ffe0ff */
[----:B------:R-:W-:Y:S01]  /*290f0*/  LOP3.LUT R6, R3, 0xff800000, RZ, 0xc0, !PT ;  /* 0xff80000003067812 */ /* 0x000fe200078ec0ff */
[----:B------:R-:W-:Y:S01]  /*29100*/  IMAD.MOV.U32 R3, RZ, RZ, R7 ;  /* 0x000000ffff037224 */ /* 0x000fe200078e0007 */
[----:B------:R-:W-:-:S02]  /*29110*/  LOP3.LUT R2, R2, 0xff800000, RZ, 0xc0, !PT ;  /* 0xff80000002027812 */ /* 0x000fc400078ec0ff */
[----:B------:R-:W-:Y:S01]  /*29120*/  I2FP.F32.S32 R7, R6 ;  /* 0x0000000600077245 */ /* 0x000fe20000201400 */
[----:B0-----:R-:W-:Y:S01]  /*29130*/  FMUL R3, R26, R3 ;  /* 0x000000031a037220 */ /* 0x001fe20000400000 */
[----:B------:R-:W-:Y:S01]  /*29140*/  I2FP.F32.S32 R6, R2 ;  /* 0x0000000200067245 */ /* 0x000fe20000201400 */
[----:B------:R0:W-:Y:S01]  /*29150*/  STL [R1+0x4], R2 ;  /* 0x0000040201007387 */ /* 0x0001e20000100800 */
[----:B------:R-:W-:Y:S01]  /*29160*/  @!P1 FMUL R17, R17, 16777216 ;  /* 0x4b80000011119820 */ /* 0x000fe20000400000 */
[----:B------:R-:W-:Y:S01]  /*29170*/  @!P1 FMUL R23, R23, 16777216 ;  /* 0x4b80000017179820 */ /* 0x000fe20000400000 */
[----:B------:R-:W-:Y:S01]  /*29180*/  @!P1 FMUL R28, R28, 16777216 ;  /* 0x4b8000001c1c9820 */ /* 0x000fe20000400000 */
[----:B------:R1:W-:Y:S01]  /*29190*/  STL [R1+0x34], R3 ;  /* 0x0000340301007387 */ /* 0x0003e20000100800 */
[----:B------:R-:W-:Y:S01]  /*291a0*/  @!P1 FMUL R27, R27, 16777216 ;  /* 0x4b8000001b1b9820 */ /* 0x000fe20000400000 */
[C---:B0-----:R-:W-:Y:S01]  /*291b0*/  FMUL R2, R26.reuse, R0 ;  /* 0x000000001a027220 */ /* 0x041fe20000400000 */
[----:B------:R-:W-:-:S02]  /*291c0*/  FMUL R0, R26, R18 ;  /* 0x000000121a007220 */ /* 0x000fc40000400000 */
[----:B------:R-:W2:Y:S01]  /*291d0*/  LDL.LU R18, [R1+0x160c] ;  /* 0x00160c0001127983 */ /* 0x000ea20000300800 */
[----:B-1----:R-:W-:Y:S01]  /*291e0*/  FMUL R3, R26, R17 ;  /* 0x000000111a037220 */ /* 0x002fe20000400000 */
[----:B------:R-:W-:Y:S02]  /*291f0*/  @!P1 FMUL R16, R16, 16777216 ;  /* 0x4b80000010109820 */ /* 0x000fe40000400000 */
[----:B------:R-:W-:Y:S01]  /*29200*/  STL [R1+0x30], R2 ;  /* 0x0000300201007387 */ /* 0x000fe20000100800 */
[----:B------:R-:W-:Y:S01]  /*29210*/  @!P1 FMUL R24, R24, 16777216 ;  /* 0x4b80000018189820 */ /* 0x000fe20000400000 */
[C---:B------:R-:W-:Y:S02]  /*29220*/  FMUL R28, R26.reuse, R28 ;  /* 0x0000001c1a1c7220 */ /* 0x040fe40000400000 */
[----:B------:R0:W-:Y:S01]  /*29230*/  STL [R1+0x15e4], R0 ;  /* 0x0015e40001007387 */ /* 0x0001e20000100800 */
[----:B------:R-:W-:-:S03]  /*29240*/  FMUL R27, R26, R27 ;  /* 0x0000001b1a1b7220 */ /* 0x000fc60000400000 */
[----:B------:R-:W3:Y:S01]  /*29250*/  LDL.LU R17, [R1+0x1608] ;  /* 0x0016080001117983 */ /* 0x000ee20000300800 */
[----:B------:R-:W-:-:S03]  /*29260*/  FMUL R24, R26, R24 ;  /* 0x000000181a187220 */ /* 0x000fc60000400000 */
[----:B------:R1:W-:Y:S01]  /*29270*/  STL [R1+0x20], R3 ;  /* 0x0000200301007387 */ /* 0x0003e20000100800 */
[----:B0-----:R-:W-:-:S03]  /*29280*/  FMUL R0, R26, R23 ;  /* 0x000000171a007220 */ /* 0x001fc60000400000 */
[----:B------:R-:W4:Y:S01]  /*29290*/  LDL.LU R23, [R1+0xb0] ;  /* 0x0000b00001177983 */ /* 0x000f220000300800 */
[----:B------:R-:W-:Y:S01]  /*292a0*/  @!P1 FMUL R15, R15, 16777216 ;  /* 0x4b8000000f0f9820 */ /* 0x000fe20000400000 */
[----:B------:R-:W-:-:S04]  /*292b0*/  @!P1 FMUL R29, R29, 16777216 ;  /* 0x4b8000001d1d9820 */ /* 0x000fc80000400000 */
[----:B-1----:R-:W-:Y:S01]  /*292c0*/  FMUL R3, R26, R29 ;  /* 0x0000001d1a037220 */ /* 0x002fe20000400000 */
[----:B------:R-:W-:-:S04]  /*292d0*/  @P2 FMUL R25, R25, 0.25 ;  /* 0x3e80000019192820 */ /* 0x000fc80000400000 */
[----:B------:R-:W-:-:S04]  /*292e0*/  @!P1 FMUL R25, R25, 16777216 ;  /* 0x4b80000019199820 */ /* 0x000fc80000400000 */
[C---:B------:R-:W-:Y:S01]  /*292f0*/  FMUL R2, R26.reuse, R25 ;  /* 0x000000191a027220 */ /* 0x040fe20000400000 */
[----:B------:R-:W-:-:S04]  /*29300*/  FMUL R25, R26, R16 ;  /* 0x000000101a197220 */ /* 0x000fc80000400000 */
[----:B------:R0:W-:Y:S04]  /*29310*/  STL [R1+0x14], R2 ;  /* 0x0000140201007387 */ /* 0x0001e80000100800 */
[----:B------:R1:W-:Y:S04]  /*29320*/  STL [R1+0x10], R0 ;  /* 0x0000100001007387 */ /* 0x0003e80000100800 */
[----:B------:R-:W-:Y:S04]  /*29330*/  STL [R1+0x15ec], R28 ;  /* 0x0015ec1c01007387 */ /* 0x000fe80000100800 */
[----:B------:R-:W-:Y:S01]  /*29340*/  STL [R1+0x15f0], R27 ;  /* 0x0015f01b01007387 */ /* 0x000fe20000100800 */
[----:B0-----:R-:W-:Y:S01]  /*29350*/  FMUL R2, R26, R15 ;  /* 0x0000000f1a027220 */ /* 0x001fe20000400000 */
[----:B-1----:R-:W0:Y:S02]  /*29360*/  LDC R0, c[0x0][0x3e8] ;  /* 0x0000fa00ff007b82 */ /* 0x002e240000000800 */
[----:B------:R-:W-:Y:S04]  /*29370*/  STL [R1+0x15f4], R25 ;  /* 0x0015f41901007387 */ /* 0x000fe80000100800 */
[----:B------:R-:W2:Y:S04]  /*29380*/  LDL.LU R16, [R1+0xc4] ;  /* 0x0000c40001107983 */ /* 0x000ea80000300800 */
[----:B------:R1:W-:Y:S04]  /*29390*/  STL [R1+0x15f8], R24 ;  /* 0x0015f81801007387 */ /* 0x0003e80000100800 */
[----:B-1----:R-:W2:Y:S04]  /*293a0*/  LDL.LU R24, [R1+0xd4] ;  /* 0x0000d40001187983 */ /* 0x002ea80000300800 */
[----:B------:R-:W2:Y:S04]  /*293b0*/  LDL.LU R25, [R1+0xb8] ;  /* 0x0000b80001197983 */ /* 0x000ea80000300800 */
[----:B------:R-:W2:Y:S04]  /*293c0*/  LDL.LU R27, [R1+0xbc] ;  /* 0x0000bc00011b7983 */ /* 0x000ea80000300800 */
[----:B------:R-:W2:Y:S04]  /*293d0*/  LDL.LU R28, [R1+0x120] ;  /* 0x00012000011c7983 */ /* 0x000ea80000300800 */
[----:B------:R-:W2:Y:S04]  /*293e0*/  LDL.LU R15, [R1+0x1604] ;  /* 0x00160400010f7983 */ /* 0x000ea80000300800 */
[----:B------:R-:W4:Y:S01]  /*293f0*/  LDL.LU R29, [R1+0x1600] ;  /* 0x00160000011d7983 */ /* 0x000f220000300800 */
[----:B------:R-:W-:-:S02]  /*29400*/  FSEL R5, RZ, -23, P3 ;  /* 0xc1b80000ff057808 */ /* 0x000fc40001800000 */
[----:B------:R-:W-:-:S03]  /*29410*/  FSEL R4, RZ, -23, P4 ;  /* 0xc1b80000ff047808 */ /* 0x000fc60002000000 */
[----:B------:R-:W-:Y:S01]  /*29420*/  FFMA.FTZ R5, R7, 1.1920928955078125e-07, R5 ;  /* 0x3400000007057823 */ /* 0x000fe20000010005 */
[----:B------:R-:W-:Y:S01]  /*29430*/  @P2 FMUL R22, R22, 0.25 ;  /* 0x3e80000016162820 */ /* 0x000fe20000400000 */
[----:B------:R-:W-:Y:S01]  /*29440*/  @P2 FMUL R21, R21, 0.25 ;  /* 0x3e80000015152820 */ /* 0x000fe20000400000 */
[----:B------:R-:W-:Y:S01]  /*29450*/  @P2 FMUL R20, R20, 0.25 ;  /* 0x3e80000014142820 */ /* 0x000fe20000400000 */
[----:B------:R-:W-:Y:S01]  /*29460*/  @P2 FMUL R19, R19, 0.25 ;  /* 0x3e80000013132820 */ /* 0x000fe20000400000 */
[----:B------:R-:W-:Y:S01]  /*29470*/  FFMA.FTZ R4, R6, 1.1920928955078125e-07, R4 ;  /* 0x3400000006047823 */ /* 0x000fe20000010004 */
[----:B------:R-:W3:Y:S01]  /*29480*/  LDL.LU R7, [R1+0xac] ;  /* 0x0000ac0001077983 */ /* 0x000ee20000300800 */
[----:B------:R-:W-:Y:S01]  /*29490*/  @!P1 FMUL R22, R22, 16777216 ;  /* 0x4b80000016169820 */ /* 0x000fe20000400000 */
[----:B------:R-:W-:Y:S02]  /*294a0*/  @!P1 FMUL R21, R21, 16777216 ;  /* 0x4b80000015159820 */ /* 0x000fe40000400000 */
[----:B------:R0:W-:Y:S01]  /*294b0*/  STL [R1+0x28], R5 ;  /* 0x0000280501007387 */ /* 0x0001e20000100800 */
[----:B------:R-:W-:Y:S01]  /*294c0*/  @!P1 FMUL R20, R20, 16777216 ;  /* 0x4b80000014149820 */ /* 0x000fe20000400000 */
[----:B------:R-:W-:-:S02]  /*294d0*/  @!P1 FMUL R19, R19, 16777216 ;  /* 0x4b80000013139820 */ /* 0x000fc40000400000 */
[----:B------:R-:W3:Y:S01]  /*294e0*/  LDL.LU R6, [R1+0x88] ;  /* 0x0000880001067983 */ /* 0x000ee20000300800 */
[----:B------:R-:W-:-:S03]  /*294f0*/  FMUL R22, R26, R22 ;  /* 0x000000161a167220 */ /* 0x000fc60000400000 */
[----:B------:R1:W-:Y:S01]  /*29500*/  STL [R1+0x2c], R4 ;  /* 0x00002c0401007387 */ /* 0x0003e20000100800 */
[----:B0-----:R-:W-:Y:S01]  /*29510*/  LEA R5, R0, R8, 0x3 ;  /* 0x0000000800057211 */ /* 0x001fe200078e18ff */
[C---:B------:R-:W-:Y:S01]  /*29520*/  FMUL R21, R26.reuse, R21 ;  /* 0x000000151a157220 */ /* 0x040fe20000400000 */
[----:B------:R-:W-:Y:S01]  /*29530*/  FMUL R20, R26, R20 ;  /* 0x000000141a147220 */ /* 0x000fe20000400000 */
[----:B------:R-:W-:Y:S01]  /*29540*/  F2FP.BF16.F32.PACK_AB R8, R12, R10 ;  /* 0x0000000a0c08723e */ /* 0x000fe200000010ff */
[----:B------:R-:W-:Y:S01]  /*29550*/  FMUL R26, R26, R19 ;  /* 0x000000131a1a7220 */ /* 0x000fe20000400000 */
[----:B-1----:R-:W-:Y:S02]  /*29560*/  F2FP.BF16.F32.PACK_AB R4, R11, R9 ;  /* 0x000000090b04723e */ /* 0x002fe400000010ff */
[----:B------:R-:W3:Y:S04]  /*29570*/  LDL.LU R11, [R1+0xb4] ;  /* 0x0000b400010b7983 */ /* 0x000ee80000300800 */
[----:B------:R2:W-:Y:S04]  /*29580*/  STL [R1+0x58], R5 ;  /* 0x0000580501007387 */ /* 0x0005e80000100800 */
[----:B------:R-:W3:Y:S04]  /*29590*/  LDL.LU R10, [R1+0xa4] ;  /* 0x0000a400010a7983 */ /* 0x000ee80000300800 */
[----:B------:R-:W3:Y:S01]  /*295a0*/  LDL.LU R19, [R1+0xd0] ;  /* 0x0000d00001137983 */ /* 0x000ee20000300800 */
[----:B----4-:R-:W-:-:S02]  /*295b0*/  F2FP.BF16.F32.PACK_AB R12, R23, R29 ;  /* 0x0000001d170c723e */ /* 0x010fc400000010ff */
[----:B------:R-:W-:Y:S01]  /*295c0*/  LEA R29, R0, R5, 0x3 ;  /* 0x00000005001d7211 */ /* 0x000fe200078e18ff */
[----:B------:R-:W4:Y:S01]  /*295d0*/  LDL.LU R23, [R1+0xf4] ;  /* 0x0000f40001177983 */ /* 0x000f220000300800 */
[----:B--2---:R-:W-:-:S03]  /*295e0*/  F2FP.BF16.F32.PACK_AB R5, R18, R13 ;  /* 0x0000000d1205723e */ /* 0x004fc600000010ff */
[----:B------:R-:W2:Y:S01]  /*295f0*/  LDL.LU R13, [R1+0xc0] ;  /* 0x0000c000010d7983 */ /* 0x000ea20000300800 */
[----:B---3--:R-:W-:-:S03]  /*29600*/  F2FP.BF16.F32.PACK_AB R9, R17, R14 ;  /* 0x0000000e1109723e */ /* 0x008fc600000010ff */
[----:B------:R0:W-:Y:S04]  /*29610*/  STL [R1+0x54], R29 ;  /* 0x0000541d01007387 */ /* 0x0001e80000100800 */
[----:B------:R-:W3:Y:S04]  /*29620*/  LDL.LU R18, [R1+0x118] ;  /* 0x0001180001127983 */ /* 0x000ee80000300800 */
[----:B------:R-:W3:Y:S04]  /*29630*/  LDL.LU R14, [R1+0xcc] ;  /* 0x0000cc00010e7983 */ /* 0x000ee80000300800 */
[----:B------:R-:W4:Y:S01]  /*29640*/  LDL.LU R17, [R1+0xe8] ;  /* 0x0000e80001117983 */ /* 0x000f220000300800 */
[----:B------:R-:W-:-:S02]  /*29650*/  F2FP.BF16.F32.PACK_AB R6, R6, R15 ;  /* 0x0000000f0606723e */ /* 0x000fc400000010ff */
[----:B--2---:R-:W-:Y:S02]  /*29660*/  F2FP.BF16.F32.PACK_AB R13, R16, R13 ;  /* 0x0000000d100d723e */ /* 0x004fe400000010ff */
[----:B------:R-:W2:Y:S04]  /*29670*/  LDL.LU R16, [R1+0x15fc] ;  /* 0x0015fc0001107983 */ /* 0x000ea80000300800 */
[----:B------:R-:W4:Y:S01]  /*29680*/  LDL.LU R15, [R1+0xf8] ;  /* 0x0000f800010f7983 */ /* 0x000f220000300800 */
[----:B0-----:R-:W-:Y:S01]  /*29690*/  IMAD R29, R0, 0x8, R29 ;  /* 0x00000008001d7824 */ /* 0x001fe200078e021d */
[----:B------:R-:W-:-:S04]  /*296a0*/  F2FP.BF16.F32.PACK_AB R7, R25, R7 ;  /* 0x000000071907723e */ /* 0x000fc800000010ff */
[----:B------:R0:W-:Y:S01]  /*296b0*/  STL [R1+0x50], R29 ;  /* 0x0000501d01007387 */ /* 0x0001e20000100800 */
[----:B---3--:R-:W-:Y:S02]  /*296c0*/  F2FP.BF16.F32.PACK_AB R14, R24, R14 ;  /* 0x0000000e180e723e */ /* 0x008fe400000010ff */
[----:B------:R-:W-:Y:S02]  /*296d0*/  F2FP.BF16.F32.PACK_AB R11, R27, R11 ;  /* 0x0000000b1b0b723e */ /* 0x000fe400000010ff */
[----:B0-----:R-:W-:-:S04]  /*296e0*/  LEA R29, R0, R29, 0x3 ;  /* 0x0000001d001d7211 */ /* 0x001fc800078e18ff */
[----:B------:R-:W-:Y:S02]  /*296f0*/  LEA R0, R0, R29, 0x3 ;  /* 0x0000001d00007211 */ /* 0x000fe400078e18ff */
[----:B--2---:R-:W-:Y:S02]  /*29700*/  F2FP.BF16.F32.PACK_AB R10, R10, R16 ;  /* 0x000000100a0a723e */ /* 0x004fe400000010ff */
[----:B------:R-:W2:Y:S01]  /*29710*/  LDL.LU R16, [R1+0xc8] ;  /* 0x0000c80001107983 */ /* 0x000ea20000300800 */
[----:B----4-:R-:W-:-:S03]  /*29720*/  F2FP.BF16.F32.PACK_AB R15, R28, R15 ;  /* 0x0000000f1c0f723e */ /* 0x010fc600000010ff */
[----:B------:R-:W3:Y:S04]  /*29730*/  LDL.LU R24, [R1+0x15f8] ;  /* 0x0015f80001187983 */ /* 0x000ee80000300800 */
[----:B------:R-:W4:Y:S04]  /*29740*/  LDL.LU R25, [R1+0x15f4] ;  /* 0x0015f40001197983 */ /* 0x000f280000300800 */
[----:B------:R-:W2:Y:S04]  /*29750*/  LDL.LU R27, [R1+0x15f0] ;  /* 0x0015f000011b7983 */ /* 0x000ea80000300800 */
[----:B------:R-:W2:Y:S04]  /*29760*/  LDL.LU R28, [R1+0x15ec] ;  /* 0x0015ec00011c7983 */ /* 0x000ea80000300800 */
[----:B------:R0:W-:Y:S04]  /*29770*/  STL [R1+0x48], R29 ;  /* 0x0000481d01007387 */ /* 0x0001e80000100800 */
[----:B0-----:R-:W2:Y:S04]  /*29780*/  LDL.LU R29, [R1+0x15e8] ;  /* 0x0015e800011d7983 */ /* 0x001ea80000300800 */
[----:B--2---:R0:W-:Y:S04]  /*29790*/  STS.128 [R29], R4 ;  /* 0x000000041d007388 */ /* 0x0041e80000000c00 */
[----:B------:R1:W-:Y:S04]  /*297a0*/  STS.128 [R29+0x200], R8 ;  /* 0x000200081d007388 */ /* 0x0003e80000000c00 */
[----:B0-----:R-:W2:Y:S04]  /*297b0*/  LDL.LU R5, [R1+0x124] ;  /* 0x0001240001057983 */ /* 0x001ea80000300800 */
[----:B------:R-:W2:Y:S04]  /*297c0*/  LDL.LU R4, [R1+0x148] ;  /* 0x0001480001047983 */ /* 0x000ea80000300800 */
[----:B------:R-:W-:Y:S04]  /*297d0*/  STL [R1+0x4c], R0 ;  /* 0x00004c0001007387 */ /* 0x000fe80000100800 */
[----:B------:R-:W2:Y:S04]  /*297e0*/  LDL.LU R6, [R1+0x10] ;  /* 0x0000100001067983 */ /* 0x000ea80000300800 */
[----:B------:R-:W2:Y:S04]  /*297f0*/  LDL.LU R7, [R1+0x20] ;  /* 0x0000200001077983 */ /* 0x000ea80000300800 */
[----:B-1----:R-:W2:Y:S04]  /*29800*/  LDL.LU R11, [R1+0x21c] ;  /* 0x00021c00010b7983 */ /* 0x002ea80000300800 */
[----:B------:R-:W3:Y:S04]  /*29810*/  LDL.LU R8, [R1+0x140] ;  /* 0x0001400001087983 */ /* 0x000ee80000300800 */
[----:B------:R-:W3:Y:S04]  /*29820*/  LDL.LU R10, [R1+0x14] ;  /* 0x00001400010a7983 */ /* 0x000ee80000300800 */
[----:B------:R0:W-:Y:S01]  /*29830*/  STS.128 [R29+0x80], R12 ;  /* 0x0000800c1d007388 */ /* 0x0001e20000000c00 */
[----:B------:R-:W-:-:S02]  /*29840*/  F2FP.BF16.F32.PACK_AB R16, R19, R16 ;  /* 0x000000101310723e */ /* 0x000fc400000010ff */
[----:B------:R-:W-:Y:S01]  /*29850*/  F2FP.BF16.F32.PACK_AB R17, R23, R17 ;  /* 0x000000111711723e */ /* 0x000fe200000010ff */
[----:B0-----:R-:W3:Y:S04]  /*29860*/  LDL.LU R12, [R1+0x14c] ;  /* 0x00014c00010c7983 */ /* 0x001ee80000300800 */
[----:B------:R-:W3:Y:S04]  /*29870*/  LDL.LU R13, [R1+0x30] ;  /* 0x00003000010d7983 */ /* 0x000ee80000300800 */
[----:B------:R-:W3:Y:S01]  /*29880*/  LDL.LU R15, [R1+0x34] ;  /* 0x00003400010f7983 */ /* 0x000ee20000300800 */
[----:B--2---:R-:W-:-:S02]  /*29890*/  IMAD.MOV.U32 R9, RZ, RZ, R11 ;  /* 0x000000ffff097224 */ /* 0x004fc400078e000b */
[----:B------:R-:W0:Y:S01]  /*298a0*/  LDC R11, c[0x0][0x3e8] ;  /* 0x0000fa00ff0b7b82 */ /* 0x000e220000000800 */
[----:B------:R-:W-:Y:S02]  /*298b0*/  MOV R14, R5 ;  /* 0x00000005000e7202 */ /* 0x000fe40000000f00 */
[----:B0-----:R-:W-:Y:S02]  /*298c0*/  LEA R5, R11, R0, 0x3 ;  /* 0x000000000b057211 */ /* 0x001fe400078e18ff */
[----:B------:R-:W2:Y:S04]  /*298d0*/  LDL.LU R0, [R1+0x15e4] ;  /* 0x0015e40001007983 */ /* 0x000ea80000300800 */
[----:B------:R-:W2:Y:S04]  /*298e0*/  LDL.LU R19, [R1+0x15e0] ;  /* 0x0015e00001137983 */ /* 0x000ea80000300800 */
[----:B------:R-:W2:Y:S01]  /*298f0*/  LDL.LU R23, [R1+0x15dc] ;  /* 0x0015dc0001177983 */ /* 0x000ea20000300800 */
[----:B---3--:R-:W-:-:S02]  /*29900*/  F2FP.BF16.F32.PACK_AB R10, R10, R28 ;  /* 0x0000001c0a0a723e */ /* 0x008fc400000010ff */
[----:B------:R-:W0:Y:S01]  /*29910*/  LDC R28, c[0x0][0x3e8] ;  /* 0x0000fa00ff1c7b82 */ /* 0x000e220000000800 */
[----:B------:R-:W-:Y:S01]  /*29920*/  F2FP.BF16.F32.PACK_AB R18, R8, R18 ;  /* 0x000000120812723e */ /* 0x000fe200000010ff */
[----:B------:R2:W-:Y:S01]  /*29930*/  STL [R1+0xc], R5 ;  /* 0x00000c0501007387 */ /* 0x0005e20000100800 */
[----:B------:R-:W-:-:S05]  /*29940*/  IMAD R8, R11, 0x8, R5 ;  /* 0x000000080b087824 */ /* 0x000fca00078e0205 */
[----:B------:R1:W-:Y:S01]  /*29950*/  STL [R1+0x1c], R8 ;  /* 0x00001c0801007387 */ /* 0x0003e20000100800 */
[----:B------:R-:W-:Y:S02]  /*29960*/  F2FP.BF16.F32.PACK_AB R7, R13, R7 ;  /* 0x000000070d07723e */ /* 0x000fe400000010ff */
[----:B------:R-:W-:Y:S02]  /*29970*/  F2FP.BF16.F32.PACK_AB R6, R6, R27 ;  /* 0x0000001b0606723e */ /* 0x000fe400000010ff */
[----:B------:R-:W-:Y:S02]  /*29980*/  MOV R27, R14 ;  /* 0x0000000e001b7202 */ /* 0x000fe40000000f00 */
[----:B--2---:R-:W-:Y:S02]  /*29990*/  IADD3 R5, PT, PT, R23, -R19, RZ ;  /* 0x8000001317057210 */ /* 0x004fe40007ffe0ff */
[----:B------:R-:W-:Y:S02]  /*299a0*/  F2FP.BF16.F32.PACK_AB R19, R12, R4 ;  /* 0x000000040c13723e */ /* 0x000fe400000010ff */
[----:B------:R-:W-:Y:S01]  /*299b0*/  F2FP.BF16.F32.PACK_AB R4, R2, R26 ;  /* 0x0000001a0204723e */ /* 0x000fe200000010ff */
[----:B------:R-:W-:Y:S01]  /*299c0*/  IMAD R12, R11, 0x8, R8 ;  /* 0x000000080b0c7824 */ /* 0x000fe200078e0208 */
[----:B------:R-:W-:Y:S01]  /*299d0*/  MOV R26, R9 ;  /* 0x00000009001a7202 */ /* 0x000fe20000000f00 */
[----:B------:R-:W-:Y:S01]  /*299e0*/  FADD R2, R5, -1 ;  /* 0xbf80000005027421 */ /* 0x000fe20000000000 */
[----:B------:R-:W-:-:S02]  /*299f0*/  MOV R9, 0x3dc6b27f ;  /* 0x3dc6b27f00097802 */ /* 0x000fc40000000f00 */
[----:B-1----:R-:W-:Y:S02]  /*29a00*/  F2FP.BF16.F32.PACK_AB R8, R20, R3 ;  /* 0x000000031408723e */ /* 0x002fe400000010ff */
[----:B------:R-:W-:Y:S01]  /*29a10*/  MOV R20, R26 ;  /* 0x0000001a00147202 */ /* 0x000fe20000000f00 */
[----:B------:R-:W-:Y:S02]  /*29a20*/  IMAD R26, R11, 0x8, R12 ;  /* 0x000000080b1a7824 */ /* 0x000fe400078e020c */
[----:B------:R-:W-:-:S03]  /*29a30*/  FFMA.FTZ R3, R2, R9, -0.16845393180847167969 ;  /* 0xbe2c7f3002037423 */ /* 0x000fc60000010009 */
[----:B------:R1:W-:Y:S01]  /*29a40*/  STL [R1+0x8], R26 ;  /* 0x0000081a01007387 */ /* 0x0003e20000100800 */
[----:B------:R-:W-:Y:S02]  /*29a50*/  F2FP.BF16.F32.PACK_AB R5, R24, R21 ;  /* 0x000000151805723e */ /* 0x000fe400000010ff */
[----:B-1----:R-:W-:Y:S01]  /*29a60*/  LEA R26, R11, R26, 0x3 ;  /* 0x0000001a0b1a7211 */ /* 0x002fe200078e18ff */
[----:B------:R-:W-:Y:S01]  /*29a70*/  FFMA.FTZ R11, R2, R3, 0.1716887056827545166 ;  /* 0x3e2fcf2a020b7423 */ /* 0x000fe20000010003 */
[----:B----4-:R-:W-:-:S03]  /*29a80*/  F2FP.BF16.F32.PACK_AB R9, R25, R22 ;  /* 0x000000161909723e */ /* 0x010fc600000010ff */
[----:B------:R1:W-:Y:S01]  /*29a90*/  STL [R1+0x15a0], R26 ;  /* 0x0015a01a01007387 */ /* 0x0003e20000100800 */
[----:B------:R-:W-:Y:S01]  /*29aa0*/  FFMA.FTZ R13, R2, R11, -0.17900948226451873779 ;  /* 0xbe374e43020d7423 */ /* 0x000fe2000001000b */
[----:B------:R-:W-:Y:S02]  /*29ab0*/  F2FP.BF16.F32.PACK_AB R11, R15, R0 ;  /* 0x000000000f0b723e */ /* 0x000fe400000010ff */
[----:B------:R-:W2:Y:S01]  /*29ac0*/  LDL.LU R24, [R1+0x60] ;  /* 0x0000600001187983 */ /* 0x000ea20000300800 */
[----:B0-----:R-:W-:-:S03]  /*29ad0*/  LEA R3, R28, R26, 0x3 ;  /* 0x0000001a1c037211 */ /* 0x001fc600078e18ff */
[----:B------:R-:W3:Y:S01]  /*29ae0*/  LDL.LU R0, [R1+0x15d8] ;  /* 0x0015d80001007983 */ /* 0x000ee20000300800 */
[----:B------:R-:W-:Y:S01]  /*29af0*/  MOV R25, R12 ;  /* 0x0000000c00197202 */ /* 0x000fe20000000f00 */
[----:B-1----:R-:W-:Y:S02]  /*29b00*/  IMAD.MOV.U32 R26, RZ, RZ, R20 ;  /* 0x000000ffff1a7224 */ /* 0x002fe400078e0014 */
[----:B------:R-:W4:Y:S01]  /*29b10*/  LDL.LU R15, [R1+0x98] ;  /* 0x00009800010f7983 */ /* 0x000f220000300800 */
[----:B------:R-:W-:-:S03]  /*29b20*/  IMAD R12, R28, 0x8, R3 ;  /* 0x000000081c0c7824 */ /* 0x000fc600078e0203 */
[----:B------:R-:W2:Y:S04]  /*29b30*/  LDL.LU R22, [R1+0x128] ;  /* 0x0001280001167983 */ /* 0x000ea80000300800 */
[----:B------:R-:W2:Y:S04]  /*29b40*/  LDL.LU R21, [R1+0xfc] ;  /* 0x0000fc0001157983 */ /* 0x000ea80000300800 */
[----:B------:R-:W2:Y:S04]  /*29b50*/  LDL.LU R20, [R1+0x90] ;  /* 0x0000900001147983 */ /* 0x000ea80000300800 */
[----:B------:R0:W-:Y:S04]  /*29b60*/  STL [R1+0x15a4], R3 ;  /* 0x0015a40301007387 */ /* 0x0001e80000100800 */
[----:B------:R1:W-:Y:S04]  /*29b70*/  STS.128 [R29+0x280], R16 ;  /* 0x000280101d007388 */ /* 0x0003e80000000c00 */
[----:B0-----:R-:W2:Y:S04]  /*29b80*/  LDL.LU R3, [R1+0xd8] ;  /* 0x0000d80001037983 */ /* 0x001ea80000300800 */
[----:B------:R0:W-:Y:S04]  /*29b90*/  STS.128 [R29+0x100], R4 ;  /* 0x000100041d007388 */ /* 0x0001e80000000c00 */
[----:B-1----:R-:W2:Y:S04]  /*29ba0*/  LDL.LU R17, [R1+0x40] ;  /* 0x0000400001117983 */ /* 0x002ea80000300800 */
[----:B------:R-:W2:Y:S04]  /*29bb0*/  LDL.LU R19, [R1+0x64] ;  /* 0x0000640001137983 */ /* 0x000ea80000300800 */
[----:B------:R-:W3:Y:S04]  /*29bc0*/  LDL.LU R16, [R1+0x70] ;  /* 0x0000700001107983 */ /* 0x000ee80000300800 */
[----:B------:R-:W3:Y:S04]  /*29bd0*/  LDL.LU R18, [R1+0xe4] ;  /* 0x0000e40001127983 */ /* 0x000ee80000300800 */
[----:B0-----:R-:W3:Y:S04]  /*29be0*/  LDL.LU R4, [R1+0x44] ;  /* 0x0000440001047983 */ /* 0x001ee80000300800 */
[----:B------:R-:W4:Y:S04]  /*29bf0*/  LDL.LU R5, [R1+0x78] ;  /* 0x0000780001057983 */ /* 0x000f280000300800 */
[----:B------:R-:W4:Y:S01]  /*29c00*/  LDL.LU R6, [R1+0xa0] ;  /* 0x0000a00001067983 */ /* 0x000f220000300800 */
[----:B------:R-:W-:Y:S01]  /*29c10*/  FFMA.FTZ R14, R2, R13, 0.20512372255325317383 ;  /* 0x3e520bf4020e7423 */ /* 0x000fe2000001000d */
[----:B------:R-:W-:-:S02]  /*29c20*/  LEA R13, R28, R12, 0x3 ;  /* 0x0000000c1c0d7211 */ /* 0x000fc400078e18ff */
[----:B------:R-:W4:Y:S04]  /*29c30*/  LDL.LU R7, [R1+0xdc] ;  /* 0x0000dc0001077983 */ /* 0x000f280000300800 */
[----:B------:R0:W-:Y:S04]  /*29c40*/  STL [R1+0x159c], R12 ;  /* 0x00159c0c01007387 */ /* 0x0001e80000100800 */
[----:B------:R1:W-:Y:S04]  /*29c50*/  STS.128 [R29+0x300], R8 ;  /* 0x000300081d007388 */ /* 0x0003e80000000c00 */
[----:B0-----:R-:W4:Y:S04]  /*29c60*/  LDL.LU R12, [R1+0xec] ;  /* 0x0000ec00010c7983 */ /* 0x001f280000300800 */
[----:B-1----:R-:W4:Y:S04]  /*29c70*/  LDL.LU R10, [R1+0x8c] ;  /* 0x00008c00010a7983 */ /* 0x002f280000300800 */
[----:B------:R-:W4:Y:S04]  /*29c80*/  LDL.LU R11, [R1+0x7c] ;  /* 0x00007c00010b7983 */ /* 0x000f280000300800 */
[----:B------:R-:W-:Y:S01]  /*29c90*/  STL [R1+0x1598], R13 ;  /* 0x0015980d01007387 */ /* 0x000fe20000100800 */
[----:B------:R-:W-:Y:S01]  /*29ca0*/  FFMA.FTZ R14, R2, R14, -0.24046532809734344482 ;  /* 0xbe763c8b020e7423 */ /* 0x000fe2000001000e */
[----:B--2---:R-:W-:-:S02]  /*29cb0*/  F2FP.BF16.F32.PACK_AB R8, R19, R24 ;  /* 0x000000181308723e */ /* 0x004fc400000010ff */
[----:B------:R-:W2:Y:S01]  /*29cc0*/  LDL.LU R24, [R1+0x4] ;  /* 0x0000040001187983 */ /* 0x000ea20000300800 */
[----:B---3--:R-:W-:Y:S02]  /*29cd0*/  F2FP.BF16.F32.PACK_AB R4, R4, R17 ;  /* 0x000000110404723e */ /* 0x008fe400000010ff */
[----:B------:R-:W-:Y:S02]  /*29ce0*/  LEA R17, R28, R13, 0x3 ;  /* 0x0000000d1c117211 */ /* 0x000fe400078e18ff */
[----:B----4-:R-:W-:-:S03]  /*29cf0*/  F2FP.BF16.F32.PACK_AB R5, R5, R16 ;  /* 0x000000100505723e */ /* 0x010fc600000010ff */
[----:B------:R-:W-:Y:S01]  /*29d00*/  IMAD R16, R28, 0x8, R17 ;  /* 0x000000081c107824 */ /* 0x000fe200078e0211 */
[----:B------:R-:W-:Y:S01]  /*29d10*/  STL [R1+0x15a8], R17 ;  /* 0x0015a81101007387 */ /* 0x000fe20000100800 */
[----:B------:R-:W-:-:S03]  /*29d20*/  F2FP.BF16.F32.PACK_AB R6, R6, R15 ;  /* 0x0000000f0606723e */ /* 0x000fc600000010ff */
[----:B------:R-:W-:Y:S01]  /*29d30*/  LEA R15, R28, R16, 0x3 ;  /* 0x000000101c0f7211 */ /* 0x000fe200078e18ff */
[----:B------:R0:W-:Y:S04]  /*29d40*/  STL [R1+0x15ac], R16 ;  /* 0x0015ac1001007387 */ /* 0x0001e80000100800 */
[----:B0-----:R-:W3:Y:S01]  /*29d50*/  LDL.LU R16, [R1+0x9c] ;  /* 0x00009c0001107983 */ /* 0x001ee20000300800 */
[----:B------:R-:W-:-:S04]  /*29d60*/  FFMA.FTZ R19, R2, R14, 0.28857114911079406738 ;  /* 0x3e93bf9902137423 */ /* 0x000fc8000001000e */
[----:B------:R-:W-:Y:S01]  /*29d70*/  FFMA.FTZ R19, R2, R19, -0.36067417263984680176 ;  /* 0xbeb8aa4902137423 */ /* 0x000fe20000010013 */
[----:B------:R-:W-:-:S03]  /*29d80*/  LEA R14, R28, R15, 0x3 ;  /* 0x0000000f1c0e7211 */ /* 0x000fc600078e18ff */
[----:B------:R-:W-:Y:S01]  /*29d90*/  FFMA.FTZ R19, R2, R19, 0.48089820146560668945 ;  /* 0x3ef6384a02137423 */ /* 0x000fe20000010013 */
[----:B------:R-:W-:-:S03]  /*29da0*/  F2FP.BF16.F32.PACK_AB R7, R12, R7 ;  /* 0x000000070c07723e */ /* 0x000fc600000010ff */
[----:B------:R-:W-:Y:S01]  /*29db0*/  FFMA.FTZ R19, R2, R19, -0.72134751081466674805 ;  /* 0xbf38aa3b02137423 */ /* 0x000fe20000010013 */
[----:B------:R-:W-:Y:S02]  /*29dc0*/  F2FP.BF16.F32.PACK_AB R9, R10, R11 ;  /* 0x0000000b0a09723e */ /* 0x000fe400000010ff */
[----:B------:R-:W-:Y:S01]  /*29dd0*/  F2FP.BF16.F32.PACK_AB R10, R18, R3 ;  /* 0x00000003120a723e */ /* 0x000fe200000010ff */
[----:B------:R-:W-:Y:S01]  /*29de0*/  IMAD R18, R28, 0x8, R14 ;  /* 0x000000081c127824 */ /* 0x000fe200078e020e */
[----:B------:R0:W-:Y:S01]  /*29df0*/  STS.128 [R29+0x180], R4 ;  /* 0x000180041d007388 */ /* 0x0001e20000000c00 */
[----:B------:R-:W-:-:S05]  /*29e00*/  F2FP.BF16.F32.PACK_AB R11, R22, R21 ;  /* 0x00000015160b723e */ /* 0x000fca00000010ff */
[----:B------:R1:W-:Y:S01]  /*29e10*/  STS.128 [R29+0x380], R8 ;  /* 0x000380081d007388 */ /* 0x0003e20000000c00 */
[----:B0-----:R-:W-:Y:S01]  /*29e20*/  FMUL R4, R2, R19 ;  /* 0x0000001302047220 */ /* 0x001fe20000400000 */
[----:B------:R-:W-:-:S05]  /*29e30*/  IMAD R19, R28, 0x8, R18 ;  /* 0x000000081c137824 */ /* 0x000fca00078e0212 */
[C---:B-1----:R-:W-:Y:S01]  /*29e40*/  LEA R11, R28.reuse, R19, 0x3 ;  /* 0x000000131c0b7211 */ /* 0x042fe200078e18ff */
[----:B------:R0:W-:Y:S03]  /*29e50*/  STL.64 [R1+0x1590], R14 ;  /* 0x0015900e01007387 */ /* 0x0001e60000100a00 */
[C---:B------:R-:W-:Y:S01]  /*29e60*/  LEA R10, R28.reuse, R11, 0x3 ;  /* 0x0000000b1c0a7211 */ /* 0x040fe200078e18ff */
[----:B------:R-:W-:Y:S04]  /*29e70*/  STL.64 [R1+0x1580], R18 ;  /* 0x0015801201007387 */ /* 0x000fe80000100a00 */
[----:B------:R1:W-:Y:S04]  /*29e80*/  STL.64 [R1+0x1588], R10 ;  /* 0x0015880a01007387 */ /* 0x0003e80000100a00 */
[----:B0-----:R-:W4:Y:S04]  /*29e90*/  LDL.LU R14, [R1+0x158] ;  /* 0x00015800010e7983 */ /* 0x001f280000300800 */
[----:B------:R-:W4:Y:S04]  /*29ea0*/  LDL.LU R15, [R1+0x154] ;  /* 0x00015400010f7983 */ /* 0x000f280000300800 */
[----:B------:R-:W4:Y:S01]  /*29eb0*/  LDL.LU R17, [R1+0x28] ;  /* 0x0000280001117983 */ /* 0x000f220000300800 */
[----:B-1----:R-:W0:Y:S03]  /*29ec0*/  LDC R11, c[0x0][0x3e8] ;  /* 0x0000fa00ff0b7b82 */ /* 0x002e260000000800 */
[----:B------:R-:W4:Y:S01]  /*29ed0*/  LDL.LU R13, [R1+0x2c] ;  /* 0x00002c00010d7983 */ /* 0x000f220000300800 */
[----:B------:R-:W-:-:S02]  /*29ee0*/  IMAD R9, R28, 0x8, R10 ;  /* 0x000000081c097824 */ /* 0x000fc400078e020a */
[----:B------:R-:W-:Y:S01]  /*29ef0*/  FMUL R7, R2, R4 ;  /* 0x0000000402077220 */ /* 0x000fe20000400000 */
[----:B------:R-:W-:-:S03]  /*29f00*/  IMAD.MOV.U32 R22, RZ, RZ, 0x3dc6b27f ;  /* 0x3dc6b27fff167424 */ /* 0x000fc600078e00ff */
[----:B------:R-:W-:Y:S01]  /*29f10*/  FFMA.FTZ R7, R2, 1.4426950216293334961, R7 ;  /* 0x3fb8aa3b02077823 */ /* 0x000fe20000010007 */
[----:B------:R-:W-:Y:S01]  /*29f20*/  MOV R12, R25 ;  /* 0x00000019000c7202 */ /* 0x000fe20000000f00 */
[----:B0-----:R-:W-:-:S05]  /*29f30*/  IMAD R8, R11, 0x8, R9 ;  /* 0x000000080b087824 */ /* 0x001fca00078e0209 */
[----:B------:R-:W-:Y:S02]  /*29f40*/  LEA R5, R11, R8, 0x3 ;  /* 0x000000080b057211 */ /* 0x000fe400078e18ff */
[----:B------:R-:W-:Y:S01]  /*29f50*/  MOV R3, R27 ;  /* 0x0000001b00037202 */ /* 0x000fe20000000f00 */
[----:B------:R-:W-:Y:S04]  /*29f60*/  STL [R1+0x15b0], R9 ;  /* 0x0015b00901007387 */ /* 0x000fe80000100800 */
[----:B------:R-:W-:Y:S04]  /*29f70*/  STL [R1+0x15b4], R8 ;  /* 0x0015b40801007387 */ /* 0x000fe80000100800 */
[----:B------:R-:W-:Y:S01]  /*29f80*/  STL [R1+0x15b8], R5 ;  /* 0x0015b80501007387 */ /* 0x000fe20000100800 */
[----:B------:R-:W-:-:S02]  /*29f90*/  ISETP.GE.U32.AND P1, PT, R23, 0x7f800000, PT ;  /* 0x7f8000001700780c */ /* 0x000fc40003f26070 */
[----:B------:R-:W-:Y:S01]  /*29fa0*/  ISETP.GE.U32.AND P4, PT, R0, 0x7f800000, PT ;  /* 0x7f8000000000780c */ /* 0x000fe20003f86070 */
[----:B------:R-:W-:Y:S01]  /*29fb0*/  BAR.SYNC.DEFER_BLOCKING 0x0 ;  /* 0x0000000000007b1d */ /* 0x000fe20000010000 */
[----:B------:R-:W-:Y:S01]  /*29fc0*/  ISETP.GE.U32.AND P5, PT, R26, 0x7f800000, PT ;  /* 0x7f8000001a00780c */ /* 0x000fe20003fa6070 */
[----:B------:R-:W-:Y:S01]  /*29fd0*/  UIMAD UR4, UR7, UR4, URZ ;  /* 0x00000004070472a4 */ /* 0x000fe2000f8e02ff */
[----:B------:R-:W-:-:S03]  /*29fe0*/  FSETP.NEU.AND P3, PT, R23, RZ, PT ;  /* 0x000000ff1700720b */ /* 0x000fc60003f6d000 */
[----:B------:R-:W-:Y:S01]  /*29ff0*/  USHF.L.U32 UR8, UR4, 0x1, URZ ;  /* 0x0000000104087899 */ /* 0x000fe200080006ff */
[----:B--2---:R-:W-:-:S05]  /*2a000*/  IADD3 R4, PT, PT, R26, -R24, RZ ;  /* 0x800000181a047210 */ /* 0x004fca0007ffe0ff */
[----:B------:R-:W-:Y:S01]  /*2a010*/  FADD R2, R4, -1 ;  /* 0xbf80000004027421 */ /* 0x000fe20000000000 */
[----:B------:R-:W-:Y:S02]  /*2a020*/  LEA R4, R11, R5, 0x3 ;  /* 0x000000050b047211 */ /* 0x000fe400078e18ff */
[----:B---3--:R-:W-:Y:S02]  /*2a030*/  IADD3 R6, PT, PT, R16, -R20, RZ ;  /* 0x8000001410067210 */ /* 0x008fe40007ffe0ff */
[----:B------:R-:W-:-:S04]  /*2a040*/  IADD3 R20, PT, PT, R0, -0x3f3504f3, RZ ;  /* 0xc0cafb0d00147810 */ /* 0x000fc80007ffe0ff */
[----:B------:R-:W-:-:S04]  /*2a050*/  LOP3.LUT R20, R20, 0xff800000, RZ, 0xc0, !PT ;  /* 0xff80000014147812 */ /* 0x000fc800078ec0ff */
[----:B------:R-:W-:Y:S01]  /*2a060*/  IADD3 R20, PT, PT, R0, -R20, RZ ;  /* 0x8000001400147210 */ /* 0x000fe20007ffe0ff */
[----:B------:R-:W-:-:S04]  /*2a070*/  FADD R6, R6, -1 ;  /* 0xbf80000006067421 */ /* 0x000fc80000000000 */
[----:B------:R-:W-:Y:S01]  /*2a080*/  FADD R20, R20, -1 ;  /* 0xbf80000014147421 */ /* 0x000fe20000000000 */
[----:B------:R-:W-:-:S03]  /*2a090*/  FFMA.FTZ R24, R6, R22, -0.16845393180847167969 ;  /* 0xbe2c7f3006187423 */ /* 0x000fc60000010016 */
[-C--:B------:R-:W-:Y:S01]  /*2a0a0*/  FFMA.FTZ R21, R20, R22.reuse, -0.16845393180847167969 ;  /* 0xbe2c7f3014157423 */ /* 0x080fe20000010016 */
[----:B------:R-:W-:Y:S01]  /*2a0b0*/  FFMA.FTZ R22, R2, R22, -0.16845393180847167969 ;  /* 0xbe2c7f3002167423 */ /* 0x000fe20000010016 */
[----:B------:R-:W-:-:S03]  /*2a0c0*/  IMAD R25, R11, 0x8, R4 ;  /* 0x000000080b197824 */ /* 0x000fc600078e0204 */
[----:B------:R-:W-:-:S04]  /*2a0d0*/  FFMA.FTZ R22, R2, R22, 0.1716887056827545166 ;  /* 0x3e2fcf2a02167423 */ /* 0x000fc80000010016 */
[----:B------:R-:W-:Y:S01]  /*2a0e0*/  FFMA.FTZ R22, R2, R22, -0.17900948226451873779 ;  /* 0xbe374e4302167423 */ /* 0x000fe20000010016 */
[----:B------:R-:W-:-:S03]  /*2a0f0*/  LEA R27, R11, R25, 0x3 ;  /* 0x000000190b1b7211 */ /* 0x000fc600078e18ff */
[----:B------:R-:W-:Y:S01]  /*2a100*/  FFMA.FTZ R22, R2, R22, 0.20512372255325317383 ;  /* 0x3e520bf402167423 */ /* 0x000fe20000010016 */
[----:B------:R-:W-:Y:S01]  /*2a110*/  FFMA.FTZ R21, R20, R21, 0.1716887056827545166 ;  /* 0x3e2fcf2a14157423 */ /* 0x000fe20000010015 */
[C---:B------:R-:W-:Y:S02]  /*2a120*/  LEA R28, R11.reuse, R27, 0x3 ;  /* 0x0000001b0b1c7211 */ /* 0x040fe400078e18ff */
[----:B------:R-:W-:Y:S01]  /*2a130*/  FFMA.FTZ R22, R2, R22, -0.24046532809734344482 ;  /* 0xbe763c8b02167423 */ /* 0x000fe20000010016 */
[----:B------:R-:W-:Y:S01]  /*2a140*/  FFMA.FTZ R24, R6, R24, 0.1716887056827545166 ;  /* 0x3e2fcf2a06187423 */ /* 0x000fe20000010018 */
[----:B------:R-:W-:Y:S01]  /*2a150*/  FFMA.FTZ R21, R20, R21, -0.17900948226451873779 ;  /* 0xbe374e4314157423 */ /* 0x000fe20000010015 */
[----:B------:R-:W-:Y:S02]  /*2a160*/  IMAD R29, R11, 0x8, R28 ;  /* 0x000000080b1d7824 */ /* 0x000fe400078e021c */
[----:B------:R-:W-:Y:S01]  /*2a170*/  FFMA.FTZ R22, R2, R22, 0.28857114911079406738 ;  /* 0x3e93bf9902167423 */ /* 0x000fe20000010016 */
[----:B------:R-:W-:Y:S01]  /*2a180*/  FFMA.FTZ R24, R6, R24, -0.17900948226451873779 ;  /* 0xbe374e4306187423 */ /* 0x000fe20000010018 */
[----:B------:R-:W-:-:S02]  /*2a190*/  FFMA.FTZ R21, R20, R21, 0.20512372255325317383 ;  /* 0x3e520bf414157423 */ /* 0x000fc40000010015 */
[----:B------:R-:W-:Y:S01]  /*2a1a0*/  FFMA.FTZ R22, R2, R22, -0.36067417263984680176 ;  /* 0xbeb8aa4902167423 */ /* 0x000fe20000010016 */
[----:B------:R-:W-:Y:S01]  /*2a1b0*/  FFMA.FTZ R24, R6, R24, 0.20512372255325317383 ;  /* 0x3e520bf406187423 */ /* 0x000fe20000010018 */
[C---:B------:R-:W-:Y:S01]  /*2a1c0*/  LEA R10, R11.reuse, R29, 0x3 ;  /* 0x0000001d0b0a7211 */ /* 0x040fe200078e18ff */
[----:B------:R-:W-:Y:S01]  /*2a1d0*/  FFMA.FTZ R21, R20, R21, -0.24046532809734344482 ;  /* 0xbe763c8b14157423 */ /* 0x000fe20000010015 */
[----:B------:R-:W-:Y:S01]  /*2a1e0*/  FFMA.FTZ R22, R2, R22, 0.48089820146560668945 ;  /* 0x3ef6384a02167423 */ /* 0x000fe20000010016 */
[----:B------:R0:W-:Y:S01]  /*2a1f0*/  STL [R1+0x15bc], R4 ;  /* 0x0015bc0401007387 */ /* 0x0001e20000100800 */
[----:B------:R-:W-:Y:S01]  /*2a200*/  FFMA.FTZ R24, R6, R24, -0.24046532809734344482 ;  /* 0xbe763c8b06187423 */ /* 0x000fe20000010018 */
[----:B------:R-:W-:Y:S01]  /*2a210*/  FFMA.FTZ R21, R20, R21, 0.28857114911079406738 ;  /* 0x3e93bf9914157423 */ /* 0x000fe20000010015 */
[----:B------:R-:W-:Y:S02]  /*2a220*/  FFMA.FTZ R22, R2, R22, -0.72134751081466674805 ;  /* 0xbf38aa3b02167423 */ /* 0x000fe40000010016 */
[----:B------:R-:W-:Y:S01]  /*2a230*/  FFMA.FTZ R24, R6, R24, 0.28857114911079406738 ;  /* 0x3e93bf9906187423 */ /* 0x000fe20000010018 */
[----:B0-----:R-:W-:Y:S01]  /*2a240*/  LEA R4, R11, R10, 0x3 ;  /* 0x0000000a0b047211 */ /* 0x001fe200078e18ff */
[----:B------:R-:W-:Y:S01]  /*2a250*/  STL [R1+0x15c0], R25 ;  /* 0x0015c01901007387 */ /* 0x000fe20000100800 */
[----:B------:R-:W-:Y:S01]  /*2a260*/  FFMA.FTZ R21, R20, R21, -0.36067417263984680176 ;  /* 0xbeb8aa4914157423 */ /* 0x000fe20000010015 */
[----:B------:R-:W-:-:S02]  /*2a270*/  FMUL R22, R2, R22 ;  /* 0x0000001602167220 */ /* 0x000fc40000400000 */
[----:B------:R-:W-:Y:S01]  /*2a280*/  IMAD R4, R11, 0x8, R4 ;  /* 0x000000080b047824 */ /* 0x000fe200078e0204 */
[----:B------:R-:W-:Y:S01]  /*2a290*/  STL [R1+0x15c4], R27 ;  /* 0x0015c41b01007387 */ /* 0x000fe20000100800 */
[----:B------:R-:W-:Y:S01]  /*2a2a0*/  FFMA.FTZ R24, R6, R24, -0.36067417263984680176 ;  /* 0xbeb8aa4906187423 */ /* 0x000fe20000010018 */
[----:B------:R-:W-:Y:S02]  /*2a2b0*/  FFMA.FTZ R21, R20, R21, 0.48089820146560668945 ;  /* 0x3ef6384a14157423 */ /* 0x000fe40000010015 */
[----:B------:R-:W-:Y:S01]  /*2a2c0*/  STL [R1+0x15c8], R28 ;  /* 0x0015c81c01007387 */ /* 0x000fe20000100800 */
[----:B------:R-:W-:-:S03]  /*2a2d0*/  FMUL R22, R2, R22 ;  /* 0x0000001602167220 */ /* 0x000fc60000400000 */
[----:B------:R-:W-:Y:S01]  /*2a2e0*/  STL [R1+0x15cc], R29 ;  /* 0x0015cc1d01007387 */ /* 0x000fe20000100800 */
[----:B------:R-:W-:-:S03]  /*2a2f0*/  FFMA.FTZ R24, R6, R24, 0.48089820146560668945 ;  /* 0x3ef6384a06187423 */ /* 0x000fc60000010018 */
[----:B------:R0:W-:Y:S01]  /*2a300*/  STL [R1+0x40], R4 ;  /* 0x0000400401007387 */ /* 0x0001e20000100800 */
[----:B------:R-:W-:Y:S01]  /*2a310*/  FFMA.FTZ R21, R20, R21, -0.72134751081466674805 ;  /* 0xbf38aa3b14157423 */ /* 0x000fe20000010015 */
[----:B------:R-:W-:Y:S01]  /*2a320*/  FFMA.FTZ R22, R2, 1.4426950216293334961, R22 ;  /* 0x3fb8aa3b02167823 */ /* 0x000fe20000010016 */
[----:B------:R-:W-:Y:S01]  /*2a330*/  FFMA.FTZ R24, R6, R24, -0.72134751081466674805 ;  /* 0xbf38aa3b06187423 */ /* 0x000fe20000010018 */
[----:B------:R-:W-:Y:S02]  /*2a340*/  ISETP.GE.U32.AND P6, PT, R16, 0x7f800000, PT ;  /* 0x7f8000001000780c */ /* 0x000fe40003fc6070 */
[----:B0-----:R-:W-:Y:S01]  /*2a350*/  LEA R4, R11, R4, 0x3 ;  /* 0x000000040b047211 */ /* 0x001fe200078e18ff */
[----:B------:R-:W-:-:S03]  /*2a360*/  FMUL R21, R20, R21 ;  /* 0x0000001514157220 */ /* 0x000fc60000400000 */
[----:B------:R-:W-:Y:S01]  /*2a370*/  LEA R2, R11, R4, 0x3 ;  /* 0x000000040b027211 */ /* 0x000fe200078e18ff */
[----:B------:R0:W-:Y:S01]  /*2a380*/  STL [R1+0x30], R4 ;  /* 0x0000300401007387 */ /* 0x0001e20000100800 */
[----:B------:R-:W-:Y:S01]  /*2a390*/  FMUL R24, R6, R24 ;  /* 0x0000001806187220 */ /* 0x000fe20000400000 */
[----:B------:R-:W-:Y:S01]  /*2a3a0*/  FMUL R21, R20, R21 ;  /* 0x0000001514157220 */ /* 0x000fe20000400000 */
[----:B----4-:R-:W-:Y:S01]  /*2a3b0*/  FADD R5, R13, R22 ;  /* 0x000000160d057221 */ /* 0x010fe20000000000 */
[----:B------:R1:W-:Y:S01]  /*2a3c0*/  STL [R1+0x24], R2 ;  /* 0x0000240201007387 */ /* 0x0003e20000100800 */
[----:B------:R-:W-:Y:S01]  /*2a3d0*/  FMUL R24, R6, R24 ;  /* 0x0000001806187220 */ /* 0x000fe20000400000 */
[----:B0-----:R-:W-:Y:S02]  /*2a3e0*/  IMAD R4, R11, 0x8, R2 ;  /* 0x000000080b047824 */ /* 0x001fe400078e0202 */
[----:B------:R-:W-:Y:S01]  /*2a3f0*/  FFMA.FTZ R21, R20, 1.4426950216293334961, R21 ;  /* 0x3fb8aa3b14157823 */ /* 0x000fe20000010015 */
[----:B------:R-:W0:Y:S01]  /*2a400*/  S2R R13, SR_CTAID.X ;  /* 0x00000000000d7919 */ /* 0x000e220000002500 */
[----:B-1----:R-:W-:Y:S01]  /*2a410*/  @P1 MOV R2, 0x7f800000 ;  /* 0x7f80000000021802 */ /* 0x002fe20000000f00 */
[----:B------:R1:W-:Y:S01]  /*2a420*/  STL [R1+0x20], R4 ;  /* 0x0000200401007387 */ /* 0x0003e20000100800 */
[----:B------:R-:W-:Y:S01]  /*2a430*/  FFMA.FTZ R24, R6, 1.4426950216293334961, R24 ;  /* 0x3fb8aa3b06187823 */ /* 0x000fe20000010018 */
[----:B------:R-:W-:-:S02]  /*2a440*/  @P6 IMAD.MOV.U32 R20, RZ, RZ, 0x7f800000 ;  /* 0x7f800000ff146424 */ /* 0x000fc400078e00ff */
[----:B------:R-:W-:Y:S01]  /*2a450*/  FADD R10, R14, R7 ;  /* 0x000000070e0a7221 */ /* 0x000fe20000000000 */
[----:B------:R-:W-:Y:S01]  /*2a460*/  FADD R8, R17, R21 ;  /* 0x0000001511087221 */ /* 0x000fe20000000000 */
[----:B------:R-:W-:Y:S01]  /*2a470*/  @P1 FFMA.FTZ R10, R23, R2, +INF ;  /* 0x7f800000170a1423 */ /* 0x000fe20000010002 */
[----:B-1----:R-:W-:Y:S01]  /*2a480*/  LEA R4, R11, R4, 0x3 ;  /* 0x000000040b047211 */ /* 0x002fe200078e18ff */
[----:B------:R-:W1:Y:S01]  /*2a490*/  S2R R17, SR_TID.X ;  /* 0x0000000000117919 */ /* 0x000e620000002100 */
[----:B------:R-:W-:Y:S01]  /*2a4a0*/  FADD R9, R15, R24 ;  /* 0x000000180f097221 */ /* 0x000fe20000000000 */
[C---:B------:R-:W-:Y:S01]  /*2a4b0*/  @P6 FFMA.FTZ R9, R16.reuse, R20, +INF ;  /* 0x7f80000010096423 */ /* 0x040fe20000010014 */
[----:B------:R-:W-:Y:S01]  /*2a4c0*/  FSETP.NEU.AND P2, PT, R16, RZ, PT ;  /* 0x000000ff1000720b */ /* 0x000fe20003f4d000 */
[----:B------:R2:W-:Y:S01]  /*2a4d0*/  STL [R1+0x28], R4 ;  /* 0x0000280401007387 */ /* 0x0005e20000100800 */
[----:B------:R-:W3:Y:S03]  /*2a4e0*/  LDC.64 R6, c[0x0][0x398] ;  /* 0x0000e600ff067b82 */ /* 0x000ee60000000a00 */
[----:B------:R-:W-:Y:S01]  /*2a4f0*/  STL [R1+0x230], R10 ;  /* 0x0002300a01007387 */ /* 0x000fe20000100800 */
[----:B--2---:R-:W-:-:S05]  /*2a500*/  LEA R4, R11, R4, 0x3 ;  /* 0x000000040b047211 */ /* 0x004fca00078e18ff */
[----:B------:R2:W-:Y:S04]  /*2a510*/  STL [R1+0x3c], R4 ;  /* 0x00003c0401007387 */ /* 0x0005e80000100800 */
[----:B------:R1:W-:Y:S04]  /*2a520*/  STL [R1+0x22c], R9 ;  /* 0x00022c0901007387 */ /* 0x0003e80000100800 */
[----:B------:R-:W4:Y:S01]  /*2a530*/  LDL.LU R25, [R1+0x160] ;  /* 0x0001600001197983 */ /* 0x000f220000300800 */
[----:B--2---:R-:W-:-:S05]  /*2a540*/  LEA R4, R11, R4, 0x3 ;  /* 0x000000040b047211 */ /* 0x004fca00078e18ff */
[----:B------:R2:W-:Y:S04]  /*2a550*/  STL [R1+0x34], R4 ;  /* 0x0000340401007387 */ /* 0x0005e80000100800 */
[----:B------:R-:W4:Y:S01]  /*2a560*/  LDL.LU R18, [R1+0x15c] ;  /* 0x00015c0001127983 */ /* 0x000f220000300800 */
[----:B------:R-:W-:-:S03]  /*2a570*/  @P4 IMAD.MOV.U32 R20, RZ, RZ, 0x7f800000 ;  /* 0x7f800000ff144424 */ /* 0x000fc600078e00ff */
[----:B------:R-:W4:Y:S01]  /*2a580*/  LDL.LU R19, [R1+0x168] ;  /* 0x0001680001137983 */ /* 0x000f220000300800 */
[----:B------:R-:W-:Y:S01]  /*2a590*/  @P4 FFMA.FTZ R8, R0, R20, +INF ;  /* 0x7f80000000084423 */ /* 0x000fe20000010014 */
[----:B0-----:R-:W-:-:S04]  /*2a5a0*/  SHF.L.U32 R13, R13, 0x5, RZ ;  /* 0x000000050d0d7819 */ /* 0x001fc800000006ff */
[----:B------:R-:W-:Y:S01]  /*2a5b0*/  STL [R1+0x228], R8 ;  /* 0x0002280801007387 */ /* 0x000fe20000100800 */
[----:B-1----:R-:W-:-:S03]  /*2a5c0*/  LOP3.LUT R9, R13, 0x1f, R17, 0xf8, !PT ;  /* 0x0000001f0d097812 */ /* 0x002fc600078ef811 */
[----:B------:R-:W4:Y:S04]  /*2a5d0*/  LDL.LU R16, [R1+0x144] ;  /* 0x0001440001107983 */ /* 0x000f280000300800 */
[----:B------:R-:W4:Y:S01]  /*2a5e0*/  LDL.LU R13, [R1+0x13c] ;  /* 0x00013c00010d7983 */ /* 0x000f220000300800 */
[----:B------:R-:W-:-:S03]  /*2a5f0*/  IMAD.MOV.U32 R14, RZ, RZ, R12 ;  /* 0x000000ffff0e7224 */ /* 0x000fc600078e000c */
[----:B------:R-:W4:Y:S01]  /*2a600*/  LDL.LU R12, [R1+0x138] ;  /* 0x00013800010c7983 */ /* 0x000f220000300800 */
[----:B------:R-:W-:Y:S01]  /*2a610*/  IMAD R2, R9, UR5, RZ ;  /* 0x0000000509027c24 */ /* 0x000fe2000f8e02ff */
[----:B------:R-:W-:-:S04]  /*2a620*/  LEA R23, R11, R4, 0x3 ;  /* 0x000000040b177211 */ /* 0x000fc800078e18ff */
[----:B------:R-:W-:Y:S01]  /*2a630*/  SHF.L.U32 R20, R2, 0x1, RZ ;  /* 0x0000000102147819 */ /* 0x000fe200000006ff */
[----:B--2---:R-:W-:Y:S01]  /*2a640*/  IMAD R4, R11, 0x8, R23 ;  /* 0x000000080b047824 */ /* 0x004fe200078e0217 */
[----:B------:R-:W-:Y:S01]  /*2a650*/  FSETP.NEU.AND P1, PT, R0, RZ, PT ;  /* 0x000000ff0000720b */ /* 0x000fe20003f2d000 */
[----:B------:R-:W-:Y:S01]  /*2a660*/  IMAD.HI R21, R2, 0x2, RZ ;  /* 0x0000000202157827 */ /* 0x000fe200078e02ff */
[----:B---3--:R-:W-:Y:S02]  /*2a670*/  IADD3 R2, P4, P6, R20, UR8, R6 ;  /* 0x0000000814027c10 */ /* 0x008fe4000fe9e006 */
[----:B------:R-:W-:Y:S01]  /*2a680*/  @P5 MOV R0, 0x7f800000 ;  /* 0x7f80000000005802 */ /* 0x000fe20000000f00 */
[----:B------:R-:W-:Y:S01]  /*2a690*/  STL [R1+0x218], R4 ;  /* 0x0002180401007387 */ /* 0x000fe20000100800 */
[----:B------:R-:W-:-:S03]  /*2a6a0*/  MOV R6, R26 ;  /* 0x0000001a00067202 */ /* 0x000fc60000000f00 */
[----:B------:R-:W2:Y:S02]  /*2a6b0*/  LDL.LU R17, [R1+0x134] ;  /* 0x0001340001117983 */ /* 0x000ea40000300800 */
[----:B------:R-:W-:Y:S02]  /*2a6c0*/  @P5 FFMA.FTZ R5, R6, R0, +INF ;  /* 0x7f80000006055423 */ /* 0x000fe40000010000 */
[----:B------:R-:W-:Y:S04]  /*2a6d0*/  STL [R1+0x15d0], R6 ;  /* 0x0015d00601007387 */ /* 0x000fe80000100800 */
[----:B------:R0:W-:Y:S04]  /*2a6e0*/  STL [R1+0x224], R5 ;  /* 0x0002240501007387 */ /* 0x0001e80000100800 */
[----:B------:R-:W3:Y:S04]  /*2a6f0*/  LDL.LU R26, [R1+0x130] ;  /* 0x00013000011a7983 */ /* 0x000ee80000300800 */
[----:B------:R-:W2:Y:S01]  /*2a700*/  LDL.LU R15, [R1+0x12c] ;  /* 0x00012c00010f7983 */ /* 0x000ea20000300800 */
[----:B------:R-:W1:Y:S01]  /*2a710*/  S2R R10, SR_TID.X ;  /* 0x00000000000a7919 */ /* 0x000e620000002100 */
[----:B------:R-:W-:Y:S01]  /*2a720*/  UIMAD.WIDE UR4, UR4, 0x2, URZ ;  /* 0x00000002040478a5 */ /* 0x000fe2000f8e02ff */
[----:B------:R-:W-:-:S04]  /*2a730*/  LEA R22, R11, R4, 0x3 ;  /* 0x000000040b167211 */ /* 0x000fc800078e18ff */
[----:B0-----:R-:W-:Y:S02]  /*2a740*/  LEA R5, R11, R22, 0x3 ;  /* 0x000000160b057211 */ /* 0x001fe400078e18ff */
[----:B------:R-:W-:Y:S01]  /*2a750*/  IADD3.X R0, PT, PT, R21, UR5, R7, P4, P6 ;  /* 0x0000000515007c10 */ /* 0x000fe2000a7ec407 */
[----:B------:R-:W-:Y:S03]  /*2a760*/  STL [R1+0x15d4], R23 ;  /* 0x0015d41701007387 */ /* 0x000fe60000100800 */
[----:B------:R-:W0:Y:S01]  /*2a770*/  LDCU UR4, c[0x0][0x3ec] ;  /* 0x00007d80ff0477ac */ /* 0x000e220008000800 */
[----:B------:R0:W-:Y:S01]  /*2a780*/  STL [R1+0x220], R5 ;  /* 0x0002200501007387 */ /* 0x0001e20000100800 */
[----:B-1----:R-:W-:-:S04]  /*2a790*/  SHF.R.U32.HI R8, RZ, 0x5, R10 ;  /* 0x00000005ff087819 */ /* 0x002fc8000001160a */
[----:B------:R-:W-:-:S05]  /*2a7a0*/  SGXT.U32 R8, R8, 0x3 ;  /* 0x000000030808781a */ /* 0x000fca0000000000 */
[----:B------:R-:W-:Y:S01]  /*2a7b0*/  IMAD R8, R8, R11, RZ ;  /* 0x0000000b08087224 */ /* 0x000fe200078e02ff */
[----:B------:R-:W-:-:S04]  /*2a7c0*/  SHF.R.U32.HI R9, RZ, 0x5, R10 ;  /* 0x00000005ff097819 */ /* 0x000fc8000001160a */
[C---:B------:R-:W-:Y:S02]  /*2a7d0*/  LEA R4, P4, R8.reuse, R2, 0x1 ;  /* 0x0000000208047211 */ /* 0x040fe400078808ff */
[----:B------:R-:W-:Y:S02]  /*2a7e0*/  SGXT.U32 R9, R9, 0x3 ;  /* 0x000000030909781a */ /* 0x000fe40000000000 */
[----:B0-----:R-:W-:-:S03]  /*2a7f0*/  LEA.HI.X.SX32 R5, R8, R0, 0x1, P4 ;  /* 0x0000000008057211 */ /* 0x001fc600020f0eff */
[----:B------:R-:W-:Y:S02]  /*2a800*/  IMAD R9, R9, R11, RZ ;  /* 0x0000000b09097224 */ /* 0x000fe400078e02ff */
[----:B------:R0:W-:Y:S02]  /*2a810*/  STL.64 [R1+0x208], R4 ;  /* 0x0002080401007387 */ /* 0x0001e40000100a00 */
[----:B------:R-:W-:Y:S02]  /*2a820*/  IMAD R9, R11, 0x8, R9 ;  /* 0x000000080b097824 */ /* 0x000fe400078e0209 */
[----:B------:R-:W3:Y:S04]  /*2a830*/  LDL.LU R24, [R1+0x11c] ;  /* 0x00011c0001187983 */ /* 0x000ee80000300800 */
[----:B------:R-:W3:Y:S01]  /*2a840*/  LDL.LU R23, [R1+0x114] ;  /* 0x0001140001177983 */ /* 0x000ee20000300800 */
[----:B------:R-:W-:-:S04]  /*2a850*/  LEA R20, P6, R9, R2, 0x1 ;  /* 0x0000000209147211 */ /* 0x000fc800078c08ff */
[----:B------:R-:W-:Y:S02]  /*2a860*/  LEA.HI.X.SX32 R21, R9, R0, 0x1, P6 ;  /* 0x0000000009157211 */ /* 0x000fe400030f0eff */
[----:B----4-:R-:W-:-:S04]  /*2a870*/  LEA R10, P5, R25, R2, 0x1 ;  /* 0x00000002190a7211 */ /* 0x010fc800078a08ff */
[----:B------:R-:W-:-:S05]  /*2a880*/  LEA.HI.X.SX32 R11, R25, R0, 0x1, P5 ;  /* 0x00000000190b7211 */ /* 0x000fca00028f0eff */
[----:B------:R1:W-:Y:S01]  /*2a890*/  STL.64 [R1+0x1f8], R10 ;  /* 0x0001f80a01007387 */ /* 0x0003e20000100a00 */
[----:B0-----:R-:W-:-:S03]  /*2a8a0*/  LEA R4, P4, R18, R2, 0x1 ;  /* 0x0000000212047211 */ /* 0x001fc600078808ff */
[----:B------:R-:W4:Y:S01]  /*2a8b0*/  LDL.LU R6, [R1+0x110] ;  /* 0x0001100001067983 */ /* 0x000f220000300800 */
[----:B------:R-:W-:Y:S02]  /*2a8c0*/  LEA.HI.X.SX32 R5, R18, R0, 0x1, P4 ;  /* 0x0000000012057211 */ /* 0x000fe400020f0eff */
[----:B------:R-:W-:-:S03]  /*2a8d0*/  LEA R8, P6, R19, R2, 0x1 ;  /* 0x0000000213087211 */ /* 0x000fc600078c08ff */
[----:B------:R0:W-:Y:S01]  /*2a8e0*/  STL.64 [R1+0x1f0], R4 ;  /* 0x0001f00401007387 */ /* 0x0001e20000100a00 */
[----:B------:R-:W-:-:S03]  /*2a8f0*/  LEA.HI.X.SX32 R9, R19, R0, 0x1, P6 ;  /* 0x0000000013097211 */ /* 0x000fc600030f0eff */
[----:B------:R-:W4:Y:S04]  /*2a900*/  LDL.LU R29, [R1+0x108] ;  /* 0x00010800011d7983 */ /* 0x000f280000300800 */
[----:B------:R-:W4:Y:S01]  /*2a910*/  LDL.LU R28, [R1+0x10c] ;  /* 0x00010c00011c7983 */ /* 0x000f220000300800 */
[CC--:B-1----:R-:W-:Y:S02]  /*2a920*/  LEA R10, P5, R16.reuse, R2.reuse, 0x1 ;  /* 0x00000002100a7211 */ /* 0x0c2fe400078a08ff */
[----:B0-----:R-:W-:Y:S01]  /*2a930*/  LEA R4, P4, R13, R2, 0x1 ;  /* 0x000000020d047211 */ /* 0x001fe200078808ff */
[----:B------:R0:W-:Y:S01]  /*2a940*/  STL.64 [R1+0x1e8], R8 ;  /* 0x0001e80801007387 */ /* 0x0001e20000100a00 */
[----:B------:R-:W-:-:S03]  /*2a950*/  LEA.HI.X.SX32 R11, R16, R0, 0x1, P5 ;  /* 0x00000000100b7211 */ /* 0x000fc600028f0eff */
[----:B------:R-:W4:Y:S01]  /*2a960*/  LDL.LU R27, [R1+0x100] ;  /* 0x00010000011b7983 */ /* 0x000f220000300800 */
[----:B------:R-:W-:-:S03]  /*2a970*/  LEA.HI.X.SX32 R5, R13, R0, 0x1, P4 ;  /* 0x000000000d057211 */ /* 0x000fc600020f0eff */
[----:B------:R-:W4:Y:S04]  /*2a980*/  LDL.LU R25, [R1+0x104] ;  /* 0x0001040001197983 */ /* 0x000f280000300800 */
[----:B------:R-:W-:Y:S01]  /*2a990*/  STL.64 [R1+0x1e0], R10 ;  /* 0x0001e00a01007387 */ /* 0x000fe20000100a00 */
[----:B0-----:R-:W-:-:S03]  /*2a9a0*/  LEA R8, P6, R12, R2, 0x1 ;  /* 0x000000020c087211 */ /* 0x001fc600078c08ff */
[----:B------:R0:W-:Y:S01]  /*2a9b0*/  STL.64 [R1+0x1d8], R4 ;  /* 0x0001d80401007387 */ /* 0x0001e20000100a00 */
[----:B------:R-:W-:-:S03]  /*2a9c0*/  LEA.HI.X.SX32 R9, R12, R0, 0x1, P6 ;  /* 0x000000000c097211 */ /* 0x000fc600030f0eff */
[----:B0-----:R-:W4:Y:S04]  /*2a9d0*/  LDL.LU R4, [R1+0xe0] ;  /* 0x0000e00001047983 */ /* 0x001f280000300800 */
[----:B------:R-:W4:Y:S04]  /*2a9e0*/  LDL.LU R5, [R1+0x94] ;  /* 0x0000940001057983 */ /* 0x000f280000300800 */
[----:B------:R0:W-:Y:S01]  /*2a9f0*/  STL.64 [R1+0x1d0], R8 ;  /* 0x0001d00801007387 */ /* 0x0001e20000100a00 */
[----:B--2---:R-:W-:-:S03]  /*2aa00*/  LEA R10, P5, R17, R2, 0x1 ;  /* 0x00000002110a7211 */ /* 0x004fc600078a08ff */
[----:B0-----:R-:W2:Y:S04]  /*2aa10*/  LDL.LU R8, [R1+0x74] ;  /* 0x0000740001087983 */ /* 0x001ea80000300800 */
[----:B------:R-:W2:Y:S01]  /*2aa20*/  LDL.LU R9, [R1+0x58] ;  /* 0x0000580001097983 */ /* 0x000ea20000300800 */
[----:B------:R-:W-:-:S03]  /*2aa30*/  LEA.HI.X.SX32 R11, R17, R0, 0x1, P5 ;  /* 0x00000000110b7211 */ /* 0x000fc600028f0eff */
[----:B------:R-:W2:Y:S04]  /*2aa40*/  LDL.LU R16, [R1+0x54] ;  /* 0x0000540001107983 */ /* 0x000ea80000300800 */
[----:B------:R-:W2:Y:S01]  /*2aa50*/  LDL.LU R17, [R1+0x50] ;  /* 0x0000500001117983 */ /* 0x000ea20000300800 */
[----:B---3--:R-:W-:-:S03]  /*2aa60*/  LEA R18, P4, R26, R2, 0x1 ;  /* 0x000000021a127211 */ /* 0x008fc600078808ff */
[----:B------:R0:W-:Y:S01]  /*2aa70*/  STL.64 [R1+0x1c8], R10 ;  /* 0x0001c80a01007387 */ /* 0x0001e20000100a00 */
[C---:B------:R-:W-:Y:S02]  /*2aa80*/  LEA R12, P6, R15.reuse, R2, 0x1 ;  /* 0x000000020f0c7211 */ /* 0x040fe400078c08ff */
[-C--:B------:R-:W-:Y:S02]  /*2aa90*/  LEA.HI.X.SX32 R19, R26, R0.reuse, 0x1, P4 ;  /* 0x000000001a137211 */ /* 0x080fe400020f0eff */
[----:B------:R-:W-:Y:S02]  /*2aaa0*/  LEA.HI.X.SX32 R13, R15, R0, 0x1, P6 ;  /* 0x000000000f0d7211 */ /* 0x000fe400030f0eff */
[-C--:B0-----:R-:W-:Y:S02]  /*2aab0*/  LEA R10, P5, R3, R2.reuse, 0x1 ;  /* 0x00000002030a7211 */ /* 0x081fe400078a08ff */
[----:B------:R-:W-:Y:S02]  /*2aac0*/  MOV R11, R3 ;  /* 0x00000003000b7202 */ /* 0x000fe40000000f00 */
[----:B------:R-:W3:Y:S04]  /*2aad0*/  LDL.LU R3, [R1+0x48] ;  /* 0x0000480001037983 */ /* 0x000ee80000300800 */
[----:B------:R-:W3:Y:S04]  /*2aae0*/  LDL.LU R26, [R1+0x4c] ;  /* 0x00004c00011a7983 */ /* 0x000ee80000300800 */
[----:B------:R-:W-:Y:S04]  /*2aaf0*/  STL.64 [R1+0x1c0], R18 ;  /* 0x0001c01201007387 */ /* 0x000fe80000100a00 */
[----:B------:R0:W-:Y:S04]  /*2ab00*/  STL.64 [R1+0x1b8], R12 ;  /* 0x0001b80c01007387 */ /* 0x0001e80000100a00 */
[----:B0-----:R-:W3:Y:S04]  /*2ab10*/  LDL.LU R12, [R1+0xc] ;  /* 0x00000c00010c7983 */ /* 0x001ee80000300800 */
[----:B------:R-:W3:Y:S01]  /*2ab20*/  LDL.LU R13, [R1+0x1c] ;  /* 0x00001c00010d7983 */ /* 0x000ee20000300800 */
[----:B------:R-:W-:Y:S01]  /*2ab30*/  IMAD.MOV.U32 R19, RZ, RZ, R14 ;  /* 0x000000ffff137224 */ /* 0x000fe200078e000e */
[----:B------:R-:W-:-:S02]  /*2ab40*/  LEA R18, P4, R24, R2, 0x1 ;  /* 0x0000000218127211 */ /* 0x000fc400078808ff */
[-C--:B------:R-:W-:Y:S02]  /*2ab50*/  LEA.HI.X.SX32 R11, R11, R0.reuse, 0x1, P5 ;  /* 0x000000000b0b7211 */ /* 0x080fe400028f0eff */
[----:B------:R-:W-:Y:S02]  /*2ab60*/  MOV R15, R19 ;  /* 0x00000013000f7202 */ /* 0x000fe40000000f00 */
[----:B------:R-:W-:Y:S01]  /*2ab70*/  LEA.HI.X.SX32 R19, R24, R0, 0x1, P4 ;  /* 0x0000000018137211 */ /* 0x000fe200020f0eff */
[----:B------:R-:W-:Y:S01]  /*2ab80*/  STL.64 [R1+0x1b0], R10 ;  /* 0x0001b00a01007387 */ /* 0x000fe20000100a00 */
[----:B------:R-:W-:-:S03]  /*2ab90*/  LEA R14, P6, R23, R2, 0x1 ;  /* 0x00000002170e7211 */ /* 0x000fc600078c08ff */
[----:B------:R-:W3:Y:S04]  /*2aba0*/  LDL.LU R24, [R1+0x8] ;  /* 0x0000080001187983 */ /* 0x000ee80000300800 */
[----:B------:R0:W-:Y:S02]  /*2abb0*/  STL.64 [R1+0x1a8], R18 ;  /* 0x0001a81201007387 */ /* 0x0001e40000100a00 */
[----:B0-----:R-:W-:Y:S02]  /*2abc0*/  MOV R19, R15 ;  /* 0x0000000f00137202 */ /* 0x001fe40000000f00 */
[----:B------:R-:W-:Y:S02]  /*2abd0*/  LEA.HI.X.SX32 R15, R23, R0, 0x1, P6 ;  /* 0x00000000170f7211 */ /* 0x000fe400030f0eff */
[----:B------:R-:W3:Y:S04]  /*2abe0*/  LDL.LU R23, [R1+0x15d4] ;  /* 0x0015d40001177983 */ /* 0x000ee80000300800 */
[----:B------:R0:W-:Y:S01]  /*2abf0*/  STL.64 [R1+0x1a0], R14 ;  /* 0x0001a00e01007387 */ /* 0x0001e20000100a00 */
[----:B----4-:R-:W-:-:S04]  /*2ac00*/  LEA R10, P5, R6, R2, 0x1 ;  /* 0x00000002060a7211 */ /* 0x010fc800078a08ff */
[----:B------:R-:W-:Y:S02]  /*2ac10*/  LEA.HI.X.SX32 R11, R6, R0, 0x1, P5 ;  /* 0x00000000060b7211 */ /* 0x000fe400028f0eff */
[----:B------:R-:W4:Y:S01]  /*2ac20*/  LDL.LU R6, [R1+0x15d0] ;  /* 0x0015d00001067983 */ /* 0x000f220000300800 */
[----:B------:R-:W-:-:S03]  /*2ac30*/  LEA R18, P4, R29, R2, 0x1 ;  /* 0x000000021d127211 */ /* 0x000fc600078808ff */
[----:B------:R1:W-:Y:S01]  /*2ac40*/  STL.64 [R1+0x198], R10 ;  /* 0x0001980a01007387 */ /* 0x0003e20000100a00 */
[----:B0-----:R-:W-:-:S04]  /*2ac50*/  LEA R14, P6, R28, R2, 0x1 ;  /* 0x000000021c0e7211 */ /* 0x001fc800078c08ff */
[-C--:B------:R-:W-:Y:S01]  /*2ac60*/  LEA.HI.X.SX32 R15, R28, R0.reuse, 0x1, P6 ;  /* 0x000000001c0f7211 */ /* 0x080fe200030f0eff */
[----:B-1----:R-:W-:Y:S01]  /*2ac70*/  IMAD.MOV.U32 R11, RZ, RZ, R19 ;  /* 0x000000ffff0b7224 */ /* 0x002fe200078e0013 */
[----:B------:R-:W-:Y:S02]  /*2ac80*/  LEA.HI.X.SX32 R19, R29, R0, 0x1, P4 ;  /* 0x000000001d137211 */ /* 0x000fe400020f0eff */
[----:B------:R-:W4:Y:S01]  /*2ac90*/  LDL.LU R29, [R1+0x15cc] ;  /* 0x0015cc00011d7983 */ /* 0x000f220000300800 */
[----:B------:R-:W-:-:S03]  /*2aca0*/  LEA R10, P5, R27, R2, 0x1 ;  /* 0x000000021b0a7211 */ /* 0x000fc600078a08ff */
[----:B------:R0:W-:Y:S04]  /*2acb0*/  STL.64 [R1+0x190], R18 ;  /* 0x0001901201007387 */ /* 0x0001e80000100a00 */
[----:B------:R-:W4:Y:S04]  /*2acc0*/  LDL.LU R28, [R1+0x15c8] ;  /* 0x0015c800011c7983 */ /* 0x000f280000300800 */
[----:B------:R1:W-:Y:S01]  /*2acd0*/  STL.64 [R1+0x188], R14 ;  /* 0x0001880e01007387 */ /* 0x0003e20000100a00 */
[----:B0-----:R-:W-:-:S04]  /*2ace0*/  LEA R18, P4, R25, R2, 0x1 ;  /* 0x0000000219127211 */ /* 0x001fc800078808ff */
[-C--:B------:R-:W-:Y:S02]  /*2acf0*/  LEA.HI.X.SX32 R19, R25, R0.reuse, 0x1, P4 ;  /* 0x0000000019137211 */ /* 0x080fe400020f0eff */
[----:B-1----:R-:W-:Y:S02]  /*2ad00*/  MOV R15, R11 ;  /* 0x0000000b000f7202 */ /* 0x002fe40000000f00 */
        /* <DEDUP_REMOVED lines=11> */
[----:B--2---:R-:W-:-:S03]  /*2adc0*/  LEA R18, P4, R8, R2, 0x1 ;  /* 0x0000000208127211 */ /* 0x004fc600078808ff */
[----:B------:R0:W-:Y:S04]  /*2add0*/  STL.64 [R1+0x170], R14 ;  /* 0x0001700e01007387 */ /* 0x0001e80000100a00 */
[----:B------:R-:W2:Y:S04]  /*2ade0*/  LDL.LU R5, [R1+0x15b8] ;  /* 0x0015b80001057983 */ /* 0x000ea80000300800 */
[----:B------:R1:W-:Y:S01]  /*2adf0*/  STL.64 [R1+0x168], R10 ;  /* 0x0001680a01007387 */ /* 0x0003e20000100a00 */
[----:B0-----:R-:W-:-:S04]  /*2ae00*/  LEA R14, P6, R9, R2, 0x1 ;  /* 0x00000002090e7211 */ /* 0x001fc800078c08ff */
[-C--:B------:R-:W-:Y:S01]  /*2ae10*/  LEA.HI.X.SX32 R15, R9, R0.reuse, 0x1, P6 ;  /* 0x00000000090f7211 */ /* 0x080fe200030f0eff */
[----:B-1----:R-:W-:Y:S01]  /*2ae20*/  IMAD.MOV.U32 R11, RZ, RZ, R19 ;  /* 0x000000ffff0b7224 */ /* 0x002fe200078e0013 */
[----:B------:R-:W-:Y:S02]  /*2ae30*/  LEA.HI.X.SX32 R19, R8, R0, 0x1, P4 ;  /* 0x0000000008137211 */ /* 0x000fe400020f0eff */
[----:B------:R-:W2:Y:S01]  /*2ae40*/  LDL.LU R8, [R1+0x15b4] ;  /* 0x0015b40001087983 */ /* 0x000ea20000300800 */
[----:B------:R-:W-:-:S03]  /*2ae50*/  LEA R10, P5, R16, R2, 0x1 ;  /* 0x00000002100a7211 */ /* 0x000fc600078a08ff */
[----:B------:R0:W-:Y:S04]  /*2ae60*/  STL.64 [R1+0x160], R18 ;  /* 0x0001601201007387 */ /* 0x0001e80000100a00 */
[----:B------:R-:W2:Y:S04]  /*2ae70*/  LDL.LU R9, [R1+0x15b0] ;  /* 0x0015b00001097983 */ /* 0x000ea80000300800 */
[----:B------:R1:W-:Y:S01]  /*2ae80*/  STL.64 [R1+0x158], R14 ;  /* 0x0001580e01007387 */ /* 0x0003e20000100a00 */
[----:B0-----:R-:W-:-:S04]  /*2ae90*/  LEA R18, P4, R17, R2, 0x1 ;  /* 0x0000000211127211 */ /* 0x001fc800078808ff */
[-C--:B------:R-:W-:Y:S02]  /*2aea0*/  LEA.HI.X.SX32 R19, R17, R0.reuse, 0x1, P4 ;  /* 0x0000000011137211 */ /* 0x080fe400020f0eff */
[----:B-1----:R-:W-:Y:S02]  /*2aeb0*/  MOV R15, R11 ;  /* 0x0000000b000f7202 */ /* 0x002fe40000000f00 */
[----:B------:R-:W-:Y:S02]  /*2aec0*/  LEA.HI.X.SX32 R11, R16, R0, 0x1, P5 ;  /* 0x00000000100b7211 */ /* 0x000fe400028f0eff */
[----:B------:R-:W2:Y:S01]  /*2aed0*/  LDL.LU R16, [R1+0x15ac] ;  /* 0x0015ac0001107983 */ /* 0x000ea20000300800 */
[----:B---3--:R-:W-:-:S03]  /*2aee0*/  LEA R14, P6, R3, R2, 0x1 ;  /* 0x00000002030e7211 */ /* 0x008fc600078c08ff */
[----:B------:R0:W-:Y:S04]  /*2aef0*/  STL.64 [R1+0x150], R10 ;  /* 0x0001500a01007387 */ /* 0x0001e80000100a00 */
[----:B------:R-:W3:Y:S04]  /*2af00*/  LDL.LU R17, [R1+0x15a8] ;  /* 0x0015a80001117983 */ /* 0x000ee80000300800 */
[----:B------:R1:W-:Y:S01]  /*2af10*/  STL.64 [R1+0x148], R18 ;  /* 0x0001481201007387 */ /* 0x0003e20000100a00 */
[----:B0-----:R-:W-:-:S04]  /*2af20*/  LEA R10, P5, R26, R2, 0x1 ;  /* 0x000000021a0a7211 */ /* 0x001fc800078a08ff */
[-C--:B------:R-:W-:Y:S02]  /*2af30*/  LEA.HI.X.SX32 R11, R26, R0.reuse, 0x1, P5 ;  /* 0x000000001a0b7211 */ /* 0x080fe400028f0eff */
[----:B-1----:R-:W-:Y:S02]  /*2af40*/  MOV R19, R15 ;  /* 0x0000000f00137202 */ /* 0x002fe40000000f00 */
[----:B------:R-:W-:Y:S02]  /*2af50*/  LEA.HI.X.SX32 R15, R3, R0, 0x1, P6 ;  /* 0x00000000030f7211 */ /* 0x000fe400030f0eff */
[----:B------:R-:W2:Y:S01]  /*2af60*/  LDL.LU R3, [R1+0x15a4] ;  /* 0x0015a40001037983 */ /* 0x000ea20000300800 */
[----:B------:R-:W-:-:S03]  /*2af70*/  LEA R18, P4, R12, R2, 0x1 ;  /* 0x000000020c127211 */ /* 0x000fc600078808ff */
[----:B------:R0:W-:Y:S04]  /*2af80*/  STL.64 [R1+0x140], R14 ;  /* 0x0001400e01007387 */ /* 0x0001e80000100a00 */
[----:B------:R-:W3:Y:S04]  /*2af90*/  LDL.LU R26, [R1+0x15a0] ;  /* 0x0015a000011a7983 */ /* 0x000ee80000300800 */
[----:B------:R1:W-:Y:S01]  /*2afa0*/  STL.64 [R1+0x138], R10 ;  /* 0x0001380a01007387 */ /* 0x0003e20000100a00 */
[-C--:B0-----:R-:W-:Y:S02]  /*2afb0*/  LEA R14, P6, R13, R2.reuse, 0x1 ;  /* 0x000000020d0e7211 */ /* 0x081fe400078c08ff */
[----:B-1----:R-:W-:Y:S01]  /*2afc0*/  LEA R10, P5, R19, R2, 0x1 ;  /* 0x00000002130a7211 */ /* 0x002fe200078a08ff */
[----:B------:R-:W-:Y:S01]  /*2afd0*/  IMAD.MOV.U32 R11, RZ, RZ, R19 ;  /* 0x000000ffff0b7224 */ /* 0x000fe200078e0013 */
[----:B------:R-:W-:-:S02]  /*2afe0*/  LEA.HI.X.SX32 R19, R12, R0, 0x1, P4 ;  /* 0x000000000c137211 */ /* 0x000fc400020f0eff */
[----:B------:R-:W4:Y:S01]  /*2aff0*/  LDL.LU R12, [R1+0x159c] ;  /* 0x00159c00010c7983 */ /* 0x000f220000300800 */
[----:B------:R-:W-:-:S03]  /*2b000*/  LEA.HI.X.SX32 R15, R13, R0, 0x1, P6 ;  /* 0x000000000d0f7211 */ /* 0x000fc600030f0eff */
[----:B------:R0:W-:Y:S04]  /*2b010*/  STL.64 [R1+0x130], R18 ;  /* 0x0001301201007387 */ /* 0x0001e80000100a00 */
[----:B------:R-:W4:Y:S01]  /*2b020*/  LDL.LU R13, [R1+0x1598] ;  /* 0x00159800010d7983 */ /* 0x000f220000300800 */
[----:B------:R-:W-:-:S03]  /*2b030*/  LEA.HI.X.SX32 R11, R11, R0, 0x1, P5 ;  /* 0x000000000b0b7211 */ /* 0x000fc600028f0eff */
[----:B------:R-:W-:Y:S01]  /*2b040*/  STL.64 [R1+0x128], R14 ;  /* 0x0001280e01007387 */ /* 0x000fe20000100a00 */
[----:B0-----:R-:W-:-:S03]  /*2b050*/  LEA R18, P4, R24, R2, 0x1 ;  /* 0x0000000218127211 */ /* 0x001fc600078808ff */
[----:B------:R2:W-:Y:S01]  /*2b060*/  STL.64 [R1+0x120], R10 ;  /* 0x0001200a01007387 */ /* 0x0005e20000100a00 */
[----:B------:R-:W-:-:S05]  /*2b070*/  LEA.HI.X.SX32 R19, R24, R0, 0x1, P4 ;  /* 0x0000000018137211 */ /* 0x000fca00020f0eff */
[----:B------:R4:W-:Y:S01]  /*2b080*/  STL.64 [R1+0x118], R18 ;  /* 0x0001181201007387 */ /* 0x0009e20000100a00 */
[-C--:B--2---:R-:W-:Y:S02]  /*2b090*/  LEA R10, P5, R3, R2.reuse, 0x1 ;  /* 0x00000002030a7211 */ /* 0x084fe400078a08ff */
[----:B---3--:R-:W-:-:S04]  /*2b0a0*/  LEA R14, P6, R26, R2, 0x1 ;  /* 0x000000021a0e7211 */ /* 0x008fc800078c08ff */
[-C--:B------:R-:W-:Y:S02]  /*2b0b0*/  LEA.HI.X.SX32 R15, R26, R0.reuse, 0x1, P6 ;  /* 0x000000001a0f7211 */ /* 0x080fe400030f0eff */
[----:B------:R-:W-:-:S03]  /*2b0c0*/  LEA.HI.X.SX32 R11, R3, R0, 0x1, P5 ;  /* 0x00000000030b7211 */ /* 0x000fc600028f0eff */
[----:B------:R0:W-:Y:S04]  /*2b0d0*/  STL.64 [R1+0x110], R14 ;  /* 0x0001100e01007387 */ /* 0x0001e80000100a00 */
[----:B------:R-:W2:Y:S01]  /*2b0e0*/  LDL.LU R24, [R1+0x214] ;  /* 0x0002140001187983 */ /* 0x000ea20000300800 */
[----:B----4-:R-:W-:-:S03]  /*2b0f0*/  LEA R18, P4, R12, R2, 0x1 ;  /* 0x000000020c127211 */ /* 0x010fc600078808ff */
[----:B------:R1:W-:Y:S01]  /*2b100*/  STL.64 [R1+0x108], R10 ;  /* 0x0001080a01007387 */ /* 0x0003e20000100a00 */
[----:B------:R-:W-:Y:S02]  /*2b110*/  LEA.HI.X.SX32 R19, R12, R0, 0x1, P4 ;  /* 0x000000000c137211 */ /* 0x000fe400020f0eff */
[----:B0-----:R-:W-:-:S03]  /*2b120*/  LEA R14, P6, R13, R2, 0x1 ;  /* 0x000000020d0e7211 */ /* 0x001fc600078c08ff */
[----:B------:R0:W-:Y:S01]  /*2b130*/  STL.64 [R1+0x100], R18 ;  /* 0x0001001201007387 */ /* 0x0001e20000100a00 */
[----:B------:R-:W-:Y:S02]  /*2b140*/  LEA.HI.X.SX32 R15, R13, R0, 0x1, P6 ;  /* 0x000000000d0f7211 */ /* 0x000fe400030f0eff */
[----:B-1----:R-:W-:-:S03]  /*2b150*/  LEA R10, P5, R17, R2, 0x1 ;  /* 0x00000002110a7211 */ /* 0x002fc600078a08ff */
[----:B------:R1:W-:Y:S01]  /*2b160*/  STL.64 [R1+0xf8], R14 ;  /* 0x0000f80e01007387 */ /* 0x0003e20000100a00 */
[----:B------:R-:W-:Y:S02]  /*2b170*/  LEA.HI.X.SX32 R11, R17, R0, 0x1, P5 ;  /* 0x00000000110b7211 */ /* 0x000fe400028f0eff */
[----:B0-----:R-:W-:-:S04]  /*2b180*/  LEA R18, P4, R16, R2, 0x1 ;  /* 0x0000000210127211 */ /* 0x001fc800078808ff */
[----:B------:R-:W-:Y:S01]  /*2b190*/  LEA.HI.X.SX32 R19, R16, R0, 0x1, P4 ;  /* 0x0000000010137211 */ /* 0x000fe200020f0eff */
[----:B-1----:R-:W3:Y:S04]  /*2b1a0*/  LDL.LU.64 R14, [R1+0x1590] ;  /* 0x00159000010e7983 */ /* 0x002ee80000300a00 */
[----:B------:R0:W-:Y:S04]  /*2b1b0*/  STL.64 [R1+0xf0], R10 ;  /* 0x0000f00a01007387 */ /* 0x0001e80000100a00 */
[----:B0-----:R-:W4:Y:S04]  /*2b1c0*/  LDL.LU.64 R10, [R1+0x1588] ;  /* 0x00158800010a7983 */ /* 0x001f280000300a00 */
[----:B------:R0:W-:Y:S04]  /*2b1d0*/  STL.64 [R1+0xe8], R18 ;  /* 0x0000e81201007387 */ /* 0x0001e80000100a00 */
[----:B0-----:R-:W2:Y:S01]  /*2b1e0*/  LDL.LU.64 R18, [R1+0x1580] ;  /* 0x0015800001127983 */ /* 0x001ea20000300a00 */
[----:B------:R-:W-:Y:S01]  /*2b1f0*/  MOV R26, R6 ;  /* 0x00000006001a7202 */ /* 0x000fe20000000f00 */
[----:B------:R-:W-:Y:S01]  /*2b200*/  IMAD.MOV.U32 R17, RZ, RZ, R7 ;  /* 0x000000ffff117224 */ /* 0x000fe200078e0007 */
[----:B------:R-:W-:-:S03]  /*2b210*/  MOV R3, R23 ;  /* 0x0000001700037202 */ /* 0x000fc60000000f00 */
[----:B------:R-:W-:Y:S01]  /*2b220*/  IMAD.MOV.U32 R23, RZ, RZ, R26 ;  /* 0x000000ffff177224 */ /* 0x000fe200078e001a */
[CC--:B---3--:R-:W-:Y:S02]  /*2b230*/  LEA R12, P6, R15.reuse, R2.reuse, 0x1 ;  /* 0x000000020f0c7211 */ /* 0x0c8fe400078c08ff */
[C---:B------:R-:W-:Y:S02]  /*2b240*/  LEA R6, P5, R14.reuse, R2, 0x1 ;  /* 0x000000020e067211 */ /* 0x040fe400078a08ff */
[----:B------:R-:W-:Y:S02]  /*2b250*/  LEA.HI.X.SX32 R13, R15, R0, 0x1, P6 ;  /* 0x000000000f0d7211 */ /* 0x000fe400030f0eff */
[----:B------:R-:W-:Y:S01]  /*2b260*/  MOV R16, R6 ;  /* 0x0000000600107202 */ /* 0x000fe20000000f00 */
[----:B------:R2:W-:Y:S01]  /*2b270*/  STL [R1+0xd8], R6 ;  /* 0x0000d80601007387 */ /* 0x0005e20000100800 */
[----:B------:R-:W-:-:S03]  /*2b280*/  LEA.HI.X.SX32 R17, R14, R0, 0x1, P5 ;  /* 0x000000000e117211 */ /* 0x000fc600028f0eff */
[----:B------:R0:W-:Y:S04]  /*2b290*/  STL.64 [R1+0xe0], R12 ;  /* 0x0000e00c01007387 */ /* 0x0001e80000100a00 */
[----:B------:R1:W-:Y:S01]  /*2b2a0*/  STL [R1+0xdc], R17 ;  /* 0x0000dc1101007387 */ /* 0x0003e20000100800 */
[-C--:B----4-:R-:W-:Y:S02]  /*2b2b0*/  LEA R16, P5, R11, R2.reuse, 0x1 ;  /* 0x000000020b107211 */ /* 0x090fe400078a08ff */
[CC--:B--2---:R-:W-:Y:S02]  /*2b2c0*/  LEA R6, P4, R18.reuse, R2.reuse, 0x1 ;  /* 0x0000000212067211 */ /* 0x0c4fe400078808ff */
[----:B0-----:R-:W-:Y:S02]  /*2b2d0*/  LEA R12, P6, R19, R2, 0x1 ;  /* 0x00000002130c7211 */ /* 0x001fe400078c08ff */
[----:B------:R-:W-:-:S02]  /*2b2e0*/  LEA.HI.X.SX32 R7, R18, R0, 0x1, P4 ;  /* 0x0000000012077211 */ /* 0x000fc400020f0eff */
[-C--:B------:R-:W-:Y:S01]  /*2b2f0*/  LEA.HI.X.SX32 R13, R19, R0.reuse, 0x1, P6 ;  /* 0x00000000130d7211 */ /* 0x080fe200030f0eff */
[----:B------:R-:W0:Y:S02]  /*2b300*/  LDC R18, c[0x0][0x3e8] ;  /* 0x0000fa00ff127b82 */ /* 0x000e240000000800 */
[----:B------:R2:W-:Y:S04]  /*2b310*/  STL.64 [R1+0xd0], R6 ;  /* 0x0000d00601007387 */ /* 0x0005e80000100a00 */
[----:B------:R3:W-:Y:S01]  /*2b320*/  STL.64 [R1+0xc8], R12 ;  /* 0x0000c80c01007387 */ /* 0x0007e20000100a00 */
[----:B-1----:R-:W-:Y:S02]  /*2b330*/  LEA.HI.X.SX32 R17, R11, R0, 0x1, P5 ;  /* 0x000000000b117211 */ /* 0x002fe400028f0eff */
[----:B--2---:R-:W-:-:S02]  /*2b340*/  LEA R6, P4, R10, R2, 0x1 ;  /* 0x000000020a067211 */ /* 0x004fc400078808ff */
[C---:B---3--:R-:W-:Y:S02]  /*2b350*/  LEA R12, P6, R9.reuse, R2, 0x1 ;  /* 0x00000002090c7211 */ /* 0x048fe400078c08ff */
[-C--:B------:R-:W-:Y:S02]  /*2b360*/  LEA.HI.X.SX32 R7, R10, R0.reuse, 0x1, P4 ;  /* 0x000000000a077211 */ /* 0x080fe400020f0eff */
[----:B------:R-:W-:Y:S02]  /*2b370*/  LEA.HI.X.SX32 R13, R9, R0, 0x1, P6 ;  /* 0x00000000090d7211 */ /* 0x000fe400030f0eff */
[C---:B------:R-:W-:Y:S01]  /*2b380*/  LEA R14, P5, R8.reuse, R2, 0x1 ;  /* 0x00000002080e7211 */ /* 0x040fe200078a08ff */
[----:B------:R1:W-:Y:S04]  /*2b390*/  STL.64 [R1+0xb8], R6 ;  /* 0x0000b80601007387 */ /* 0x0003e80000100a00 */
[----:B------:R-:W-:Y:S01]  /*2b3a0*/  STL.64 [R1+0xc0], R16 ;  /* 0x0000c01001007387 */ /* 0x000fe20000100a00 */
[----:B------:R-:W-:-:S03]  /*2b3b0*/  LEA.HI.X.SX32 R15, R8, R0, 0x1, P5 ;  /* 0x00000000080f7211 */ /* 0x000fc600028f0eff */
[----:B------:R2:W-:Y:S01]  /*2b3c0*/  STL.64 [R1+0xb0], R12 ;  /* 0x0000b00c01007387 */ /* 0x0005e20000100a00 */
[-C--:B------:R-:W-:Y:S02]  /*2b3d0*/  LEA R10, P5, R25, R2.reuse, 0x1 ;  /* 0x00000002190a7211 */ /* 0x080fe400078a08ff */
[----:B-1----:R-:W-:-:S04]  /*2b3e0*/  LEA R6, P4, R5, R2, 0x1 ;  /* 0x0000000205067211 */ /* 0x002fc800078808ff */
[----:B------:R-:W-:Y:S02]  /*2b3f0*/  LEA.HI.X.SX32 R7, R5, R0, 0x1, P4 ;  /* 0x0000000005077211 */ /* 0x000fe400020f0eff */
[C---:B--2---:R-:W-:Y:S02]  /*2b400*/  LEA R12, P6, R4.reuse, R2, 0x1 ;  /* 0x00000002040c7211 */ /* 0x044fe400078c08ff */
[-C--:B------:R-:W-:Y:S02]  /*2b410*/  LEA.HI.X.SX32 R11, R25, R0.reuse, 0x1, P5 ;  /* 0x00000000190b7211 */ /* 0x080fe400028f0eff */
[----:B------:R-:W-:Y:S01]  /*2b420*/  LEA.HI.X.SX32 R13, R4, R0, 0x1, P6 ;  /* 0x00000000040d7211 */ /* 0x000fe200030f0eff */
[----:B------:R1:W-:Y:S04]  /*2b430*/  STL.64 [R1+0xa0], R6 ;  /* 0x0000a00601007387 */ /* 0x0003e80000100a00 */
[----:B------:R-:W-:Y:S04]  /*2b440*/  STL.64 [R1+0xa8], R14 ;  /* 0x0000a80e01007387 */ /* 0x000fe80000100a00 */
[----:B------:R-:W-:Y:S04]  /*2b450*/  STL.64 [R1+0x98], R12 ;  /* 0x0000980c01007387 */ /* 0x000fe80000100a00 */
[----:B------:R-:W-:Y:S04]  /*2b460*/  STL.64 [R1+0x90], R10 ;  /* 0x0000900a01007387 */ /* 0x000fe80000100a00 */
[----:B------:R-:W2:Y:S01]  /*2b470*/  LDS.128 R8, [R24+UR6] ;  /* 0x0000000618087984 */ /* 0x000ea20008000c00 */
[----:B-1----:R-:W-:-:S03]  /*2b480*/  LEA R6, P4, R27, R2, 0x1 ;  /* 0x000000021b067211 */ /* 0x002fc600078808ff */
[----:B--2---:R-:W-:Y:S04]  /*2b490*/  STL.64 [R1+0x10], R8 ;  /* 0x0000100801007387 */ /* 0x004fe80000100a00 */
[----:B------:R-:W-:Y:S04]  /*2b4a0*/  STL.64 [R1+0x18], R10 ;  /* 0x0000180a01007387 */ /* 0x000fe80000100a00 */
[----:B------:R-:W1:Y:S01]  /*2b4b0*/  LDS.128 R8, [R24+UR6+0x400] ;  /* 0x0004000618087984 */ /* 0x000e620008000c00 */
[----:B------:R-:W-:-:S03]  /*2b4c0*/  LEA.HI.X.SX32 R7, R27, R0, 0x1, P4 ;  /* 0x000000001b077211 */ /* 0x000fc600020f0eff */
[----:B-1----:R-:W-:Y:S04]  /*2b4d0*/  STL.64 [R1], R8 ;  /* 0x0000000801007387 */ /* 0x002fe80000100a00 */
[----:B------:R-:W-:Y:S04]  /*2b4e0*/  STL.64 [R1+0x8], R10 ;  /* 0x0000080a01007387 */ /* 0x000fe80000100a00 */
[----:B------:R-:W-:Y:S04]  /*2b4f0*/  STL.64 [R1+0x88], R6 ;  /* 0x0000880601007387 */ /* 0x000fe80000100a00 */
[----:B------:R-:W1:Y:S04]  /*2b500*/  LDS.128 R4, [R24+UR6+0x800] ;  /* 0x0008000618047984 */ /* 0x000e680008000c00 */
[----:B------:R-:W2:Y:S01]  /*2b510*/  LDS.128 R8, [R24+UR6+0xc00] ;  /* 0x000c000618087984 */ /* 0x000ea20008000c00 */
[----:B------:R-:W-:-:S04]  /*2b520*/  LEA R12, P6, R28, R2, 0x1 ;  /* 0x000000021c0c7211 */ /* 0x000fc800078c08ff */
[----:B------:R-:W-:Y:S01]  /*2b530*/  LEA.HI.X.SX32 R13, R28, R0, 0x1, P6 ;  /* 0x000000001c0d7211 */ /* 0x000fe200030f0eff */
[----:B-1----:R-:W-:Y:S04]  /*2b540*/  STL.64 [R1+0x1578], R4 ;  /* 0x0015780401007387 */ /* 0x002fe80000100a00 */
[----:B------:R-:W-:Y:S04]  /*2b550*/  STL.64 [R1+0x14d8], R6 ;  /* 0x0014d80601007387 */ /* 0x000fe80000100a00 */
[----:B--2---:R-:W-:Y:S04]  /*2b560*/  STL.64 [R1+0x1570], R8 ;  /* 0x0015700801007387 */ /* 0x004fe80000100a00 */
[----:B------:R1:W-:Y:S04]  /*2b570*/  STL.64 [R1+0x14e0], R10 ;  /* 0x0014e00a01007387 */ /* 0x0003e80000100a00 */
[----:B------:R-:W2:Y:S04]  /*2b580*/  LDL.LU R28, [R1+0x34] ;  /* 0x00003400011c7983 */ /* 0x000ea80000300800 */
[----:B-1----:R-:W3:Y:S04]  /*2b590*/  LDL.LU R10, [R1+0x220] ;  /* 0x00022000010a7983 */ /* 0x002ee80000300800 */
[----:B------:R-:W-:Y:S04]  /*2b5a0*/  STL.64 [R1+0x80], R12 ;  /* 0x0000800c01007387 */ /* 0x000fe80000100a00 */
[----:B------:R-:W1:Y:S01]  /*2b5b0*/  LDS.128 R12, [R24+UR6+0x1000] ;  /* 0x00100006180c7984 */ /* 0x000e620008000c00 */
[----:B0-----:R-:W-:-:S02]  /*2b5c0*/  LEA R17, R18, R29, 0x3 ;  /* 0x0000001d12117211 */ /* 0x001fc400078e18ff */
[----:B------:R-:W-:-:S03]  /*2b5d0*/  MOV R16, R22 ;  /* 0x0000001600107202 */ /* 0x000fc60000000f00 */
[C---:B------:R-:W-:Y:S01]  /*2b5e0*/  IMAD R17, R18.reuse, 0x8, R17 ;  /* 0x0000000812117824 */ /* 0x040fe200078e0211 */
[----:B------:R-:W-:-:S04]  /*2b5f0*/  LEA R25, R18, R29, 0x3 ;  /* 0x0000001d12197211 */ /* 0x000fc800078e18ff */
[----:B------:R-:W-:Y:S02]  /*2b600*/  LEA R8, P6, R17, R2, 0x1 ;  /* 0x0000000211087211 */ /* 0x000fe400078c08ff */
[----:B------:R-:W-:Y:S01]  /*2b610*/  MOV R9, R17 ;  /* 0x0000001100097202 */ /* 0x000fe20000000f00 */
[----:B-1----:R0:W-:Y:S02]  /*2b620*/  STL.64 [R1+0x14d0], R14 ;  /* 0x0014d00e01007387 */ /* 0x0021e40000100a00 */
[----:B0-----:R-:W-:Y:S02]  /*2b630*/  MOV R14, R16 ;  /* 0x00000010000e7202 */ /* 0x001fe40000000f00 */
[----:B------:R-:W4:Y:S04]  /*2b640*/  LDL.LU R15, [R1+0x3c] ;  /* 0x00003c00010f7983 */ /* 0x000f280000300800 */
[----:B------:R-:W0:Y:S01]  /*2b650*/  LDS.128 R16, [R24+UR6+0x1400] ;  /* 0x0014000618107984 */ /* 0x000e220008000c00 */
[----:B------:R-:W-:-:S03]  /*2b660*/  LEA R22, P5, R29, R2, 0x1 ;  /* 0x000000021d167211 */ /* 0x000fc600078a08ff */
[----:B------:R-:W2:Y:S01]  /*2b670*/  LDL.LU R11, [R1+0x218] ;  /* 0x00021800010b7983 */ /* 0x000ea20000300800 */
[----:B------:R-:W-:Y:S02]  /*2b680*/  MOV R4, R20 ;  /* 0x0000001400047202 */ /* 0x000fe40000000f00 */
[----:B------:R-:W-:Y:S01]  /*2b690*/  MOV R5, R21 ;  /* 0x0000001500057202 */ /* 0x000fe20000000f00 */
[----:B0-----:R0:W-:Y:S02]  /*2b6a0*/  STL.64 [R1+0x1568], R16 ;  /* 0x0015681001007387 */ /* 0x0011e40000100a00 */
[----:B0-----:R-:W-:Y:S01]  /*2b6b0*/  IMAD.MOV.U32 R17, RZ, RZ, R23 ;  /* 0x000000ffff117224 */ /* 0x001fe200078e0017 */
[----:B------:R-:W-:Y:S01]  /*2b6c0*/  LEA.HI.X.SX32 R23, R29, R0, 0x1, P5 ;  /* 0x000000001d177211 */ /* 0x000fe200028f0eff */
[----:B------:R-:W2:Y:S04]  /*2b6d0*/  LDL.LU R16, [R1+0x28] ;  /* 0x0000280001107983 */ /* 0x000ea80000300800 */
[----:B------:R-:W-:Y:S04]  /*2b6e0*/  STL.64 [R1+0x14c8], R18 ;  /* 0x0014c81201007387 */ /* 0x000fe80000100a00 */
[----:B------:R-:W2:Y:S04]  /*2b6f0*/  LDL.LU R29, [R1+0x20] ;  /* 0x00002000011d7983 */ /* 0x000ea80000300800 */
[----:B------:R-:W-:Y:S04]  /*2b700*/  STL.64 [R1+0x78], R22 ;  /* 0x0000781601007387 */ /* 0x000fe80000100a00 */
[----:B------:R-:W0:Y:S04]  /*2b710*/  LDS.128 R20, [R24+UR6+0x1800] ;  /* 0x0018000618147984 */ /* 0x000e280008000c00 */
[----:B0-----:R0:W-:Y:S04]  /*2b720*/  STL.64 [R1+0x1560], R20 ;  /* 0x0015601401007387 */ /* 0x0011e80000100a00 */
[----:B0-----:R-:W2:Y:S04]  /*2b730*/  LDL.LU R20, [R1+0x30] ;  /* 0x0000300001147983 */ /* 0x001ea80000300800 */
[----:B------:R-:W3:Y:S04]  /*2b740*/  LDL.LU R21, [R1+0x24] ;  /* 0x0000240001157983 */ /* 0x000ee80000300800 */
[----:B------:R0:W-:Y:S04]  /*2b750*/  STL.64 [R1+0x14e8], R22 ;  /* 0x0014e81601007387 */ /* 0x0001e80000100a00 */
[----:B0-----:R-:W4:Y:S01]  /*2b760*/  LDL.LU R23, [R1+0x40] ;  /* 0x0000400001177983 */ /* 0x001f220000300800 */
[----:B------:R-:W-:-:S04]  /*2b770*/  LEA R26, P4, R25, R2, 0x1 ;  /* 0x00000002191a7211 */ /* 0x000fc800078808ff */
[----:B------:R-:W-:-:S05]  /*2b780*/  LEA.HI.X.SX32 R27, R25, R0, 0x1, P4 ;  /* 0x00000000191b7211 */ /* 0x000fca00020f0eff */
[----:B------:R-:W-:Y:S04]  /*2b790*/  STL.64 [R1+0x70], R26 ;  /* 0x0000701a01007387 */ /* 0x000fe80000100a00 */
[----:B------:R-:W0:Y:S01]  /*2b7a0*/  LDS.128 R24, [R24+UR6+0x1c00] ;  /* 0x001c000618187984 */ /* 0x000e220008000c00 */
[----:B------:R-:W-:-:S03]  /*2b7b0*/  LEA.HI.X.SX32 R9, R9, R0, 0x1, P6 ;  /* 0x0000000009097211 */ /* 0x000fc600030f0eff */
[----:B0-----:R-:W-:Y:S04]  /*2b7c0*/  STL.64 [R1+0x14f0], R26 ;  /* 0x0014f01a01007387 */ /* 0x001fe80000100a00 */
[----:B------:R3:W-:Y:S04]  /*2b7d0*/  STL.64 [R1+0x68], R8 ;  /* 0x0000680801007387 */ /* 0x0007e80000100a00 */
[----:B------:R-:W4:Y:S01]  /*2b7e0*/  LDL.LU R22, [R1+0x10] ;  /* 0x0000100001167983 */ /* 0x000f220000300800 */
[-C--:B--2---:R-:W-:Y:S02]  /*2b7f0*/  LEA R18, P4, R20, R2.reuse, 0x1 ;  /* 0x0000000214127211 */ /* 0x084fe400078808ff */
[----:B---3--:R-:W-:-:S02]  /*2b800*/  LEA R8, P6, R21, R2, 0x1 ;  /* 0x0000000215087211 */ /* 0x008fc400078c08ff */
[-C--:B------:R-:W-:Y:S02]  /*2b810*/  LEA.HI.X.SX32 R19, R20, R0.reuse, 0x1, P4 ;  /* 0x0000000014137211 */ /* 0x080fe400020f0eff */
[----:B------:R-:W-:Y:S02]  /*2b820*/  LEA.HI.X.SX32 R9, R21, R0, 0x1, P6 ;  /* 0x0000000015097211 */ /* 0x000fe400030f0eff */
[----:B----4-:R-:W-:-:S04]  /*2b830*/  LEA R6, P5, R23, R2, 0x1 ;  /* 0x0000000217067211 */ /* 0x010fc800078a08ff */
[----:B------:R-:W-:-:S05]  /*2b840*/  LEA.HI.X.SX32 R7, R23, R0, 0x1, P5 ;  /* 0x0000000017077211 */ /* 0x000fca00028f0eff */
[----:B------:R0:W-:Y:S04]  /*2b850*/  STL.64 [R1+0x60], R6 ;  /* 0x0000600601007387 */ /* 0x0001e80000100a00 */
[----:B------:R1:W-:Y:S04]  /*2b860*/  STL.64 [R1+0x58], R18 ;  /* 0x0000581201007387 */ /* 0x0003e80000100a00 */
[----:B------:R2:W-:Y:S01]  /*2b870*/  STL.64 [R1+0x50], R8 ;  /* 0x0000500801007387 */ /* 0x0005e20000100a00 */
[-C--:B0-----:R-:W-:Y:S02]  /*2b880*/  LEA R6, P5, R29, R2.reuse, 0x1 ;  /* 0x000000021d067211 */ /* 0x081fe400078a08ff */
[----:B-1----:R-:W-:-:S02]  /*2b890*/  LEA R18, P4, R16, R2, 0x1 ;  /* 0x0000000210127211 */ /* 0x002fc400078808ff */
[----:B------:R-:W-:Y:S02]  /*2b8a0*/  LEA.HI.X.SX32 R7, R29, R0, 0x1, P5 ;  /* 0x000000001d077211 */ /* 0x000fe400028f0eff */
[C---:B--2---:R-:W-:Y:S02]  /*2b8b0*/  LEA R8, P6, R15.reuse, R2, 0x1 ;  /* 0x000000020f087211 */ /* 0x044fe400078c08ff */
[-C--:B------:R-:W-:Y:S02]  /*2b8c0*/  LEA.HI.X.SX32 R19, R16, R0.reuse, 0x1, P4 ;  /* 0x0000000010137211 */ /* 0x080fe400020f0eff */
[----:B------:R-:W-:Y:S01]  /*2b8d0*/  LEA.HI.X.SX32 R9, R15, R0, 0x1, P6 ;  /* 0x000000000f097211 */ /* 0x000fe200030f0eff */
[----:B------:R0:W-:Y:S01]  /*2b8e0*/  STL.64 [R1+0x48], R6 ;  /* 0x0000480601007387 */ /* 0x0001e20000100a00 */
[----:B------:R-:W-:-:S04]  /*2b8f0*/  LEA R20, P5, R28, R2, 0x1 ;  /* 0x000000021c147211 */ /* 0x000fc800078a08ff */
[----:B------:R-:W-:Y:S01]  /*2b900*/  LEA.HI.X.SX32 R21, R28, R0, 0x1, P5 ;  /* 0x000000001c157211 */ /* 0x000fe200028f0eff */
[----:B0-----:R-:W2:Y:S04]  /*2b910*/  LDL.LU.64 R6, [R1+0x208] ;  /* 0x0002080001067983 */ /* 0x001ea80000300a00 */
[----:B------:R0:W-:Y:S04]  /*2b920*/  STL.64 [R1+0x40], R18 ;  /* 0x0000401201007387 */ /* 0x0001e80000100a00 */
[----:B------:R1:W-:Y:S04]  /*2b930*/  STL.64 [R1+0x38], R8 ;  /* 0x0000380801007387 */ /* 0x0003e80000100a00 */
[----:B------:R-:W3:Y:S01]  /*2b940*/  LDL.LU R23, [R1] ;  /* 0x0000000001177983 */ /* 0x000ee20000300800 */
[----:B0-----:R-:W-:-:S02]  /*2b950*/  LEA R18, P4, R3, R2, 0x1 ;  /* 0x0000000203127211 */ /* 0x001fc400078808ff */
[----:B-1----:R-:W-:Y:S02]  /*2b960*/  LEA R8, P6, R11, R2, 0x1 ;  /* 0x000000020b087211 */ /* 0x002fe400078c08ff */
[-C--:B------:R-:W-:Y:S02]  /*2b970*/  LEA.HI.X.SX32 R19, R3, R0.reuse, 0x1, P4 ;  /* 0x0000000003137211 */ /* 0x080fe400020f0eff */
[----:B------:R-:W-:Y:S01]  /*2b980*/  LEA.HI.X.SX32 R9, R11, R0, 0x1, P6 ;  /* 0x000000000b097211 */ /* 0x000fe200030f0eff */
[----:B------:R-:W-:Y:S04]  /*2b990*/  STL.64 [R1+0x30], R20 ;  /* 0x0000301401007387 */ /* 0x000fe80000100a00 */
[----:B------:R-:W-:Y:S04]  /*2b9a0*/  STL.64 [R1+0x28], R18 ;  /* 0x0000281201007387 */ /* 0x000fe80000100a00 */
[----:B------:R0:W-:Y:S04]  /*2b9b0*/  STL.64 [R1+0x20], R8 ;  /* 0x0000200801007387 */ /* 0x0001e80000100a00 */
[----:B0-----:R-:W4:Y:S04]  /*2b9c0*/  LDL.LU.64 R8, [R1+0x1f8] ;  /* 0x0001f80001087983 */ /* 0x001f280000300a00 */
[----:B------:R-:W2:Y:S01]  /*2b9d0*/  LDL.LU R11, [R1+0x14] ;  /* 0x00001400010b7983 */ /* 0x000ea20000300800 */
[----:B------:R-:W-:-:S03]  /*2b9e0*/  LEA R28, P5, R14, R2, 0x1 ;  /* 0x000000020e1c7211 */ /* 0x000fc600078a08ff */
[----:B--2---:R-:W-:Y:S04]  /*2b9f0*/  STL [R1+0x152c], R11 ;  /* 0x00152c0b01007387 */ /* 0x004fe80000100800 */
[----:B------:R-:W2:Y:S01]  /*2ba00*/  LDL.LU R15, [R1+0x4] ;  /* 0x00000400010f7983 */ /* 0x000ea20000300800 */
[----:B------:R-:W-:Y:S02]  /*2ba10*/  LEA.HI.X.SX32 R29, R14, R0, 0x1, P5 ;  /* 0x000000000e1d7211 */ /* 0x000fe400028f0eff */
[----:B------:R-:W-:Y:S01]  /*2ba20*/  FSETP.NEU.AND P6, PT, R17, RZ, PT ;  /* 0x000000ff1100720b */ /* 0x000fe20003fcd000 */
[----:B--2---:R-:W-:Y:S04]  /*2ba30*/  STL [R1+0x1528], R15 ;  /* 0x0015280f01007387 */ /* 0x004fe80000100800 */
[----:B------:R-:W2:Y:S04]  /*2ba40*/  LDL.LU.64 R16, [R1+0x1e8] ;  /* 0x0001e80001107983 */ /* 0x000ea80000300a00 */
[----:B------:R-:W2:Y:S04]  /*2ba50*/  LDL.LU.64 R20, [R1+0x1e0] ;  /* 0x0001e00001147983 */ /* 0x000ea80000300a00 */
[----:B------:R-:W2:Y:S04]  /*2ba60*/  LDL.LU.64 R26, [R1+0x1d8] ;  /* 0x0001d800011a7983 */ /* 0x000ea80000300a00 */
[----:B------:R-:W-:Y:S04]  /*2ba70*/  STL.64 [R1+0x1468], R28 ;  /* 0x0014681c01007387 */ /* 0x000fe80000100a00 */
[----:B------:R-:W2:Y:S01]  /*2ba80*/  LDL.LU.64 R18, [R1+0x1c0] ;  /* 0x0001c00001127983 */ /* 0x000ea20000300a00 */
[----:B------:R-:W-:-:S03]  /*2ba90*/  LEA R2, P4, R10, R2, 0x1 ;  /* 0x000000020a027211 */ /* 0x000fc600078808ff */
[----:B--2---:R0:W-:Y:S04]  /*2baa0*/  STL.64 [R1+0x1550], R18 ;  /* 0x0015501201007387 */ /* 0x0041e80000100a00 */
[----:B0-----:R-:W2:Y:S01]  /*2bab0*/  LDL.LU.64 R18, [R1+0x1c8] ;  /* 0x0001c80001127983 */ /* 0x001ea20000300a00 */
[----:B------:R-:W-:-:S03]  /*2bac0*/  LEA.HI.X.SX32 R3, R10, R0, 0x1, P4 ;  /* 0x000000000a037211 */ /* 0x000fc600020f0eff */
[----:B------:R-:W-:Y:S04]  /*2bad0*/  STG.E.U16 desc[UR10][R6.64], R22 ;  /* 0x0000001606007986 */ /* 0x000fe8000c10150a */
[----:B--2---:R0:W-:Y:S04]  /*2bae0*/  STL.64 [R1+0x1558], R18 ;  /* 0x0015581201007387 */ /* 0x0041e80000100a00 */
[----:B0-----:R-:W2:Y:S04]  /*2baf0*/  LDL.LU.64 R18, [R1+0x1d0] ;  /* 0x0001d00001127983 */ /* 0x001ea80000300a00 */
[----:B------:R0:W-:Y:S04]  /*2bb00*/  STL.64 [R1+0x1470], R2 ;  /* 0x0014700201007387 */ /* 0x0001e80000100a00 */
[----:B0-----:R-:W2:Y:S04]  /*2bb10*/  LDL.LU.64 R2, [R1+0x1f0] ;  /* 0x0001f00001027983 */ /* 0x001ea80000300a00 */
[----:B------:R-:W2:Y:S04]  /*2bb20*/  LDL.LU.64 R6, [R1+0x1b8] ;  /* 0x0001b80001067983 */ /* 0x000ea80000300a00 */
[----:B------:R-:W2:Y:S04]  /*2bb30*/  LDL.LU.64 R10, [R1+0x190] ;  /* 0x00019000010a7983 */ /* 0x000ea80000300a00 */
[----:B--2---:R0:W-:Y:S04]  /*2bb40*/  STL.64 [R1+0x1530], R10 ;  /* 0x0015300a01007387 */ /* 0x0041e80000100a00 */
[----:B0-----:R-:W2:Y:S04]  /*2bb50*/  LDL.LU.64 R10, [R1+0x198] ;  /* 0x00019800010a7983 */ /* 0x001ea80000300a00 */
[----:B--2---:R0:W-:Y:S04]  /*2bb60*/  STL.64 [R1+0x1538], R10 ;  /* 0x0015380a01007387 */ /* 0x0041e80000100a00 */
[----:B0-----:R-:W2:Y:S04]  /*2bb70*/  LDL.LU.64 R10, [R1+0x1a0] ;  /* 0x0001a000010a7983 */ /* 0x001ea80000300a00 */
[----:B--2---:R0:W-:Y:S04]  /*2bb80*/  STL.64 [R1+0x1540], R10 ;  /* 0x0015400a01007387 */ /* 0x0041e80000100a00 */
[----:B0-----:R-:W2:Y:S04]  /*2bb90*/  LDL.LU.64 R10, [R1+0x1a8] ;  /* 0x0001a800010a7983 */ /* 0x001ea80000300a00 */
[----:B--2---:R0:W-:Y:S04]  /*2bba0*/  STL.64 [R1+0x1548], R10 ;  /* 0x0015480a01007387 */ /* 0x0041e80000100a00 */
[----:B0-----:R-:W2:Y:S04]  /*2bbb0*/  LDL.LU.64 R10, [R1+0x1b0] ;  /* 0x0001b000010a7983 */ /* 0x001ea80000300a00 */
[----:B------:R-:W2:Y:S04]  /*2bbc0*/  LDL.LU.64 R14, [R1+0x188] ;  /* 0x00018800010e7983 */ /* 0x000ea80000300a00 */
[----:B------:R-:W2:Y:S04]  /*2bbd0*/  LDL.LU.64 R28, [R1+0x178] ;  /* 0x00017800011c7983 */ /* 0x000ea80000300a00 */
[----:B---3--:R-:W-:Y:S04]  /*2bbe0*/  STG.E.U16 desc[UR10][R4.64], R23 ;  /* 0x0000001704007986 */ /* 0x008fe8000c10150a */
[----:B--2---:R0:W-:Y:S04]  /*2bbf0*/  STL.64 [R1+0x1520], R28 ;  /* 0x0015201c01007387 */ /* 0x0041e80000100a00 */
[----:B0-----:R-:W2:Y:S04]  /*2bc00*/  LDL.LU.64 R28, [R1+0x180] ;  /* 0x00018000011c7983 */ /* 0x001ea80000300a00 */
[----:B------:R-:W4:Y:S04]  /*2bc10*/  LDL.LU.64 R4, [R1+0x1578] ;  /* 0x0015780001047983 */ /* 0x000f280000300a00 */
[----:B----4-:R0:W-:Y:S04]  /*2bc20*/  STG.E.U16 desc[UR10][R8.64], R4 ;  /* 0x0000000408007986 */ /* 0x0101e8000c10150a */
[----:B0-----:R-:W3:Y:S04]  /*2bc30*/  LDL.LU.64 R8, [R1+0x1570] ;  /* 0x0015700001087983 */ /* 0x001ee80000300a00 */
[----:B---3--:R0:W-:Y:S04]  /*2bc40*/  STG.E.U16 desc[UR10][R2.64], R8 ;  /* 0x0000000802007986 */ /* 0x0081e8000c10150a */
[----:B------:R1:W-:Y:S04]  /*2bc50*/  STG.E.U16 desc[UR10][R16.64], R12 ;  /* 0x0000000c10007986 */ /* 0x0003e8000c10150a */
[----:B0-----:R-:W3:Y:S04]  /*2bc60*/  LDL.LU.64 R2, [R1+0x170] ;  /* 0x0001700001027983 */ /* 0x001ee80000300a00 */
[----:B-1----:R-:W4:Y:S04]  /*2bc70*/  LDL.LU.64 R16, [R1+0x1568] ;  /* 0x0015680001107983 */ /* 0x002f280000300a00 */
[----:B----4-:R0:W-:Y:S04]  /*2bc80*/  STG.E.U16 desc[UR10][R20.64], R16 ;  /* 0x0000001014007986 */ /* 0x0101e8000c10150a */
[----:B0-----:R-:W4:Y:S01]  /*2bc90*/  LDL.LU.64 R20, [R1+0x1560] ;  /* 0x0015600001147983 */ /* 0x001f220000300a00 */
[----:B------:R-:W-:-:S03]  /*2bca0*/  PRMT R4, R22, 0x7632, R4 ;  /* 0x0000763216047816 */ /* 0x000fc60000000004 */
[----:B----4-:R0:W-:Y:S04]  /*2bcb0*/  STG.E.U16 desc[UR10][R26.64], R20 ;  /* 0x000000141a007986 */ /* 0x0101e8000c10150a */
[----:B------:R1:W-:Y:S04]  /*2bcc0*/  STG.E.U16 desc[UR10][R18.64], R24 ;  /* 0x0000001812007986 */ /* 0x0003e8000c10150a */
[----:B0-----:R-:W4:Y:S04]  /*2bcd0*/  LDL.LU.64 R26, [R1+0x168] ;  /* 0x00016800011a7983 */ /* 0x001f280000300a00 */
[----:B-1----:R-:W2:Y:S01]  /*2bce0*/  LDL.LU.64 R18, [R1+0x1558] ;  /* 0x0015580001127983 */ /* 0x002ea20000300a00 */
[----:B------:R-:W-:-:S03]  /*2bcf0*/  PRMT R0, R23, 0x7632, R0 ;  /* 0x0000763217007816 */ /* 0x000fc60000000000 */
[----:B------:R-:W3:Y:S04]  /*2bd00*/  LDL.LU.64 R22, [R1+0x160] ;  /* 0x0001600001167983 */ /* 0x000ee80000300a00 */
[----:B--2---:R0:W-:Y:S04]  /*2bd10*/  STG.E.U16 desc[UR10][R18.64], R4 ;  /* 0x0000000412007986 */ /* 0x0041e8000c10150a */
[----:B0-----:R-:W2:Y:S01]  /*2bd20*/  LDL.LU.64 R18, [R1+0x1550] ;  /* 0x0015500001127983 */ /* 0x001ea20000300a00 */
[----:B------:R-:W-:Y:S02]  /*2bd30*/  PRMT R4, R4, 0x7632, R4 ;  /* 0x0000763204047816 */ /* 0x000fe40000000004 */
[----:B------:R-:W-:Y:S01]  /*2bd40*/  PRMT R8, R8, 0x7632, R8 ;  /* 0x0000763208087816 */ /* 0x000fe20000000008 */
[----:B--2---:R0:W-:Y:S04]  /*2bd50*/  STG.E.U16 desc[UR10][R18.64], R0 ;  /* 0x0000000012007986 */ /* 0x0041e8000c10150a */
[----:B------:R1:W-:Y:S04]  /*2bd60*/  STG.E.U16 desc[UR10][R6.64], R4 ;  /* 0x0000000406007986 */ /* 0x0003e8000c10150a */
[----:B------:R2:W-:Y:S04]  /*2bd70*/  STG.E.U16 desc[UR10][R10.64], R8 ;  /* 0x000000080a007986 */ /* 0x0005e8000c10150a */
[----:B0-----:R-:W3:Y:S04]  /*2bd80*/  LDL.LU.64 R18, [R1+0x158] ;  /* 0x0001580001127983 */ /* 0x001ee80000300a00 */
[----:B-1----:R-:W3:Y:S04]  /*2bd90*/  LDL.LU.64 R6, [R1+0x150] ;  /* 0x0001500001067983 */ /* 0x002ee80000300a00 */
[----:B--2---:R-:W2:Y:S01]  /*2bda0*/  LDL.LU.64 R10, [R1+0x1548] ;  /* 0x00154800010a7983 */ /* 0x004ea20000300a00 */
[----:B------:R-:W-:-:S02]  /*2bdb0*/  PRMT R12, R12, 0x7632, R12 ;  /* 0x000076320c0c7816 */ /* 0x000fc4000000000c */
[----:B------:R-:W-:-:S03]  /*2bdc0*/  PRMT R16, R16, 0x7632, R16 ;  /* 0x0000763210107816 */ /* 0x000fc60000000010 */
[----:B--2---:R0:W-:Y:S04]  /*2bdd0*/  STG.E.U16 desc[UR10][R10.64], R12 ;  /* 0x0000000c0a007986 */ /* 0x0041e8000c10150a */
[----:B0-----:R-:W2:Y:S01]  /*2bde0*/  LDL.LU.64 R10, [R1+0x1540] ;  /* 0x00154000010a7983 */ /* 0x001ea20000300a00 */
[----:B------:R-:W-:-:S03]  /*2bdf0*/  PRMT R20, R20, 0x7632, R20 ;  /* 0x0000763214147816 */ /* 0x000fc60000000014 */
[----:B--2---:R0:W-:Y:S04]  /*2be00*/  STG.E.U16 desc[UR10][R10.64], R16 ;  /* 0x000000100a007986 */ /* 0x0041e8000c10150a */
[----:B0-----:R-:W2:Y:S01]  /*2be10*/  LDL.LU.64 R10, [R1+0x1538] ;  /* 0x00153800010a7983 */ /* 0x001ea20000300a00 */
[----:B------:R-:W-:-:S03]  /*2be20*/  PRMT R24, R24, 0x7632, R24 ;  /* 0x0000763218187816 */ /* 0x000fc60000000018 */
[----:B--2---:R0:W-:Y:S04]  /*2be30*/  STG.E.U16 desc[UR10][R10.64], R20 ;  /* 0x000000140a007986 */ /* 0x0041e8000c10150a */
[----:B0-----:R-:W2:Y:S04]  /*2be40*/  LDL.LU.64 R10, [R1+0x1530] ;  /* 0x00153000010a7983 */ /* 0x001ea80000300a00 */
[----:B--2---:R0:W-:Y:S04]  /*2be50*/  STG.E.U16 desc[UR10][R10.64], R24 ;  /* 0x000000180a007986 */ /* 0x0041e8000c10150a */
[----:B0-----:R-:W2:Y:S04]  /*2be60*/  LDL.LU R11, [R1+0x152c] ;  /* 0x00152c00010b7983 */ /* 0x001ea80000300800 */
[----:B--2---:R0:W-:Y:S04]  /*2be70*/  STG.E.U16 desc[UR10][R14.64], R11 ;  /* 0x0000000b0e007986 */ /* 0x0041e8000c10150a */
[----:B0-----:R-:W2:Y:S04]  /*2be80*/  LDL.LU R15, [R1+0x1528] ;  /* 0x00152800010f7983 */ /* 0x001ea80000300800 */
[----:B--2---:R0:W-:Y:S04]  /*2be90*/  STG.E.U16 desc[UR10][R28.64], R15 ;  /* 0x0000000f1c007986 */ /* 0x0041e8000c10150a */
[----:B0-----:R-:W2:Y:S04]  /*2bea0*/  LDL.LU.64 R28, [R1+0x1520] ;  /* 0x00152000011c7983 */ /* 0x001ea80000300a00 */
[----:B--2---:R0:W-:Y:S04]  /*2beb0*/  STG.E.U16 desc[UR10][R28.64], R5 ;  /* 0x000000051c007986 */ /* 0x0041e8000c10150a */
[----:B0-----:R-:W2:Y:S04]  /*2bec0*/  LDL.LU R28, [R1+0x18] ;  /* 0x00001800011c7983 */ /* 0x001ea80000300800 */
[----:B------:R-:W2:Y:S04]  /*2bed0*/  LDL.LU R29, [R1+0x8] ;  /* 0x00000800011d7983 */ /* 0x000ea80000300800 */
[----:B---3--:R-:W-:Y:S04]  /*2bee0*/  STG.E.U16 desc[UR10][R2.64], R9 ;  /* 0x0000000902007986 */ /* 0x008fe8000c10150a */
[----:B--2---:R-:W-:Y:S04]  /*2bef0*/  STL.64 [R1+0x14f8], R28 ;  /* 0x0014f81c01007387 */ /* 0x004fe80000100a00 */
[----:B------:R0:W-:Y:S04]  /*2bf00*/  STL.64 [R1+0x1510], R8 ;  /* 0x0015100801007387 */ /* 0x0001e80000100a00 */
[----:B0-----:R-:W2:Y:S04]  /*2bf10*/  LDL.LU.64 R8, [R1+0x140] ;  /* 0x0001400001087983 */ /* 0x001ea80000300a00 */
[----:B----4-:R-:W-:Y:S04]  /*2bf20*/  STG.E.U16 desc[UR10][R26.64], R13 ;  /* 0x0000000d1a007986 */ /* 0x010fe8000c10150a */
[----:B------:R-:W-:Y:S04]  /*2bf30*/  STG.E.U16 desc[UR10][R22.64], R17 ;  /* 0x0000001116007986 */ /* 0x000fe8000c10150a */
[----:B--2---:R0:W-:Y:S04]  /*2bf40*/  STL.64 [R1+0x1518], R8 ;  /* 0x0015180801007387 */ /* 0x0041e80000100a00 */
[----:B0-----:R-:W2:Y:S04]  /*2bf50*/  LDL.LU.64 R8, [R1+0x148] ;  /* 0x0001480001087983 */ /* 0x001ea80000300a00 */
[----:B------:R0:W-:Y:S01]  /*2bf60*/  STL.64 [R1+0x1508], R12 ;  /* 0x0015080c01007387 */ /* 0x0001e20000100a00 */
[----:B------:R-:W-:-:S03]  /*2bf70*/  PRMT R4, R11, 0x7632, R4 ;  /* 0x000076320b047816 */ /* 0x000fc60000000004 */
[----:B------:R-:W-:Y:S04]  /*2bf80*/  STG.E.U16 desc[UR10][R18.64], R21 ;  /* 0x0000001512007986 */ /* 0x000fe8000c10150a */
[----:B0-----:R-:W3:Y:S04]  /*2bf90*/  LDL.LU.64 R12, [R1+0x138] ;  /* 0x00013800010c7983 */ /* 0x001ee80000300a00 */
[----:B------:R0:W-:Y:S01]  /*2bfa0*/  STL [R1+0x1500], R17 ;  /* 0x0015001101007387 */ /* 0x0001e20000100800 */
[----:B------:R-:W-:-:S03]  /*2bfb0*/  PRMT R0, R15, 0x7632, R0 ;  /* 0x000076320f007816 */ /* 0x000fc60000000000 */
[----:B------:R1:W-:Y:S04]  /*2bfc0*/  STG.E.U16 desc[UR10][R6.64], R25 ;  /* 0x0000001906007986 */ /* 0x0003e8000c10150a */
[----:B0-----:R-:W4:Y:S04]  /*2bfd0*/  LDL.LU.64 R16, [R1+0x130] ;  /* 0x0001300001107983 */ /* 0x001f280000300a00 */
[----:B------:R-:W3:Y:S04]  /*2bfe0*/  LDL.LU.64 R28, [R1+0x120] ;  /* 0x00012000011c7983 */ /* 0x000ee80000300a00 */
[----:B------:R-:W3:Y:S04]  /*2bff0*/  LDL.LU.64 R26, [R1+0x118] ;  /* 0x00011800011a7983 */ /* 0x000ee80000300a00 */
[----:B------:R-:W3:Y:S04]  /*2c000*/  LDL.LU.64 R22, [R1+0x110] ;  /* 0x0001100001167983 */ /* 0x000ee80000300a00 */
[----:B------:R-:W3:Y:S04]  /*2c010*/  LDL.LU.64 R10, [R1+0x108] ;  /* 0x00010800010a7983 */ /* 0x000ee80000300a00 */
[----:B-1----:R-:W3:Y:S04]  /*2c020*/  LDL.LU.64 R6, [R1+0x100] ;  /* 0x0001000001067983 */ /* 0x002ee80000300a00 */
[----:B------:R-:W3:Y:S04]  /*2c030*/  LDL.LU.64 R2, [R1+0xf8] ;  /* 0x0000f80001027983 */ /* 0x000ee80000300a00 */
[----:B------:R-:W3:Y:S04]  /*2c040*/  LDL.LU.64 R14, [R1+0xf0] ;  /* 0x0000f000010e7983 */ /* 0x000ee80000300a00 */
[----:B------:R-:W3:Y:S04]  /*2c050*/  LDL.LU.64 R18, [R1+0xe8] ;  /* 0x0000e80001127983 */ /* 0x000ee80000300a00 */
[----:B--2---:R0:W-:Y:S04]  /*2c060*/  STG.E.U16 desc[UR10][R8.64], R4 ;  /* 0x0000000408007986 */ /* 0x0041e8000c10150a */
[----:B0-----:R-:W2:Y:S01]  /*2c070*/  LDL.LU.64 R8, [R1+0x1518] ;  /* 0x0015180001087983 */ /* 0x001ea20000300a00 */
[----:B------:R-:W-:-:S03]  /*2c080*/  PRMT R5, R5, 0x7632, R5 ;  /* 0x0000763205057816 */ /* 0x000fc60000000005 */
[----:B--2---:R0:W-:Y:S04]  /*2c090*/  STG.E.U16 desc[UR10][R8.64], R0 ;  /* 0x0000000008007986 */ /* 0x0041e8000c10150a */
[----:B0-----:R-:W2:Y:S04]  /*2c0a0*/  LDL.LU.64 R8, [R1+0x1510] ;  /* 0x0015100001087983 */ /* 0x001ea80000300a00 */
[----:B---3--:R0:W-:Y:S04]  /*2c0b0*/  STG.E.U16 desc[UR10][R12.64], R5 ;  /* 0x000000050c007986 */ /* 0x0081e8000c10150a */
[----:B0-----:R-:W3:Y:S01]  /*2c0c0*/  LDL.LU.64 R12, [R1+0x1508] ;  /* 0x00150800010c7983 */ /* 0x001ee20000300a00 */
[----:B--2---:R-:W-:-:S05]  /*2c0d0*/  PRMT R9, R9, 0x7632, R9 ;  /* 0x0000763209097816 */ /* 0x004fca0000000009 */
[----:B----4-:R0:W-:Y:S04]  /*2c0e0*/  STG.E.U16 desc[UR10][R16.64], R9 ;  /* 0x0000000910007986 */ /* 0x0101e8000c10150a */
[----:B0-----:R-:W2:Y:S04]  /*2c0f0*/  LDL.LU R17, [R1+0x1500] ;  /* 0x0015000001117983 */ /* 0x001ea80000300800 */
[----:B------:R0:W-:Y:S04]  /*2c100*/  STL.64 [R1+0x14a0], R8 ;  /* 0x0014a00801007387 */ /* 0x0001e80000100a00 */
[----:B0-----:R-:W4:Y:S01]  /*2c110*/  LDL.LU.64 R8, [R1+0x128] ;  /* 0x0001280001087983 */ /* 0x001f220000300a00 */
[----:B---3--:R-:W-:-:S05]  /*2c120*/  PRMT R13, R13, 0x7632, R13 ;  /* 0x000076320d0d7816 */ /* 0x008fca000000000d */
[----:B----4-:R0:W-:Y:S04]  /*2c130*/  STG.E.U16 desc[UR10][R8.64], R13 ;  /* 0x0000000d08007986 */ /* 0x0101e8000c10150a */
[----:B0-----:R-:W3:Y:S01]  /*2c140*/  LDL.LU.64 R8, [R1+0xb0] ;  /* 0x0000b00001087983 */ /* 0x001ee20000300a00 */
[----:B--2---:R-:W-:-:S03]  /*2c150*/  PRMT R17, R17, 0x7632, R17 ;  /* 0x0000763211117816 */ /* 0x004fc60000000011 */
[----:B---3--:R0:W-:Y:S04]  /*2c160*/  STL.64 [R1+0x14b8], R8 ;  /* 0x0014b80801007387 */ /* 0x0081e80000100a00 */
[----:B0-----:R-:W2:Y:S04]  /*2c170*/  LDL.LU.64 R8, [R1+0xb8] ;  /* 0x0000b80001087983 */ /* 0x001ea80000300a00 */
[----:B------:R-:W-:Y:S01]  /*2c180*/  STG.E.U16 desc[UR10][R28.64], R17 ;  /* 0x000000111c007986 */ /* 0x000fe2000c10150a */
[----:B------:R-:W-:-:S03]  /*2c190*/  PRMT R21, R21, 0x7632, R21 ;  /* 0x0000763215157816 */ /* 0x000fc60000000015 */
[----:B--2---:R0:W-:Y:S04]  /*2c1a0*/  STL.64 [R1+0x14c0], R8 ;  /* 0x0014c00801007387 */ /* 0x0041e80000100a00 */
[----:B0-----:R-:W2:Y:S04]  /*2c1b0*/  LDL.LU.64 R8, [R1+0xc0] ;  /* 0x0000c00001087983 */ /* 0x001ea80000300a00 */
[----:B------:R0:W-:Y:S04]  /*2c1c0*/  STL [R1+0x14b0], R12 ;  /* 0x0014b00c01007387 */ /* 0x0001e80000100800 */
[----:B0-----:R-:W3:Y:S04]  /*2c1d0*/  LDL.LU.64 R12, [R1+0xc8] ;  /* 0x0000c800010c7983 */ /* 0x001ee80000300a00 */
[----:B------:R-:W4:Y:S01]  /*2c1e0*/  LDL.LU.64 R28, [R1+0x14f8] ;  /* 0x0014f800011c7983 */ /* 0x000f220000300a00 */
[----:B------:R-:W-:-:S03]  /*2c1f0*/  PRMT R25, R25, 0x7632, R25 ;  /* 0x0000763219197816 */ /* 0x000fc60000000019 */
[----:B------:R-:W2:Y:S04]  /*2c200*/  LDL.LU.64 R16, [R1+0xd0] ;  /* 0x0000d00001107983 */ /* 0x000ea80000300a00 */
[----:B------:R0:W-:Y:S04]  /*2c210*/  STG.E.U16 desc[UR10][R26.64], R21 ;  /* 0x000000151a007986 */ /* 0x0001e8000c10150a */
[----:B------:R1:W-:Y:S04]  /*2c220*/  STG.E.U16 desc[UR10][R22.64], R25 ;  /* 0x0000001916007986 */ /* 0x0003e8000c10150a */
[----:B0-----:R-:W2:Y:S04]  /*2c230*/  LDL.LU.64 R26, [R1+0x14f0] ;  /* 0x0014f000011a7983 */ /* 0x001ea80000300a00 */
[----:B------:R-:W2:Y:S04]  /*2c240*/  LDL.LU.64 R20, [R1+0xd8] ;  /* 0x0000d80001147983 */ /* 0x000ea80000300a00 */
[----:B-1----:R-:W2:Y:S04]  /*2c250*/  LDL.LU.64 R22, [R1+0x14e8] ;  /* 0x0014e80001167983 */ /* 0x002ea80000300a00 */
[----:B------:R-:W2:Y:S04]  /*2c260*/  LDL.LU.64 R24, [R1+0xe0] ;  /* 0x0000e00001187983 */ /* 0x000ea80000300a00 */
[----:B----4-:R0:W-:Y:S04]  /*2c270*/  STG.E.U16 desc[UR10][R10.64], R28 ;  /* 0x0000001c0a007986 */ /* 0x0101e8000c10150a */
[----:B------:R1:W-:Y:S04]  /*2c280*/  STG.E.U16 desc[UR10][R6.64], R29 ;  /* 0x0000001d06007986 */ /* 0x0003e8000c10150a */
[----:B0-----:R-:W4:Y:S04]  /*2c290*/  LDL.LU.64 R10, [R1+0x14e0] ;  /* 0x0014e000010a7983 */ /* 0x001f280000300a00 */
[----:B-1----:R-:W2:Y:S04]  /*2c2a0*/  LDL.LU.64 R6, [R1+0x14d8] ;  /* 0x0014d80001067983 */ /* 0x002ea80000300a00 */
[----:B--2---:R0:W-:Y:S04]  /*2c2b0*/  STG.E.U16 desc[UR10][R2.64], R6 ;  /* 0x0000000602007986 */ /* 0x0041e8000c10150a */
[----:B----4-:R1:W-:Y:S04]  /*2c2c0*/  STG.E.U16 desc[UR10][R14.64], R10 ;  /* 0x0000000a0e007986 */ /* 0x0103e8000c10150a */
[----:B0-----:R-:W2:Y:S04]  /*2c2d0*/  LDL.LU.64 R2, [R1+0xa0] ;  /* 0x0000a00001027983 */ /* 0x001ea80000300a00 */
[----:B-1----:R-:W4:Y:S01]  /*2c2e0*/  LDL.LU.64 R14, [R1+0x14d0] ;  /* 0x0014d000010e7983 */ /* 0x002f220000300a00 */
[----:B------:R-:W-:-:S03]  /*2c2f0*/  PRMT R4, R28, 0x7632, R4 ;  /* 0x000076321c047816 */ /* 0x000fc60000000004 */
[----:B----4-:R0:W-:Y:S04]  /*2c300*/  STG.E.U16 desc[UR10][R18.64], R14 ;  /* 0x0000000e12007986 */ /* 0x0101e8000c10150a */
[----:B0-----:R-:W4:Y:S01]  /*2c310*/  LDL.LU.64 R18, [R1+0x14c8] ;  /* 0x0014c80001127983 */ /* 0x001f220000300a00 */
[----:B------:R-:W-:-:S03]  /*2c320*/  PRMT R0, R29, 0x7632, R0 ;  /* 0x000076321d007816 */ /* 0x000fc60000000000 */
[----:B------:R-:W2:Y:S04]  /*2c330*/  LDL.LU.64 R28, [R1+0x98] ;  /* 0x00009800011c7983 */ /* 0x000ea80000300a00 */
[----:B----4-:R-:W-:Y:S04]  /*2c340*/  STG.E.U16 desc[UR10][R24.64], R18 ;  /* 0x0000001218007986 */ /* 0x010fe8000c10150a */
[----:B------:R-:W-:Y:S04]  /*2c350*/  STG.E.U16 desc[UR10][R20.64], R22 ;  /* 0x0000001614007986 */ /* 0x000fe8000c10150a */
[----:B------:R-:W-:Y:S04]  /*2c360*/  STG.E.U16 desc[UR10][R16.64], R26 ;  /* 0x0000001a10007986 */ /* 0x000fe8000c10150a */
[----:B---3--:R0:W-:Y:S04]  /*2c370*/  STG.E.U16 desc[UR10][R12.64], R4 ;  /* 0x000000040c007986 */ /* 0x0081e8000c10150a */
[----:B------:R-:W-:Y:S04]  /*2c380*/  STG.E.U16 desc[UR10][R8.64], R0 ;  /* 0x0000000008007986 */ /* 0x000fe8000c10150a */
[----:B0-----:R-:W3:Y:S04]  /*2c390*/  LDL.LU.64 R12, [R1+0x90] ;  /* 0x00009000010c7983 */ /* 0x001ee80000300a00 */
[----:B------:R-:W4:Y:S04]  /*2c3a0*/  LDL.LU.64 R20, [R1+0x88] ;  /* 0x0000880001147983 */ /* 0x000f280000300a00 */
[----:B------:R-:W4:Y:S04]  /*2c3b0*/  LDL.LU R16, [R1+0x1c] ;  /* 0x00001c0001107983 */ /* 0x000f280000300800 */
[----:B------:R-:W2:Y:S04]  /*2c3c0*/  LDL.LU R24, [R1+0xc] ;  /* 0x00000c0001187983 */ /* 0x000ea80000300800 */
[----:B------:R0:W-:Y:S04]  /*2c3d0*/  STL.64 [R1+0x1490], R4 ;  /* 0x0014900401007387 */ /* 0x0001e80000100a00 */
[----:B0-----:R-:W2:Y:S04]  /*2c3e0*/  LDL.LU.64 R4, [R1+0xa8] ;  /* 0x0000a80001047983 */ /* 0x001ea80000300a00 */
[----:B------:R-:W2:Y:S01]  /*2c3f0*/  LDL.LU.64 R8, [R1+0x14c0] ;  /* 0x0014c00001087983 */ /* 0x000ea20000300a00 */
[----:B------:R-:W-:-:S02]  /*2c400*/  PRMT R6, R6, 0x7632, R6 ;  /* 0x0000763206067816 */ /* 0x000fc40000000006 */
[----:B------:R-:W-:-:S03]  /*2c410*/  PRMT R10, R10, 0x7632, R10 ;  /* 0x000076320a0a7816 */ /* 0x000fc6000000000a */
[----:B--2---:R0:W-:Y:S04]  /*2c420*/  STG.E.U16 desc[UR10][R8.64], R6 ;  /* 0x0000000608007986 */ /* 0x0041e8000c10150a */
[----:B0-----:R-:W2:Y:S01]  /*2c430*/  LDL.LU.64 R8, [R1+0x14b8] ;  /* 0x0014b80001087983 */ /* 0x001ea20000300a00 */
[----:B------:R-:W-:-:S03]  /*2c440*/  PRMT R14, R14, 0x7632, R14 ;  /* 0x000076320e0e7816 */ /* 0x000fc6000000000e */
[----:B------:R0:W-:Y:S04]  /*2c450*/  STL.64 [R1+0x14a8], R6 ;  /* 0x0014a80601007387 */ /* 0x0001e80000100a00 */
[----:B0-----:R-:W3:Y:S04]  /*2c460*/  LDL.LU.64 R6, [R1+0x80] ;  /* 0x0000800001067983 */ /* 0x001ee80000300a00 */
[----:B--2---:R0:W-:Y:S04]  /*2c470*/  STG.E.U16 desc[UR10][R8.64], R10 ;  /* 0x0000000a08007986 */ /* 0x0041e8000c10150a */
[----:B------:R1:W-:Y:S04]  /*2c480*/  STG.E.U16 desc[UR10][R4.64], R14 ;  /* 0x0000000e04007986 */ /* 0x0003e8000c10150a */
[----:B0-----:R-:W2:Y:S04]  /*2c490*/  LDL.LU.64 R8, [R1+0x78] ;  /* 0x0000780001087983 */ /* 0x001ea80000300a00 */
[----:B-1----:R-:W2:Y:S01]  /*2c4a0*/  LDL.LU.64 R4, [R1+0x68] ;  /* 0x0000680001047983 */ /* 0x002ea20000300a00 */
[----:B------:R-:W-:-:S05]  /*2c4b0*/  PRMT R18, R18, 0x7632, R18 ;  /* 0x0000763212127816 */ /* 0x000fca0000000012 */
[----:B------:R-:W-:Y:S04]  /*2c4c0*/  STG.E.U16 desc[UR10][R2.64], R18 ;  /* 0x0000001202007986 */ /* 0x000fe8000c10150a */
[----:B--2---:R0:W-:Y:S04]  /*2c4d0*/  STL.64 [R1+0x1498], R4 ;  /* 0x0014980401007387 */ /* 0x0041e80000100a00 */
[----:B0-----:R-:W2:Y:S04]  /*2c4e0*/  LDL.LU.64 R4, [R1+0x70] ;  /* 0x0000700001047983 */ /* 0x001ea80000300a00 */
[----:B------:R-:W2:Y:S04]  /*2c4f0*/  LDL.LU.64 R2, [R1+0x48] ;  /* 0x0000480001027983 */ /* 0x000ea80000300a00 */
[----:B--2---:R0:W-:Y:S04]  /*2c500*/  STL.64 [R1+0x1478], R2 ;  /* 0x0014780201007387 */ /* 0x0041e80000100a00 */
[----:B0-----:R-:W2:Y:S01]  /*2c510*/  LDL.LU.64 R2, [R1+0x50] ;  /* 0x0000500001027983 */ /* 0x001ea20000300a00 */
[----:B------:R-:W-:-:S03]  /*2c520*/  PRMT R22, R22, 0x7632, R22 ;  /* 0x0000763216167816 */ /* 0x000fc60000000016 */
[----:B--2---:R0:W-:Y:S04]  /*2c530*/  STL.64 [R1+0x1480], R2 ;  /* 0x0014800201007387 */ /* 0x0041e80000100a00 */
[----:B0-----:R-:W2:Y:S01]  /*2c540*/  LDL.LU.64 R2, [R1+0x58] ;  /* 0x0000580001027983 */ /* 0x001ea20000300a00 */
[----:B------:R-:W-:-:S03]  /*2c550*/  PRMT R26, R26, 0x7632, R26 ;  /* 0x000076321a1a7816 */ /* 0x000fc6000000001a */
[----:B------:R-:W-:Y:S04]  /*2c560*/  STG.E.U16 desc[UR10][R28.64], R22 ;  /* 0x000000161c007986 */ /* 0x000fe8000c10150a */
[----:B---3--:R-:W-:Y:S04]  /*2c570*/  STG.E.U16 desc[UR10][R12.64], R26 ;  /* 0x0000001a0c007986 */ /* 0x008fe8000c10150a */
[----:B--2---:R0:W-:Y:S04]  /*2c580*/  STL.64 [R1+0x1488], R2 ;  /* 0x0014880201007387 */ /* 0x0041e80000100a00 */
[----:B0-----:R-:W2:Y:S04]  /*2c590*/  LDL.LU.64 R2, [R1+0x60] ;  /* 0x0000600001027983 */ /* 0x001ea80000300a00 */
[----:B------:R-:W3:Y:S04]  /*2c5a0*/  LDL.LU.64 R28, [R1+0x40] ;  /* 0x00004000011c7983 */ /* 0x000ee80000300a00 */
[----:B------:R-:W2:Y:S04]  /*2c5b0*/  LDL.LU R12, [R1+0x14b0] ;  /* 0x0014b000010c7983 */ /* 0x000ea80000300800 */
[----:B------:R-:W3:Y:S04]  /*2c5c0*/  LDL.LU R14, [R1+0x230] ;  /* 0x00023000010e7983 */ /* 0x000ee80000300800 */
[----:B----4-:R0:W-:Y:S04]  /*2c5d0*/  STG.E.U16 desc[UR10][R20.64], R16 ;  /* 0x0000001014007986 */ /* 0x0101e8000c10150a */
[----:B------:R-:W4:Y:S04]  /*2c5e0*/  LDL.LU R13, [R1+0x22c] ;  /* 0x00022c00010d7983 */ /* 0x000f280000300800 */
[----:B------:R1:W-:Y:S04]  /*2c5f0*/  STG.E.U16 desc[UR10][R6.64], R24 ;  /* 0x0000001806007986 */ /* 0x0003e8000c10150a */
[----:B0-----:R-:W3:Y:S01]  /*2c600*/  LDL.LU R20, [R1+0x228] ;  /* 0x0002280001147983 */ /* 0x001ee20000300800 */
[----:B--2---:R-:W-:-:S03]  /*2c610*/  PRMT R12, R16, 0x7632, R12 ;  /* 0x00007632100c7816 */ /* 0x004fc6000000000c */
[----:B------:R-:W2:Y:S04]  /*2c620*/  LDL.LU R16, [R1+0x224] ;  /* 0x0002240001107983 */ /* 0x000ea80000300800 */
[----:B-1----:R-:W2:Y:S01]  /*2c630*/  LDL.LU.64 R6, [R1+0x14a8] ;  /* 0x0014a80001067983 */ /* 0x002ea20000300a00 */
[----:B------:R-:W-:-:S03]  /*2c640*/  PRMT R10, R24, 0x7632, R10 ;  /* 0x00007632180a7816 */ /* 0x000fc6000000000a */
[----:B------:R-:W3:Y:S04]  /*2c650*/  LDL.LU R25, [R1+0x2d0] ;  /* 0x0002d00001197983 */ /* 0x000ee80000300800 */
[----:B------:R-:W3:Y:S04]  /*2c660*/  LDL.LU R21, [R1+0x2c4] ;  /* 0x0002c40001157983 */ /* 0x000ee80000300800 */
[----:B------:R-:W3:Y:S04]  /*2c670*/  LDL.LU R17, [R1+0x2bc] ;  /* 0x0002bc0001117983 */ /* 0x000ee80000300800 */
[----:B------:R-:W3:Y:S04]  /*2c680*/  LDL.LU R24, [R1+0x2ac] ;  /* 0x0002ac0001187983 */ /* 0x000ee80000300800 */
[----:B--2---:R0:W-:Y:S04]  /*2c690*/  STG.E.U16 desc[UR10][R8.64], R7 ;  /* 0x0000000708007986 */ /* 0x0041e8000c10150a */
[----:B------:R1:W-:Y:S04]  /*2c6a0*/  STG.E.U16 desc[UR10][R4.64], R11 ;  /* 0x0000000b04007986 */ /* 0x0003e8000c10150a */
[----:B0-----:R-:W2:Y:S04]  /*2c6b0*/  LDL.LU.64 R8, [R1+0x14a0] ;  /* 0x0014a00001087983 */ /* 0x001ea80000300a00 */
[----:B-1----:R-:W2:Y:S04]  /*2c6c0*/  LDL.LU.64 R4, [R1+0x1498] ;  /* 0x0014980001047983 */ /* 0x002ea80000300a00 */
[----:B--2---:R0:W-:Y:S04]  /*2c6d0*/  STG.E.U16 desc[UR10][R4.64], R15 ;  /* 0x0000000f04007986 */ /* 0x0041e8000c10150a */
[----:B------:R1:W-:Y:S04]  /*2c6e0*/  STG.E.U16 desc[UR10][R2.64], R19 ;  /* 0x0000001302007986 */ /* 0x0003e8000c10150a */
[----:B0-----:R-:W2:Y:S04]  /*2c6f0*/  LDL.LU.64 R4, [R1+0x1490] ;  /* 0x0014900001047983 */ /* 0x001ea80000300a00 */
[----:B-1----:R-:W3:Y:S01]  /*2c700*/  LDL.LU.64 R2, [R1+0x1488] ;  /* 0x0014880001027983 */ /* 0x002ee20000300a00 */
[----:B--2---:R-:W-:-:S03]  /*2c710*/  PRMT R5, R19, 0x7632, R5 ;  /* 0x0000763213057816 */ /* 0x004fc60000000005 */
[----:B------:R-:W2:Y:S04]  /*2c720*/  LDL.LU.64 R18, [R1+0x20] ;  /* 0x0000200001127983 */ /* 0x000ea80000300a00 */
[----:B---3--:R0:W-:Y:S04]  /*2c730*/  STG.E.U16 desc[UR10][R2.64], R23 ;  /* 0x0000001702007986 */ /* 0x0081e8000c10150a */
[----:B0-----:R-:W3:Y:S01]  /*2c740*/  LDL.LU.64 R2, [R1+0x1480] ;  /* 0x0014800001027983 */ /* 0x001ee20000300a00 */
[----:B------:R-:W-:-:S03]  /*2c750*/  PRMT R0, R23, 0x7632, R0 ;  /* 0x0000763217007816 */ /* 0x000fc60000000000 */
[----:B------:R-:W2:Y:S04]  /*2c760*/  LDL.LU.64 R22, [R1+0x28] ;  /* 0x0000280001167983 */ /* 0x000ea80000300a00 */
[----:B---3--:R0:W-:Y:S04]  /*2c770*/  STG.E.U16 desc[UR10][R2.64], R27 ;  /* 0x0000001b02007986 */ /* 0x0081e8000c10150a */
[----:B0-----:R-:W3:Y:S01]  /*2c780*/  LDL.LU.64 R2, [R1+0x1478] ;  /* 0x0014780001027983 */ /* 0x001ee20000300a00 */
[----:B------:R-:W-:-:S03]  /*2c790*/  PRMT R4, R27, 0x7632, R4 ;  /* 0x000076321b047816 */ /* 0x000fc60000000004 */
[----:B------:R-:W2:Y:S01]  /*2c7a0*/  LDL.LU.64 R26, [R1+0x30] ;  /* 0x00003000011a7983 */ /* 0x000ea20000300a00 */
[----:B------:R-:W-:-:S03]  /*2c7b0*/  PRMT R9, R11, 0x7632, R9 ;  /* 0x000076320b097816 */ /* 0x000fc60000000009 */
[----:B---3--:R0:W-:Y:S04]  /*2c7c0*/  STG.E.U16 desc[UR10][R2.64], R12 ;  /* 0x0000000c02007986 */ /* 0x0081e8000c10150a */
[----:B------:R1:W-:Y:S04]  /*2c7d0*/  STG.E.U16 desc[UR10][R28.64], R10 ;  /* 0x0000000a1c007986 */ /* 0x0003e8000c10150a */
[----:B0-----:R-:W3:Y:S04]  /*2c7e0*/  LDL.LU.64 R2, [R1+0x1470] ;  /* 0x0014700001027983 */ /* 0x001ee80000300a00 */
[----:B-1----:R-:W2:Y:S04]  /*2c7f0*/  LDL.LU.64 R28, [R1+0x1468] ;  /* 0x00146800011c7983 */ /* 0x002ea80000300a00 */
[----:B------:R-:W2:Y:S01]  /*2c800*/  LDL.LU.64 R10, [R1+0x38] ;  /* 0x00003800010a7983 */ /* 0x000ea20000300a00 */
[----:B------:R-:W-:-:S02]  /*2c810*/  PRMT R6, R7, 0x7632, R6 ;  /* 0x0000763207067816 */ /* 0x000fc40000000006 */
[----:B------:R-:W-:Y:S02]  /*2c820*/  FSEL R12, R16, -INF , P6 ;  /* 0xff800000100c7808 */ /* 0x000fe40003000000 */
[----:B------:R-:W0:Y:S01]  /*2c830*/  S2R R16, SR_TID.X ;  /* 0x0000000000107919 */ /* 0x000e220000002100 */
[----:B------:R-:W-:Y:S02]  /*2c840*/  PRMT R8, R15, 0x7632, R8 ;  /* 0x000076320f087816 */ /* 0x000fe40000000008 */
[----:B------:R-:W-:Y:S02]  /*2c850*/  FSEL R14, R14, -INF , P3 ;  /* 0xff8000000e0e7808 */ /* 0x000fe40001800000 */
[----:B----4-:R-:W-:Y:S01]  /*2c860*/  FSEL R13, R13, -INF , P2 ;  /* 0xff8000000d0d7808 */ /* 0x010fe20001000000 */
[----:B------:R-:W-:-:S04]  /*2c870*/  UIMAD UR4, UR7, UR4, URZ ;  /* 0x00000004070472a4 */ /* 0x000fc8000f8e02ff */
[----:B------:R-:W-:Y:S02]  /*2c880*/  USHF.L.U32 UR7, UR4, 0x2, URZ ;  /* 0x0000000204077899 */ /* 0x000fe400080006ff */
[----:B------:R-:W-:Y:S01]  /*2c890*/  UIMAD.WIDE UR4, UR4, 0x4, URZ ;  /* 0x00000004040478a5 */ /* 0x000fe2000f8e02ff */
[----:B--2---:R1:W-:Y:S02]  /*2c8a0*/  STG.E.U16 desc[UR10][R10.64], R6 ;  /* 0x000000060a007986 */ /* 0x0043e4000c10150a */
[----:B-1----:R-:W-:Y:S01]  /*2c8b0*/  FSEL R11, R20, -INF , P1 ;  /* 0xff800000140b7808 */ /* 0x002fe20000800000 */
[----:B------:R-:W1:Y:S01]  /*2c8c0*/  LDC.64 R6, c[0x0][0x3a0] ;  /* 0x0000e800ff067b82 */ /* 0x000e620000000a00 */
[----:B------:R-:W2:Y:S01]  /*2c8d0*/  S2R R20, SR_CTAID.X ;  /* 0x0000000000147919 */ /* 0x000ea20000002500 */
[----:B------:R-:W-:Y:S04]  /*2c8e0*/  STG.E.U16 desc[UR10][R26.64], R9 ;  /* 0x000000091a007986 */ /* 0x000fe8000c10150a */
[----:B------:R4:W-:Y:S04]  /*2c8f0*/  STG.E.U16 desc[UR10][R22.64], R8 ;  /* 0x0000000816007986 */ /* 0x0009e8000c10150a */
[----:B------:R0:W-:Y:S04]  /*2c900*/  STG.E.U16 desc[UR10][R18.64], R5 ;  /* 0x0000000512007986 */ /* 0x0001e8000c10150a */
[----:B------:R0:W-:Y:S04]  /*2c910*/  STG.E.U16 desc[UR10][R28.64], R0 ;  /* 0x000000001c007986 */ /* 0x0001e8000c10150a */
[----:B---3--:R3:W-:Y:S01]  /*2c920*/  STG.E.U16 desc[UR10][R2.64], R4 ;  /* 0x0000000402007986 */ /* 0x0087e2000c10150a */
[----:B------:R-:W-:Y:S01]  /*2c930*/  FFMA R10, R11, 0.69314718246459960938, R17 ;  /* 0x3f3172180b0a7823 */ /* 0x000fe20000000011 */
[----:B----4-:R-:W-:Y:S01]  /*2c940*/  FFMA R8, R14, 0.69314718246459960938, R25 ;  /* 0x3f3172180e087823 */ /* 0x010fe20000000019 */
[----:B--2---:R-:W-:-:S05]  /*2c950*/  IMAD.SHL.U32 R20, R20, 0x20, RZ ;  /* 0x0000002014147824 */ /* 0x004fca00078e00ff */
[----:B0-----:R-:W-:Y:S02]  /*2c960*/  LOP3.LUT R20, R20, 0x1f, R16, 0xf8, !PT ;  /* 0x0000001f14147812 */ /* 0x001fe400078ef810 */
[----:B------:R-:W-:Y:S01]  /*2c970*/  LOP3.LUT R16, R16, 0x1c, RZ, 0xc0, !PT ;  /* 0x0000001c10107812 */ /* 0x000fe200078ec0ff */
[----:B------:R-:W-:Y:S01]  /*2c980*/  FFMA R9, R13, 0.69314718246459960938, R21 ;  /* 0x3f3172180d097823 */ /* 0x000fe20000000015 */
[----:B------:R-:W-:Y:S02]  /*2c990*/  FFMA R11, R12, 0.69314718246459960938, R24 ;  /* 0x3f3172180c0b7823 */ /* 0x000fe40000000018 */
[----:B------:R-:W-:Y:S01]  /*2c9a0*/  SHF.L.U32 R16, R16, 0x2, RZ ;  /* 0x0000000210107819 */ /* 0x000fe200000006ff */
[----:B------:R-:W-:Y:S01]  /*2c9b0*/  BAR.SYNC.DEFER_BLOCKING 0x0 ;  /* 0x0000000000007b1d */ /* 0x000fe20000010000 */
[C---:B------:R-:W-:Y:S01]  /*2c9c0*/  SHF.L.U32 R5, R20.reuse, 0x2, RZ ;  /* 0x0000000214057819 */ /* 0x040fe200000006ff */
[----:B------:R-:W-:-:S04]  /*2c9d0*/  IMAD.HI R0, R20, 0x4, RZ ;  /* 0x0000000414007827 */ /* 0x000fc800078e02ff */
[----:B------:R3:W-:Y:S02]  /*2c9e0*/  STS.128 [R16+UR6], R8 ;  /* 0x0000000810007988 */ /* 0x0007e40008000c06 */
[----:B------:R-:W-:Y:S01]  /*2c9f0*/  BAR.SYNC.DEFER_BLOCKING 0x0 ;  /* 0x0000000000007b1d */ /* 0x000fe20000010000 */
[----:B-1----:R-:W-:-:S04]  /*2ca00*/  IADD3 R6, P1, P2, R5, UR7, R6 ;  /* 0x0000000705067c10 */ /* 0x002fc8000fa3e006 */
[----:B------:R-:W-:Y:S01]  /*2ca10*/  IADD3.X R7, PT, PT, R0, UR5, R7, P1, P2 ;  /* 0x0000000500077c10 */ /* 0x000fe20008fe4407 */
[----:B------:R-:W-:Y:S08]  /*2ca20*/  @P0 EXIT ;  /* 0x000000000000094d */ /* 0x000ff00003800000 */
[----:B---3--:R-:W2:Y:S04]  /*2ca30*/  LDL.LU R16, [R1+0x234] ;  /* 0x0002340001107983 */ /* 0x008ea80000300800 */
[----:B--2---:R-:W0:Y:S04]  /*2ca40*/  LDS R3, [R16] ;  /* 0x0000000010037984 */ /* 0x004e280000000800 */
[----:B0-----:R-:W-:Y:S01]  /*2ca50*/  STG.E desc[UR10][R6.64], R3 ;  /* 0x0000000306007986 */ /* 0x001fe2000c10190a */
[----:B------:R-:W-:Y:S05]  /*2ca60*/  EXIT ;  /* 0x000000000000794d */ /* 0x000fea0003800000 */
.L_x_2:
[----:B------:R-:W-:-:S00]  /*2ca70*/  BRA `(.L_x_2) ;  /* 0xfffffffc00fc7947 */ /* 0x000fc0000383ffff */
[----:B------:R-:W-:-:S00]  /*2ca80*/  NOP ;  /* 0x0000000000007918 */ /* 0x000fc00000000000 */
[----:B------:R-:W-:-:S00]  /*2ca90*/  NOP ;  /* 0x0000000000007918 */ /* 0x000fc00000000000 */
[----:B------:R-:W-:-:S00]  /*2caa0*/  NOP ;  /* 0x0000000000007918 */ /* 0x000fc00000000000 */
[----:B------:R-:W-:-:S00]  /*2cab0*/  NOP ;  /* 0x0000000000007918 */ /* 0x000fc00000000000 */
[----:B------:R-:W-:-:S00]  /*2cac0*/  NOP ;  /* 0x0000000000007918 */ /* 0x000fc00000000000 */
[----:B------:R-:W-:-:S00]  /*2cad0*/  NOP ;  /* 0x0000000000007918 */ /* 0x000fc00000000000 */
[----:B------:R-:W-:-:S00]  /*2cae0*/  NOP ;  /* 0x0000000000007918 */ /* 0x000fc00000000000 */
[----:B------:R-:W-:-:S00]  /*2caf0*/  NOP ;  /* 0x0000000000007918 */ /* 0x000fc00000000000 */
.L_x_3:


//--------------------- .nv.global.init           --------------------------
	.section	.nv.global.init,"aw",@progbits
.nv.global.init:
	.type		_$_str,@object
	.size		_$_str,(.L_0 - _$_str)
_$_str:
        /*0000*/ 	.byte	0x5f, 0x5f, 0x43, 0x55, 0x44, 0x41, 0x5f, 0x46, 0x54, 0x5a, 0x00
.L_0:


//--------------------- .nv.shared.attn_fwd       --------------------------
	.section	.nv.shared.attn_fwd,"aw",@nobits
	.sectionflags	@""
	.align	16
	.zero		1024


//--------------------- .nv.shared.reserved.0     --------------------------
	.section	.nv.shared.reserved.0,"aw",@nobits
	.weak		__nv_reservedSMEM_offset_0_alias
	.size		__nv_reservedSMEM_offset_0_alias, 0, 64
	.other		__nv_reservedSMEM_offset_0_alias,@"STO_CUDA_RESERVED_SHARED STV_DEFAULT"
__nv_reservedSMEM_offset_0_alias:
	.zero		0
	.zero		64


//--------------------- .nv.constant0.attn_fwd    --------------------------
	.section	.nv.constant0.attn_fwd,"a",@progbits
	.sectionflags	@""
	.align	4
.nv.constant0.attn_fwd:
	.zero		1032


//--------------------- SYMBOLS --------------------------

	.type		.nv.reservedSmem.offset0,@object
	.size		.nv.reservedSmem.offset0,0x4
	.type		.nv.reservedSmem.cap,@object
	.size		.nv.reservedSmem.cap,0x4
